	.target	sm_100a

	.elftype	@"ET_EXEC"


//--------------------- .note.nv.tkinfo           --------------------------
	.section	.note.nv.tkinfo,"",@"SHT_NOTE"
	.sectionflags	@"SHF_NOTE_NV_TKINFO"
	.tkinfo
        /*0018*/ 	.word	0x00000002
        /*0030*/ 	.string	""
        /*0030*/ 	.string	"ptxas"
        /*0030*/ 	.string	"Cuda compilation tools, release 13.0, V13.0.88"
        /*0030*/ 	.string	"Build cuda_13.0.r13.0/compiler.36424714_0"
        /*0030*/ 	.string	"-arch sm_100a -m 64 "



//--------------------- .note.nv.cuinfo           --------------------------
	.section	.note.nv.cuinfo,"",@"SHT_NOTE"
	.sectionflags	@"SHF_NOTE_NV_CUINFO"
        /*0018*/ 	.short	0x0002
        /*001a*/ 	.short	0x0064
        /*001c*/ 	.short	0x0082
	.zero		2


//--------------------- .nv.info                  --------------------------
	.section	.nv.info,"",@"SHT_CUDA_INFO"
	.align	4


	//----- nvinfo : EIATTR_REGCOUNT
	.align		4
        /*0000*/ 	.byte	0x04, 0x2f
        /*0002*/ 	.short	(.L_19 - .L_18)
	.align		4
.L_18:
        /*0004*/ 	.word	index@(_ZN7cutlass13device_kernelINS_4gemm6kernel13GemmUniversalINS1_17GroupProblemShapeIN4cute5tupleIJiiiEEEEENS1_10collective13CollectiveMmaINS1_40MainloopSm100ArrayTmaUmmaWarpSpecializedILi12ELi8ELi4ENS6_IJNS5_1CILi2EEENSC_ILi1EEESE_EEEEENS6_IJNSC_ILi128EEESH_SH_EEENS_12float_e4m3_tEPNS6_IJlSE_NSC_ILi0EEEEEESJ_SM_NS5_8TiledMMAINS5_8MMA_AtomIJNS5_10MMA_TraitsINS5_25SM100_MMA_F8F6F4_2x1SM_SSEJSJ_SJ_fSH_SH_NS5_17integral_constantINS5_4UMMA5MajorELST_0EEESU_NSR_INSS_7ScaleInELSV_0EEESW_EEEEEENS5_6LayoutINS6_IJSE_SE_SE_EEENS6_IJSK_SK_SK_EEEEENS6_IJNS5_10UnderscoreES13_S13_EEEEENS5_18SM100_TMA_2SM_LOADENS5_14ComposedLayoutINS5_7SwizzleILi3ELi4ELi3EEENS5_18smem_ptr_flag_bitsILi8EEENSZ_INS6_IJNSC_ILi8EEESH_EEENS6_IJSH_SE_EEEEEEEvNS5_8identityES16_S1G_vS1H_EENS_8epilogue10collective18CollectiveEpilogueINS1J_31Sm100PtrArrayTmaWarpSpecializedILi4ELi2ELi16ELb1ELb0EEEJNS6_IJNSC_ILi64EEESH_SH_EEENS6_IJNSZ_IS1O_SE_EENSZ_INS6_IJNSC_ILi16EEESD_EEENS6_IJSE_S1O_EEEEEEEENS_6half_tEPNS6_IJSE_lSK_EEES1W_S1Y_NS1J_6fusion15FusionCallbacksIS1N_NS1Z_17LinearCombinationIS1W_fS1W_fLNS_15FloatRoundStyleE2EEES1P_S1V_JEEENS5_5SM1004TMEM4LOAD26SM100_TMEM_LOAD_16dp256b2xENS5_13SM90_TMA_LOADENS17_IS19_NS1A_ILi16EEENSZ_INS6_IJS1O_S1C_EEES1T_EEEENS5_17SM75_U16x8_LDSM_TENS5_14SM90_TMA_STOREES2D_NS5_17SM90_U16x8_STSM_TENS5_39AutoVectorizingCopyWithAssumedAlignmentILi128EEEEEEvvEEEEvNT_6ParamsE)
        /*0008*/ 	.word	0x000000a8


	//----- nvinfo : EIATTR_FRAME_SIZE
	.align		4
.L_19:
        /*000c*/ 	.byte	0x04, 0x11
        /*000e*/ 	.short	(.L_21 - .L_20)
	.align		4
.L_20:
        /*0010*/ 	.word	index@($__internal_3_$__cuda_sm20_div_u64)
        /*0014*/ 	.word	0x00000000


	//----- nvinfo : EIATTR_FRAME_SIZE
	.align		4
.L_21:
        /*0018*/ 	.byte	0x04, 0x11
        /*001a*/ 	.short	(.L_23 - .L_22)
	.align		4
.L_22:
        /*001c*/ 	.word	index@($__internal_2_$__cuda_sm10x_tcgen05_guardrail_trap_unallocated_columns_being_dealloced)
        /*0020*/ 	.word	0x00000000


	//----- nvinfo : EIATTR_FRAME_SIZE
	.align		4
.L_23:
        /*0024*/ 	.byte	0x04, 0x11
        /*0026*/ 	.short	(.L_25 - .L_24)
	.align		4
.L_24:
        /*0028*/ 	.word	index@($__internal_1_$__cuda_sm10x_tcgen05_guardrail_trap_phase_invalid_during_alloc)
        /*002c*/ 	.word	0x00000000


	//----- nvinfo : EIATTR_FRAME_SIZE
	.align		4
.L_25:
        /*0030*/ 	.byte	0x04, 0x11
        /*0032*/ 	.short	(.L_27 - .L_26)
	.align		4
.L_26:
        /*0034*/ 	.word	index@($__internal_0_$__cuda_sm10x_tcgen05_guardrail_trap_col_being_dealloced_not_returned_by_alloc)
        /*0038*/ 	.word	0x00000000


	//----- nvinfo : EIATTR_FRAME_SIZE
	.align		4
.L_27:
        /*003c*/ 	.byte	0x04, 0x11
        /*003e*/ 	.short	(.L_29 - .L_28)
	.align		4
.L_28:
        /*0040*/ 	.word	index@(_ZN7cutlass13device_kernelINS_4gemm6kernel13GemmUniversalINS1_17GroupProblemShapeIN4cute5tupleIJiiiEEEEENS1_10collective13CollectiveMmaINS1_40MainloopSm100ArrayTmaUmmaWarpSpecializedILi12ELi8ELi4ENS6_IJNS5_1CILi2EEENSC_ILi1EEESE_EEEEENS6_IJNSC_ILi128EEESH_SH_EEENS_12float_e4m3_tEPNS6_IJlSE_NSC_ILi0EEEEEESJ_SM_NS5_8TiledMMAINS5_8MMA_AtomIJNS5_10MMA_TraitsINS5_25SM100_MMA_F8F6F4_2x1SM_SSEJSJ_SJ_fSH_SH_NS5_17integral_constantINS5_4UMMA5MajorELST_0EEESU_NSR_INSS_7ScaleInELSV_0EEESW_EEEEEENS5_6LayoutINS6_IJSE_SE_SE_EEENS6_IJSK_SK_SK_EEEEENS6_IJNS5_10UnderscoreES13_S13_EEEEENS5_18SM100_TMA_2SM_LOADENS5_14ComposedLayoutINS5_7SwizzleILi3ELi4ELi3EEENS5_18smem_ptr_flag_bitsILi8EEENSZ_INS6_IJNSC_ILi8EEESH_EEENS6_IJSH_SE_EEEEEEEvNS5_8identityES16_S1G_vS1H_EENS_8epilogue10collective18CollectiveEpilogueINS1J_31Sm100PtrArrayTmaWarpSpecializedILi4ELi2ELi16ELb1ELb0EEEJNS6_IJNSC_ILi64EEESH_SH_EEENS6_IJNSZ_IS1O_SE_EENSZ_INS6_IJNSC_ILi16EEESD_EEENS6_IJSE_S1O_EEEEEEEENS_6half_tEPNS6_IJSE_lSK_EEES1W_S1Y_NS1J_6fusion15FusionCallbacksIS1N_NS1Z_17LinearCombinationIS1W_fS1W_fLNS_15FloatRoundStyleE2EEES1P_S1V_JEEENS5_5SM1004TMEM4LOAD26SM100_TMEM_LOAD_16dp256b2xENS5_13SM90_TMA_LOADENS17_IS19_NS1A_ILi16EEENSZ_INS6_IJS1O_S1C_EEES1T_EEEENS5_17SM75_U16x8_LDSM_TENS5_14SM90_TMA_STOREES2D_NS5_17SM90_U16x8_STSM_TENS5_39AutoVectorizingCopyWithAssumedAlignmentILi128EEEEEEvvEEEEvNT_6ParamsE)
        /*0044*/ 	.word	0x00000000


	//----- nvinfo : EIATTR_MIN_STACK_SIZE
	.align		4
.L_29:
        /*0048*/ 	.byte	0x04, 0x12
        /*004a*/ 	.short	(.L_31 - .L_30)
	.align		4
.L_30:
        /*004c*/ 	.word	index@(_ZN7cutlass13device_kernelINS_4gemm6kernel13GemmUniversalINS1_17GroupProblemShapeIN4cute5tupleIJiiiEEEEENS1_10collective13CollectiveMmaINS1_40MainloopSm100ArrayTmaUmmaWarpSpecializedILi12ELi8ELi4ENS6_IJNS5_1CILi2EEENSC_ILi1EEESE_EEEEENS6_IJNSC_ILi128EEESH_SH_EEENS_12float_e4m3_tEPNS6_IJlSE_NSC_ILi0EEEEEESJ_SM_NS5_8TiledMMAINS5_8MMA_AtomIJNS5_10MMA_TraitsINS5_25SM100_MMA_F8F6F4_2x1SM_SSEJSJ_SJ_fSH_SH_NS5_17integral_constantINS5_4UMMA5MajorELST_0EEESU_NSR_INSS_7ScaleInELSV_0EEESW_EEEEEENS5_6LayoutINS6_IJSE_SE_SE_EEENS6_IJSK_SK_SK_EEEEENS6_IJNS5_10UnderscoreES13_S13_EEEEENS5_18SM100_TMA_2SM_LOADENS5_14ComposedLayoutINS5_7SwizzleILi3ELi4ELi3EEENS5_18smem_ptr_flag_bitsILi8EEENSZ_INS6_IJNSC_ILi8EEESH_EEENS6_IJSH_SE_EEEEEEEvNS5_8identityES16_S1G_vS1H_EENS_8epilogue10collective18CollectiveEpilogueINS1J_31Sm100PtrArrayTmaWarpSpecializedILi4ELi2ELi16ELb1ELb0EEEJNS6_IJNSC_ILi64EEESH_SH_EEENS6_IJNSZ_IS1O_SE_EENSZ_INS6_IJNSC_ILi16EEESD_EEENS6_IJSE_S1O_EEEEEEEENS_6half_tEPNS6_IJSE_lSK_EEES1W_S1Y_NS1J_6fusion15FusionCallbacksIS1N_NS1Z_17LinearCombinationIS1W_fS1W_fLNS_15FloatRoundStyleE2EEES1P_S1V_JEEENS5_5SM1004TMEM4LOAD26SM100_TMEM_LOAD_16dp256b2xENS5_13SM90_TMA_LOADENS17_IS19_NS1A_ILi16EEENSZ_INS6_IJS1O_S1C_EEES1T_EEEENS5_17SM75_U16x8_LDSM_TENS5_14SM90_TMA_STOREES2D_NS5_17SM90_U16x8_STSM_TENS5_39AutoVectorizingCopyWithAssumedAlignmentILi128EEEEEEvvEEEEvNT_6ParamsE)
        /*0050*/ 	.word	0x00000000
.L_31:


//--------------------- .nv.compat                --------------------------
	.section	.nv.compat,"",@"SHT_CUDA_COMPAT_INFO"
	.align	4
        /*0000*/ 	.byte	0x02, 0x09, 0x01, 0x00, 0x02, 0x02, 0x02, 0x00, 0x02, 0x05, 0x05, 0x00, 0x03, 0x07, 0x01, 0x01
        /*0010*/ 	.byte	0x02, 0x03, 0x03, 0x00, 0x02, 0x06, 0x01, 0x00, 0x04, 0x0b, 0x08, 0x00, 0x09, 0x00, 0x00, 0x00
        /*0020*/ 	.byte	0x00, 0x00, 0x00, 0x00


//--------------------- .nv.info._ZN7cutlass13device_kernelINS_4gemm6kernel13GemmUniversalINS1_17GroupProblemShapeIN4cute5tupleIJiiiEEEEENS1_10collective13CollectiveMmaINS1_40MainloopSm100ArrayTmaUmmaWarpSpecializedILi12ELi8ELi4ENS6_IJNS5_1CILi2EEENSC_ILi1EEESE_EEEEENS6_IJNSC_ILi128EEESH_SH_EEENS_12float_e4m3_tEPNS6_IJlSE_NSC_ILi0EEEEEESJ_SM_NS5_8TiledMMAINS5_8MMA_AtomIJNS5_10MMA_TraitsINS5_25SM100_MMA_F8F6F4_2x1SM_SSEJSJ_SJ_fSH_SH_NS5_17integral_constantINS5_4UMMA5MajorELST_0EEESU_NSR_INSS_7ScaleInELSV_0EEESW_EEEEEENS5_6LayoutINS6_IJSE_SE_SE_EEENS6_IJSK_SK_SK_EEEEENS6_IJNS5_10UnderscoreES13_S13_EEEEENS5_18SM100_TMA_2SM_LOADENS5_14ComposedLayoutINS5_7SwizzleILi3ELi4ELi3EEENS5_18smem_ptr_flag_bitsILi8EEENSZ_INS6_IJNSC_ILi8EEESH_EEENS6_IJSH_SE_EEEEEEEvNS5_8identityES16_S1G_vS1H_EENS_8epilogue10collective18CollectiveEpilogueINS1J_31Sm100PtrArrayTmaWarpSpecializedILi4ELi2ELi16ELb1ELb0EEEJNS6_IJNSC_ILi64EEESH_SH_EEENS6_IJNSZ_IS1O_SE_EENSZ_INS6_IJNSC_ILi16EEESD_EEENS6_IJSE_S1O_EEEEEEEENS_6half_tEPNS6_IJSE_lSK_EEES1W_S1Y_NS1J_6fusion15FusionCallbacksIS1N_NS1Z_17LinearCombinationIS1W_fS1W_fLNS_15FloatRoundStyleE2EEES1P_S1V_JEEENS5_5SM1004TMEM4LOAD26SM100_TMEM_LOAD_16dp256b2xENS5_13SM90_TMA_LOADENS17_IS19_NS1A_ILi16EEENSZ_INS6_IJS1O_S1C_EEES1T_EEEENS5_17SM75_U16x8_LDSM_TENS5_14SM90_TMA_STOREES2D_NS5_17SM90_U16x8_STSM_TENS5_39AutoVectorizingCopyWithAssumedAlignmentILi128EEEEEEvvEEEEvNT_6ParamsE --------------------------
	.section	.nv.info._ZN7cutlass13device_kernelINS_4gemm6kernel13GemmUniversalINS1_17GroupProblemShapeIN4cute5tupleIJiiiEEEEENS1_10collective13CollectiveMmaINS1_40MainloopSm100ArrayTmaUmmaWarpSpecializedILi12ELi8ELi4ENS6_IJNS5_1CILi2EEENSC_ILi1EEESE_EEEEENS6_IJNSC_ILi128EEESH_SH_EEENS_12float_e4m3_tEPNS6_IJlSE_NSC_ILi0EEEEEESJ_SM_NS5_8TiledMMAINS5_8MMA_AtomIJNS5_10MMA_TraitsINS5_25SM100_MMA_F8F6F4_2x1SM_SSEJSJ_SJ_fSH_SH_NS5_17integral_constantINS5_4UMMA5MajorELST_0EEESU_NSR_INSS_7ScaleInELSV_0EEESW_EEEEEENS5_6LayoutINS6_IJSE_SE_SE_EEENS6_IJSK_SK_SK_EEEEENS6_IJNS5_10UnderscoreES13_S13_EEEEENS5_18SM100_TMA_2SM_LOADENS5_14ComposedLayoutINS5_7SwizzleILi3ELi4ELi3EEENS5_18smem_ptr_flag_bitsILi8EEENSZ_INS6_IJNSC_ILi8EEESH_EEENS6_IJSH_SE_EEEEEEEvNS5_8identityES16_S1G_vS1H_EENS_8epilogue10collective18CollectiveEpilogueINS1J_31Sm100PtrArrayTmaWarpSpecializedILi4ELi2ELi16ELb1ELb0EEEJNS6_IJNSC_ILi64EEESH_SH_EEENS6_IJNSZ_IS1O_SE_EENSZ_INS6_IJNSC_ILi16EEESD_EEENS6_IJSE_S1O_EEEEEEEENS_6half_tEPNS6_IJSE_lSK_EEES1W_S1Y_NS1J_6fusion15FusionCallbacksIS1N_NS1Z_17LinearCombinationIS1W_fS1W_fLNS_15FloatRoundStyleE2EEES1P_S1V_JEEENS5_5SM1004TMEM4LOAD26SM100_TMEM_LOAD_16dp256b2xENS5_13SM90_TMA_LOADENS17_IS19_NS1A_ILi16EEENSZ_INS6_IJS1O_S1C_EEES1T_EEEENS5_17SM75_U16x8_LDSM_TENS5_14SM90_TMA_STOREES2D_NS5_17SM90_U16x8_STSM_TENS5_39AutoVectorizingCopyWithAssumedAlignmentILi128EEEEEEvvEEEEvNT_6ParamsE,"",@"SHT_CUDA_INFO"
	.sectionflags	@""
	.align	4


	//----- nvinfo : EIATTR_CUDA_API_VERSION
	.align		4
        /*0000*/ 	.byte	0x04, 0x37
        /*0002*/ 	.short	(.L_33 - .L_32)
.L_32:
        /*0004*/ 	.word	0x00000082


	//----- nvinfo : EIATTR_KPARAM_INFO
	.align		4
.L_33:
        /*0008*/ 	.byte	0x04, 0x17
        /*000a*/ 	.short	(.L_35 - .L_34)
.L_34:
        /*000c*/ 	.word	0x00000000
        /*0010*/ 	.short	0x0000
        /*0012*/ 	.short	0x0000
        /*0014*/ 	.byte	0x00, 0xf0, 0x01, 0x24


	//----- nvinfo : EIATTR_AT_ENTRY_FRAGMENTS
	.align		4
.L_35:
        /*0018*/ 	.byte	0x04, 0x4f
        /*001a*/ 	.short	(.L_37 - .L_36)


	//   ....[0]....
.L_36:
        /*001c*/ 	.word	0x00000007


	//----- nvinfo : EIATTR_RESERVED_SMEM_USED
	.align		4
.L_37:
        /*0020*/ 	.byte	0x01, 0x41
	.zero		2


	//----- nvinfo : EIATTR_SPARSE_MMA_MASK
	.align		4
        /*0024*/ 	.byte	0x03, 0x50
        /*0026*/ 	.short	0x0000


	//----- nvinfo : EIATTR_TCGEN05_2CTA_USED
	.align		4
        /*0028*/ 	.byte	0x01, 0x52
	.zero		2


	//----- nvinfo : EIATTR_MAXREG_COUNT
	.align		4
        /*002c*/ 	.byte	0x03, 0x1b
        /*002e*/ 	.short	0x00a8


	//----- nvinfo : EIATTR_NUM_BARRIERS
	.align		4
        /*0030*/ 	.byte	0x02, 0x4c
        /*0032*/ 	.byte	0x07
	.zero		1


	//----- nvinfo : EIATTR_EXTERNS
	.align		4
        /*0034*/ 	.byte	0x04, 0x0f
        /*0036*/ 	.short	(.L_39 - .L_38)


	//   ....[0]....
	.align		4
.L_38:
        /*0038*/ 	.word	index@(__assertfail)


	//----- nvinfo : EIATTR_MERCURY_ISA_VERSION
	.align		4
.L_39:
        /*003c*/ 	.byte	0x03, 0x5f
        /*003e*/ 	.short	0x0101


	//----- nvinfo : EIATTR_INT_WARP_WIDE_INSTR_OFFSETS
	.align		4
        /*0040*/ 	.byte	0x04, 0x31
        /*0042*/ 	.short	(.L_41 - .L_40)


	//   ....[0]....
.L_40:
        /*0044*/ 	.word	0x00001250


	//   ....[1]....
        /*0048*/ 	.word	0x000012e0


	//   ....[2]....
        /*004c*/ 	.word	0x00010be0


	//   ....[3]....
        /*0050*/ 	.word	0x00010c00


	//   ....[4]....
        /*0054*/ 	.word	0x00010c30


	//----- nvinfo : EIATTR_COOP_GROUP_MASK_REGIDS
	.align		4
.L_41:
        /*0058*/ 	.byte	0x04, 0x29
        /*005a*/ 	.short	(.L_43 - .L_42)


	//   ....[0]....
.L_42:
        /*005c*/ 	.word	0xffffffff


	//   ....[1]....
        /*0060*/ 	.word	0xffffffff


	//   ....[2]....
        /*0064*/ 	.word	0xffffffff


	//   ....[3]....
        /*0068*/ 	.word	0xffffffff


	//   ....[4]....
        /*006c*/ 	.word	0xffffffff


	//   ....[5]....
        /*0070*/ 	.word	0xffffffff


	//   ....[6]....
        /*0074*/ 	.word	0xffffffff


	//   ....[7]....
        /*0078*/ 	.word	0xffffffff


	//   ....[8]....
        /*007c*/ 	.word	0xffffffff


	//   ....[9]....
        /*0080*/ 	.word	0xffffffff


	//   ....[10]....
        /*0084*/ 	.word	0xffffffff


	//   ....[11]....
        /*0088*/ 	.word	0xffffffff


	//   ....[12]....
        /*008c*/ 	.word	0xffffffff


	//   ....[13]....
        /*0090*/ 	.word	0xffffffff


	//   ....[14]....
        /*0094*/ 	.word	0xffffffff


	//   ....[15]....
        /*0098*/ 	.word	0xffffffff


	//   ....[16]....
        /*009c*/ 	.word	0xffffffff


	//   ....[17]....
        /*00a0*/ 	.word	0xffffffff


	//   ....[18]....
        /*00a4*/ 	.word	0xffffffff


	//   ....[19]....
        /*00a8*/ 	.word	0xffffffff


	//   ....[20]....
        /*00ac*/ 	.word	0xffffffff


	//   ....[21]....
        /*00b0*/ 	.word	0xffffffff


	//   ....[22]....
        /*00b4*/ 	.word	0xffffffff


	//   ....[23]....
        /*00b8*/ 	.word	0xffffffff


	//   ....[24]....
        /*00bc*/ 	.word	0xffffffff


	//   ....[25]....
        /*00c0*/ 	.word	0xffffffff


	//   ....[26]....
        /*00c4*/ 	.word	0xffffffff


	//   ....[27]....
        /*00c8*/ 	.word	0xffffffff


	//   ....[28]....
        /*00cc*/ 	.word	0xffffffff


	//   ....[29]....
        /*00d0*/ 	.word	0xffffffff


	//   ....[30]....
        /*00d4*/ 	.word	0xffffffff


	//   ....[31]....
        /*00d8*/ 	.word	0xffffffff


	//   ....[32]....
        /*00dc*/ 	.word	0xffffffff


	//   ....[33]....
        /*00e0*/ 	.word	0xffffffff


	//   ....[34]....
        /*00e4*/ 	.word	0xffffffff


	//   ....[35]....
        /*00e8*/ 	.word	0xffffffff


	//   ....[36]....
        /*00ec*/ 	.word	0xffffffff


	//   ....[37]....
        /*00f0*/ 	.word	0xffffffff


	//   ....[38]....
        /*00f4*/ 	.word	0xffffffff


	//   ....[39]....
        /*00f8*/ 	.word	0xffffffff


	//   ....[40]....
        /*00fc*/ 	.word	0xffffffff


	//   ....[41]....
        /*0100*/ 	.word	0xffffffff


	//   ....[42]....
        /*0104*/ 	.word	0xffffffff


	//   ....[43]....
        /*0108*/ 	.word	0xffffffff


	//   ....[44]....
        /*010c*/ 	.word	0xffffffff


	//   ....[45]....
        /*0110*/ 	.word	0xffffffff


	//   ....[46]....
        /*0114*/ 	.word	0xffffffff


	//   ....[47]....
        /*0118*/ 	.word	0xffffffff


	//   ....[48]....
        /*011c*/ 	.word	0xffffffff


	//   ....[49]....
        /*0120*/ 	.word	0xffffffff


	//   ....[50]....
        /*0124*/ 	.word	0xffffffff


	//   ....[51]....
        /*0128*/ 	.word	0xffffffff


	//   ....[52]....
        /*012c*/ 	.word	0xffffffff


	//   ....[53]....
        /*0130*/ 	.word	0xffffffff


	//   ....[54]....
        /*0134*/ 	.word	0xffffffff


	//   ....[55]....
        /*0138*/ 	.word	0xffffffff


	//   ....[56]....
        /*013c*/ 	.word	0xffffffff


	//   ....[57]....
        /*0140*/ 	.word	0xffffffff


	//   ....[58]....
        /*0144*/ 	.word	0xffffffff


	//   ....[59]....
        /*0148*/ 	.word	0xffffffff


	//   ....[60]....
        /*014c*/ 	.word	0xffffffff


	//   ....[61]....
        /*0150*/ 	.word	0xffffffff


	//   ....[62]....
        /*0154*/ 	.word	0xffffffff


	//   ....[63]....
        /*0158*/ 	.word	0xffffffff


	//   ....[64]....
        /*015c*/ 	.word	0xffffffff


	//   ....[65]....
        /*0160*/ 	.word	0xffffffff


	//   ....[66]....
        /*0164*/ 	.word	0xffffffff


	//   ....[67]....
        /*0168*/ 	.word	0xffffffff


	//   ....[68]....
        /*016c*/ 	.word	0xffffffff


	//   ....[69]....
        /*0170*/ 	.word	0xffffffff


	//   ....[70]....
        /*0174*/ 	.word	0xffffffff


	//   ....[71]....
        /*0178*/ 	.word	0xffffffff


	//   ....[72]....
        /*017c*/ 	.word	0xffffffff


	//   ....[73]....
        /*0180*/ 	.word	0xffffffff


	//   ....[74]....
        /*0184*/ 	.word	0xffffffff


	//   ....[75]....
        /*0188*/ 	.word	0xffffffff


	//   ....[76]....
        /*018c*/ 	.word	0xffffffff


	//   ....[77]....
        /*0190*/ 	.word	0xffffffff


	//   ....[78]....
        /*0194*/ 	.word	0xffffffff


	//   ....[79]....
        /*0198*/ 	.word	0xffffffff


	//   ....[80]....
        /*019c*/ 	.word	0xffffffff


	//   ....[81]....
        /*01a0*/ 	.word	0xffffffff


	//   ....[82]....
        /*01a4*/ 	.word	0xffffffff


	//   ....[83]....
        /*01a8*/ 	.word	0xffffffff


	//   ....[84]....
        /*01ac*/ 	.word	0xffffffff


	//   ....[85]....
        /*01b0*/ 	.word	0xffffffff


	//   ....[86]....
        /*01b4*/ 	.word	0xffffffff


	//   ....[87]....
        /*01b8*/ 	.word	0xffffffff


	//   ....[88]....
        /*01bc*/ 	.word	0xffffffff


	//   ....[89]....
        /*01c0*/ 	.word	0xffffffff


	//   ....[90]....
        /*01c4*/ 	.word	0xffffffff


	//   ....[91]....
        /*01c8*/ 	.word	0xffffffff


	//   ....[92]....
        /*01cc*/ 	.word	0xffffffff


	//   ....[93]....
        /*01d0*/ 	.word	0xffffffff


	//   ....[94]....
        /*01d4*/ 	.word	0xffffffff


	//   ....[95]....
        /*01d8*/ 	.word	0xffffffff


	//   ....[96]....
        /*01dc*/ 	.word	0xffffffff


	//   ....[97]....
        /*01e0*/ 	.word	0xffffffff


	//   ....[98]....
        /*01e4*/ 	.word	0xffffffff


	//   ....[99]....
        /*01e8*/ 	.word	0xffffffff


	//   ....[100]....
        /*01ec*/ 	.word	0xffffffff


	//   ....[101]....
        /*01f0*/ 	.word	0xffffffff


	//   ....[102]....
        /*01f4*/ 	.word	0xffffffff


	//   ....[103]....
        /*01f8*/ 	.word	0xffffffff


	//   ....[104]....
        /*01fc*/ 	.word	0xffffffff


	//   ....[105]....
        /*0200*/ 	.word	0xffffffff


	//   ....[106]....
        /*0204*/ 	.word	0xffffffff


	//   ....[107]....
        /*0208*/ 	.word	0xffffffff


	//   ....[108]....
        /*020c*/ 	.word	0xffffffff


	//   ....[109]....
        /*0210*/ 	.word	0xffffffff


	//   ....[110]....
        /*0214*/ 	.word	0xffffffff


	//   ....[111]....
        /*0218*/ 	.word	0xffffffff


	//   ....[112]....
        /*021c*/ 	.word	0xffffffff


	//   ....[113]....
        /*0220*/ 	.word	0xffffffff


	//   ....[114]....
        /*0224*/ 	.word	0xffffffff


	//   ....[115]....
        /*0228*/ 	.word	0xffffffff


	//   ....[116]....
        /*022c*/ 	.word	0xffffffff


	//   ....[117]....
        /*0230*/ 	.word	0xffffffff


	//   ....[118]....
        /*0234*/ 	.word	0xffffffff


	//   ....[119]....
        /*0238*/ 	.word	0xffffffff


	//   ....[120]....
        /*023c*/ 	.word	0xffffffff


	//----- nvinfo : EIATTR_COOP_GROUP_INSTR_OFFSETS
	.align		4
.L_43:
        /*0240*/ 	.byte	0x04, 0x28
        /*0242*/ 	.short	(.L_45 - .L_44)


	//   ....[0]....
.L_44:
        /*0244*/ 	.word	0x000000b0


	//   ....[1]....
        /*0248*/ 	.word	0x00000520


	//   ....[2]....
        /*024c*/ 	.word	0x00000730


	//   ....[3]....
        /*0250*/ 	.word	0x00000740


	//   ....[4]....
        /*0254*/ 	.word	0x00000a10


	//   ....[5]....
        /*0258*/ 	.word	0x00000ba0


	//   ....[6]....
        /*025c*/ 	.word	0x00000c90


	//   ....[7]....
        /*0260*/ 	.word	0x00000ea0


	//   ....[8]....
        /*0264*/ 	.word	0x000010b0


	//   ....[9]....
        /*0268*/ 	.word	0x00001350


	//   ....[10]....
        /*026c*/ 	.word	0x00002700


	//   ....[11]....
        /*0270*/ 	.word	0x00002730


	//   ....[12]....
        /*0274*/ 	.word	0x000027b0


	//   ....[13]....
        /*0278*/ 	.word	0x000027c0


	//   ....[14]....
        /*027c*/ 	.word	0x00002800


	//   ....[15]....
        /*0280*/ 	.word	0x00002820


	//   ....[16]....
        /*0284*/ 	.word	0x00002860


	//   ....[17]....
        /*0288*/ 	.word	0x00002880


	//   ....[18]....
        /*028c*/ 	.word	0x000028d0


	//   ....[19]....
        /*0290*/ 	.word	0x000028f0


	//   ....[20]....
        /*0294*/ 	.word	0x00002990


	//   ....[21]....
        /*0298*/ 	.word	0x00002aa0


	//   ....[22]....
        /*029c*/ 	.word	0x00002ad0


	//   ....[23]....
        /*02a0*/ 	.word	0x000030a0


	//   ....[24]....
        /*02a4*/ 	.word	0x000030b0


	//   ....[25]....
        /*02a8*/ 	.word	0x00003100


	//   ....[26]....
        /*02ac*/ 	.word	0x00003110


	//   ....[27]....
        /*02b0*/ 	.word	0x00003160


	//   ....[28]....
        /*02b4*/ 	.word	0x00003170


	//   ....[29]....
        /*02b8*/ 	.word	0x000031c0


	//   ....[30]....
        /*02bc*/ 	.word	0x000031d0


	//   ....[31]....
        /*02c0*/ 	.word	0x00003230


	//   ....[32]....
        /*02c4*/ 	.word	0x00003240


	//   ....[33]....
        /*02c8*/ 	.word	0x000032d0


	//   ....[34]....
        /*02cc*/ 	.word	0x00003320


	//   ....[35]....
        /*02d0*/ 	.word	0x000033a0


	//   ....[36]....
        /*02d4*/ 	.word	0x000033c0


	//   ....[37]....
        /*02d8*/ 	.word	0x000033d0


	//   ....[38]....
        /*02dc*/ 	.word	0x000033e0


	//   ....[39]....
        /*02e0*/ 	.word	0x000033f0


	//   ....[40]....
        /*02e4*/ 	.word	0x00003400


	//   ....[41]....
        /*02e8*/ 	.word	0x00003f90


	//   ....[42]....
        /*02ec*/ 	.word	0x00004940


	//   ....[43]....
        /*02f0*/ 	.word	0x00005b90


	//   ....[44]....
        /*02f4*/ 	.word	0x00005bc0


	//   ....[45]....
        /*02f8*/ 	.word	0x00005c40


	//   ....[46]....
        /*02fc*/ 	.word	0x00005c50


	//   ....[47]....
        /*0300*/ 	.word	0x00005c90


	//   ....[48]....
        /*0304*/ 	.word	0x00005cb0


	//   ....[49]....
        /*0308*/ 	.word	0x00005d00


	//   ....[50]....
        /*030c*/ 	.word	0x00005d10


	//   ....[51]....
        /*0310*/ 	.word	0x00005d50


	//   ....[52]....
        /*0314*/ 	.word	0x00005d70


	//   ....[53]....
        /*0318*/ 	.word	0x00005e10


	//   ....[54]....
        /*031c*/ 	.word	0x00005f00


	//   ....[55]....
        /*0320*/ 	.word	0x00005f30


	//   ....[56]....
        /*0324*/ 	.word	0x000064f0


	//   ....[57]....
        /*0328*/ 	.word	0x00006520


	//   ....[58]....
        /*032c*/ 	.word	0x00006570


	//   ....[59]....
        /*0330*/ 	.word	0x00006580


	//   ....[60]....
        /*0334*/ 	.word	0x000065d0


	//   ....[61]....
        /*0338*/ 	.word	0x000065e0


	//   ....[62]....
        /*033c*/ 	.word	0x00006630


	//   ....[63]....
        /*0340*/ 	.word	0x00006650


	//   ....[64]....
        /*0344*/ 	.word	0x000066a0


	//   ....[65]....
        /*0348*/ 	.word	0x000066b0


	//   ....[66]....
        /*034c*/ 	.word	0x00006740


	//   ....[67]....
        /*0350*/ 	.word	0x00006790


	//   ....[68]....
        /*0354*/ 	.word	0x00006810


	//   ....[69]....
        /*0358*/ 	.word	0x00006830


	//   ....[70]....
        /*035c*/ 	.word	0x00006840


	//   ....[71]....
        /*0360*/ 	.word	0x00006850


	//   ....[72]....
        /*0364*/ 	.word	0x00006860


	//   ....[73]....
        /*0368*/ 	.word	0x00006870


	//   ....[74]....
        /*036c*/ 	.word	0x00007780


	//   ....[75]....
        /*0370*/ 	.word	0x000077b0


	//   ....[76]....
        /*0374*/ 	.word	0x00007830


	//   ....[77]....
        /*0378*/ 	.word	0x00007840


	//   ....[78]....
        /*037c*/ 	.word	0x00007880


	//   ....[79]....
        /*0380*/ 	.word	0x000078a0


	//   ....[80]....
        /*0384*/ 	.word	0x000078f0


	//   ....[81]....
        /*0388*/ 	.word	0x00007910


	//   ....[82]....
        /*038c*/ 	.word	0x00007950


	//   ....[83]....
        /*0390*/ 	.word	0x00007970


	//   ....[84]....
        /*0394*/ 	.word	0x00007a00


	//   ....[85]....
        /*0398*/ 	.word	0x00007af0


	//   ....[86]....
        /*039c*/ 	.word	0x00007b20


	//   ....[87]....
        /*03a0*/ 	.word	0x000080e0


	//   ....[88]....
        /*03a4*/ 	.word	0x00008110


	//   ....[89]....
        /*03a8*/ 	.word	0x00008160


	//   ....[90]....
        /*03ac*/ 	.word	0x00008170


	//   ....[91]....
        /*03b0*/ 	.word	0x000081c0


	//   ....[92]....
        /*03b4*/ 	.word	0x000081d0


	//   ....[93]....
        /*03b8*/ 	.word	0x00008220


	//   ....[94]....
        /*03bc*/ 	.word	0x00008230


	//   ....[95]....
        /*03c0*/ 	.word	0x00008280


	//   ....[96]....
        /*03c4*/ 	.word	0x000082a0


	//   ....[97]....
        /*03c8*/ 	.word	0x00008330


	//   ....[98]....
        /*03cc*/ 	.word	0x00008380


	//   ....[99]....
        /*03d0*/ 	.word	0x00008400


	//   ....[100]....
        /*03d4*/ 	.word	0x00008420


	//   ....[101]....
        /*03d8*/ 	.word	0x00008430


	//   ....[102]....
        /*03dc*/ 	.word	0x00008440


	//   ....[103]....
        /*03e0*/ 	.word	0x00008450


	//   ....[104]....
        /*03e4*/ 	.word	0x00008460


	//   ....[105]....
        /*03e8*/ 	.word	0x000091b0


	//   ....[106]....
        /*03ec*/ 	.word	0x00009ff0


	//   ....[107]....
        /*03f0*/ 	.word	0x0000a3d0


	//   ....[108]....
        /*03f4*/ 	.word	0x0000a8d0


	//   ....[109]....
        /*03f8*/ 	.word	0x0000db90


	//   ....[110]....
        /*03fc*/ 	.word	0x0000dfe0


	//   ....[111]....
        /*0400*/ 	.word	0x0000e230


	//   ....[112]....
        /*0404*/ 	.word	0x0000e3d0


	//   ....[113]....
        /*0408*/ 	.word	0x0000ec40


	//   ....[114]....
        /*040c*/ 	.word	0x0000f030


	//   ....[115]....
        /*0410*/ 	.word	0x0000f400


	//   ....[116]....
        /*0414*/ 	.word	0x0000f7d0


	//   ....[117]....
        /*0418*/ 	.word	0x0000fcc0


	//   ....[118]....
        /*041c*/ 	.word	0x0000fcf0


	//   ....[119]....
        /*0420*/ 	.word	0x00010ae0


	//   ....[120]....
        /*0424*/ 	.word	0x00010cf0


	//----- nvinfo : EIATTR_REG_RECONFIG
	.align		4
.L_45:
        /*0428*/ 	.byte	0x01, 0x54
	.zero		2


	//----- nvinfo : EIATTR_VRC_CTA_INIT_COUNT
	.align		4
        /*042c*/ 	.byte	0x02, 0x4a
        /*042e*/ 	.byte	0x80
	.zero		1


	//----- nvinfo : EIATTR_SYSCALL_OFFSETS
	.align		4
        /*0430*/ 	.byte	0x04, 0x46
        /*0432*/ 	.short	(.L_47 - .L_46)


	//   ....[0]....
.L_46:
        /*0434*/ 	.word	0x0000ac90


	//   ....[1]....
        /*0438*/ 	.word	0x0000ad80


	//   ....[2]....
        /*043c*/ 	.word	0x0000b410


	//   ....[3]....
        /*0440*/ 	.word	0x0000b580


	//   ....[4]....
        /*0444*/ 	.word	0x0000be20


	//   ....[5]....
        /*0448*/ 	.word	0x0000bf90


	//   ....[6]....
        /*044c*/ 	.word	0x0000c7e0


	//   ....[7]....
        /*0450*/ 	.word	0x0000c950


	//   ....[8]....
        /*0454*/ 	.word	0x0000d1e0


	//   ....[9]....
        /*0458*/ 	.word	0x0000d350


	//----- nvinfo : EIATTR_MBARRIER_INSTR_OFFSETS
	.align		4
.L_47:
        /*045c*/ 	.byte	0x04, 0x39
        /*045e*/ 	.short	(.L_49 - .L_48)


	//   ....[0]....
.L_48:
        /*0460*/ 	.word	0x00000870
        /*0464*/ 	.word	0x000000ff
        /*0468*/ 	.word	0x00000000
        /*046c*/ 	.short	0x0100
        /*046e*/ 	.byte	0x05
	.zero		1


	//   ....[1]....
        /*0470*/ 	.word	0x00000880
        /*0474*/ 	.word	0x000000ff
        /*0478*/ 	.word	0x00000060
        /*047c*/ 	.short	0x0100
        /*047e*/ 	.byte	0x05
	.zero		1


	//   ....[2]....
        /*0480*/ 	.word	0x00000890
        /*0484*/ 	.word	0x000000ff
        /*0488*/ 	.word	0x00000008
        /*048c*/ 	.short	0x0100
        /*048e*/ 	.byte	0x05
	.zero		1


	//   ....[3]....
        /*0490*/ 	.word	0x000008a0
        /*0494*/ 	.word	0x000000ff
        /*0498*/ 	.word	0x00000068
        /*049c*/ 	.short	0x0100
        /*049e*/ 	.byte	0x05
	.zero		1


	//   ....[4]....
        /*04a0*/ 	.word	0x000008b0
        /*04a4*/ 	.word	0x000000ff
        /*04a8*/ 	.word	0x00000010
        /*04ac*/ 	.short	0x0100
        /*04ae*/ 	.byte	0x05
	.zero		1


	//   ....[5]....
        /*04b0*/ 	.word	0x000008c0
        /*04b4*/ 	.word	0x000000ff
        /*04b8*/ 	.word	0x00000070
        /*04bc*/ 	.short	0x0100
        /*04be*/ 	.byte	0x05
	.zero		1


	//   ....[6]....
        /*04c0*/ 	.word	0x000008d0
        /*04c4*/ 	.word	0x000000ff
        /*04c8*/ 	.word	0x00000018
        /*04cc*/ 	.short	0x0100
        /*04ce*/ 	.byte	0x05
	.zero		1


	//   ....[7]....
        /*04d0*/ 	.word	0x000008e0
        /*04d4*/ 	.word	0x000000ff
        /*04d8*/ 	.word	0x00000078
        /*04dc*/ 	.short	0x0100
        /*04de*/ 	.byte	0x05
	.zero		1


	//   ....[8]....
        /*04e0*/ 	.word	0x000008f0
        /*04e4*/ 	.word	0x000000ff
        /*04e8*/ 	.word	0x00000020
        /*04ec*/ 	.short	0x0100
        /*04ee*/ 	.byte	0x05
	.zero		1


	//   ....[9]....
        /*04f0*/ 	.word	0x00000900
        /*04f4*/ 	.word	0x000000ff
        /*04f8*/ 	.word	0x00000080
        /*04fc*/ 	.short	0x0100
        /*04fe*/ 	.byte	0x05
	.zero		1


	//   ....[10]....
        /*0500*/ 	.word	0x00000910
        /*0504*/ 	.word	0x000000ff
        /*0508*/ 	.word	0x00000028
        /*050c*/ 	.short	0x0100
        /*050e*/ 	.byte	0x05
	.zero		1


	//   ....[11]....
        /*0510*/ 	.word	0x00000920
        /*0514*/ 	.word	0x000000ff
        /*0518*/ 	.word	0x00000088
        /*051c*/ 	.short	0x0100
        /*051e*/ 	.byte	0x05
	.zero		1


	//   ....[12]....
        /*0520*/ 	.word	0x00000930
        /*0524*/ 	.word	0x000000ff
        /*0528*/ 	.word	0x00000030
        /*052c*/ 	.short	0x0100
        /*052e*/ 	.byte	0x05
	.zero		1


	//   ....[13]....
        /*0530*/ 	.word	0x00000940
        /*0534*/ 	.word	0x000000ff
        /*0538*/ 	.word	0x00000090
        /*053c*/ 	.short	0x0100
        /*053e*/ 	.byte	0x05
	.zero		1


	//   ....[14]....
        /*0540*/ 	.word	0x00000950
        /*0544*/ 	.word	0x000000ff
        /*0548*/ 	.word	0x00000038
        /*054c*/ 	.short	0x0100
        /*054e*/ 	.byte	0x05
	.zero		1


	//   ....[15]....
        /*0550*/ 	.word	0x00000960
        /*0554*/ 	.word	0x000000ff
        /*0558*/ 	.word	0x00000098
        /*055c*/ 	.short	0x0100
        /*055e*/ 	.byte	0x05
	.zero		1


	//   ....[16]....
        /*0560*/ 	.word	0x00000970
        /*0564*/ 	.word	0x000000ff
        /*0568*/ 	.word	0x00000040
        /*056c*/ 	.short	0x0100
        /*056e*/ 	.byte	0x05
	.zero		1


	//   ....[17]....
        /*0570*/ 	.word	0x00000980
        /*0574*/ 	.word	0x000000ff
        /*0578*/ 	.word	0x000000a0
        /*057c*/ 	.short	0x0100
        /*057e*/ 	.byte	0x05
	.zero		1


	//   ....[18]....
        /*0580*/ 	.word	0x00000990
        /*0584*/ 	.word	0x000000ff
        /*0588*/ 	.word	0x00000048
        /*058c*/ 	.short	0x0100
        /*058e*/ 	.byte	0x05
	.zero		1


	//   ....[19]....
        /*0590*/ 	.word	0x000009a0
        /*0594*/ 	.word	0x000000ff
        /*0598*/ 	.word	0x000000a8
        /*059c*/ 	.short	0x0100
        /*059e*/ 	.byte	0x05
	.zero		1


	//   ....[20]....
        /*05a0*/ 	.word	0x000009b0
        /*05a4*/ 	.word	0x000000ff
        /*05a8*/ 	.word	0x00000050
        /*05ac*/ 	.short	0x0100
        /*05ae*/ 	.byte	0x05
	.zero		1


	//   ....[21]....
        /*05b0*/ 	.word	0x000009c0
        /*05b4*/ 	.word	0x000000ff
        /*05b8*/ 	.word	0x000000b0
        /*05bc*/ 	.short	0x0100
        /*05be*/ 	.byte	0x05
	.zero		1


	//   ....[22]....
        /*05c0*/ 	.word	0x000009d0
        /*05c4*/ 	.word	0x000000ff
        /*05c8*/ 	.word	0x00000058
        /*05cc*/ 	.short	0x0100
        /*05ce*/ 	.byte	0x05
	.zero		1


	//   ....[23]....
        /*05d0*/ 	.word	0x000009e0
        /*05d4*/ 	.word	0x000000ff
        /*05d8*/ 	.word	0x000000b8
        /*05dc*/ 	.short	0x0100
        /*05de*/ 	.byte	0x05
	.zero		1


	//   ....[24]....
        /*05e0*/ 	.word	0x00000b10
        /*05e4*/ 	.word	0x000000ff
        /*05e8*/ 	.word	0x000000c0
        /*05ec*/ 	.short	0x0100
        /*05ee*/ 	.byte	0x06
	.zero		1


	//   ....[25]....
        /*05f0*/ 	.word	0x00000b20
        /*05f4*/ 	.word	0x000000ff
        /*05f8*/ 	.word	0x000000e0
        /*05fc*/ 	.short	0x0100
        /*05fe*/ 	.byte	0x06
	.zero		1


	//   ....[26]....
        /*0600*/ 	.word	0x00000b30
        /*0604*/ 	.word	0x000000ff
        /*0608*/ 	.word	0x000000c8
        /*060c*/ 	.short	0x0100
        /*060e*/ 	.byte	0x06
	.zero		1


	//   ....[27]....
        /*0610*/ 	.word	0x00000b40
        /*0614*/ 	.word	0x000000ff
        /*0618*/ 	.word	0x000000e8
        /*061c*/ 	.short	0x0100
        /*061e*/ 	.byte	0x06
	.zero		1


	//   ....[28]....
        /*0620*/ 	.word	0x00000b50
        /*0624*/ 	.word	0x000000ff
        /*0628*/ 	.word	0x000000d0
        /*062c*/ 	.short	0x0100
        /*062e*/ 	.byte	0x06
	.zero		1


	//   ....[29]....
        /*0630*/ 	.word	0x00000b60
        /*0634*/ 	.word	0x000000ff
        /*0638*/ 	.word	0x000000f0
        /*063c*/ 	.short	0x0100
        /*063e*/ 	.byte	0x06
	.zero		1


	//   ....[30]....
        /*0640*/ 	.word	0x00000b70
        /*0644*/ 	.word	0x000000ff
        /*0648*/ 	.word	0x000000d8
        /*064c*/ 	.short	0x0100
        /*064e*/ 	.byte	0x06
	.zero		1


	//   ....[31]....
        /*0650*/ 	.word	0x00000b80
        /*0654*/ 	.word	0x000000ff
        /*0658*/ 	.word	0x000000f8
        /*065c*/ 	.short	0x0100
        /*065e*/ 	.byte	0x06
	.zero		1


	//   ....[32]....
        /*0660*/ 	.word	0x00000c60
        /*0664*/ 	.word	0x000000ff
        /*0668*/ 	.word	0x00000100
        /*066c*/ 	.short	0x0100
        /*066e*/ 	.byte	0x05
	.zero		1


	//   ....[33]....
        /*0670*/ 	.word	0x00000c70
        /*0674*/ 	.word	0x000000ff
        /*0678*/ 	.word	0x00000108
        /*067c*/ 	.short	0x0100
        /*067e*/ 	.byte	0x05
	.zero		1


	//   ....[34]....
        /*0680*/ 	.word	0x00000d90
        /*0684*/ 	.word	0x000000ff
        /*0688*/ 	.word	0x00000110
        /*068c*/ 	.short	0x0100
        /*068e*/ 	.byte	0x06
	.zero		1


	//   ....[35]....
        /*0690*/ 	.word	0x00000da0
        /*0694*/ 	.word	0x000000ff
        /*0698*/ 	.word	0x00000150
        /*069c*/ 	.short	0x0100
        /*069e*/ 	.byte	0x06
	.zero		1


	//   ....[36]....
        /*06a0*/ 	.word	0x00000db0
        /*06a4*/ 	.word	0x000000ff
        /*06a8*/ 	.word	0x00000118
        /*06ac*/ 	.short	0x0100
        /*06ae*/ 	.byte	0x06
	.zero		1


	//   ....[37]....
        /*06b0*/ 	.word	0x00000dc0
        /*06b4*/ 	.word	0x000000ff
        /*06b8*/ 	.word	0x00000158
        /*06bc*/ 	.short	0x0100
        /*06be*/ 	.byte	0x06
	.zero		1


	//   ....[38]....
        /*06c0*/ 	.word	0x00000dd0
        /*06c4*/ 	.word	0x000000ff
        /*06c8*/ 	.word	0x00000120
        /*06cc*/ 	.short	0x0100
        /*06ce*/ 	.byte	0x06
	.zero		1


	//   ....[39]....
        /*06d0*/ 	.word	0x00000de0
        /*06d4*/ 	.word	0x000000ff
        /*06d8*/ 	.word	0x00000160
        /*06dc*/ 	.short	0x0100
        /*06de*/ 	.byte	0x06
	.zero		1


	//   ....[40]....
        /*06e0*/ 	.word	0x00000df0
        /*06e4*/ 	.word	0x000000ff
        /*06e8*/ 	.word	0x00000128
        /*06ec*/ 	.short	0x0100
        /*06ee*/ 	.byte	0x06
	.zero		1


	//   ....[41]....
        /*06f0*/ 	.word	0x00000e00
        /*06f4*/ 	.word	0x000000ff
        /*06f8*/ 	.word	0x00000168
        /*06fc*/ 	.short	0x0100
        /*06fe*/ 	.byte	0x06
	.zero		1


	//   ....[42]....
        /*0700*/ 	.word	0x00000e10
        /*0704*/ 	.word	0x000000ff
        /*0708*/ 	.word	0x00000130
        /*070c*/ 	.short	0x0100
        /*070e*/ 	.byte	0x06
	.zero		1


	//   ....[43]....
        /*0710*/ 	.word	0x00000e20
        /*0714*/ 	.word	0x000000ff
        /*0718*/ 	.word	0x00000170
        /*071c*/ 	.short	0x0100
        /*071e*/ 	.byte	0x06
	.zero		1


	//   ....[44]....
        /*0720*/ 	.word	0x00000e30
        /*0724*/ 	.word	0x000000ff
        /*0728*/ 	.word	0x00000138
        /*072c*/ 	.short	0x0100
        /*072e*/ 	.byte	0x06
	.zero		1


	//   ....[45]....
        /*0730*/ 	.word	0x00000e40
        /*0734*/ 	.word	0x000000ff
        /*0738*/ 	.word	0x00000178
        /*073c*/ 	.short	0x0100
        /*073e*/ 	.byte	0x06
	.zero		1


	//   ....[46]....
        /*0740*/ 	.word	0x00000e50
        /*0744*/ 	.word	0x000000ff
        /*0748*/ 	.word	0x00000140
        /*074c*/ 	.short	0x0100
        /*074e*/ 	.byte	0x06
	.zero		1


	//   ....[47]....
        /*0750*/ 	.word	0x00000e60
        /*0754*/ 	.word	0x000000ff
        /*0758*/ 	.word	0x00000180
        /*075c*/ 	.short	0x0100
        /*075e*/ 	.byte	0x06
	.zero		1


	//   ....[48]....
        /*0760*/ 	.word	0x00000e70
        /*0764*/ 	.word	0x000000ff
        /*0768*/ 	.word	0x00000148
        /*076c*/ 	.short	0x0100
        /*076e*/ 	.byte	0x06
	.zero		1


	//   ....[49]....
        /*0770*/ 	.word	0x00000e80
        /*0774*/ 	.word	0x000000ff
        /*0778*/ 	.word	0x00000188
        /*077c*/ 	.short	0x0100
        /*077e*/ 	.byte	0x06
	.zero		1


	//   ....[50]....
        /*0780*/ 	.word	0x00000fa0
        /*0784*/ 	.word	0x000000ff
        /*0788*/ 	.word	0x000001f0
        /*078c*/ 	.short	0x0100
        /*078e*/ 	.byte	0x06
	.zero		1


	//   ....[51]....
        /*0790*/ 	.word	0x00000fb0
        /*0794*/ 	.word	0x000000ff
        /*0798*/ 	.word	0x00000230
        /*079c*/ 	.short	0x0100
        /*079e*/ 	.byte	0x06
	.zero		1


	//   ....[52]....
        /*07a0*/ 	.word	0x00000fc0
        /*07a4*/ 	.word	0x000000ff
        /*07a8*/ 	.word	0x000001f8
        /*07ac*/ 	.short	0x0100
        /*07ae*/ 	.byte	0x06
	.zero		1


	//   ....[53]....
        /*07b0*/ 	.word	0x00000fd0
        /*07b4*/ 	.word	0x000000ff
        /*07b8*/ 	.word	0x00000238
        /*07bc*/ 	.short	0x0100
        /*07be*/ 	.byte	0x06
	.zero		1


	//   ....[54]....
        /*07c0*/ 	.word	0x00000fe0
        /*07c4*/ 	.word	0x000000ff
        /*07c8*/ 	.word	0x00000200
        /*07cc*/ 	.short	0x0100
        /*07ce*/ 	.byte	0x06
	.zero		1


	//   ....[55]....
        /*07d0*/ 	.word	0x00000ff0
        /*07d4*/ 	.word	0x000000ff
        /*07d8*/ 	.word	0x00000240
        /*07dc*/ 	.short	0x0100
        /*07de*/ 	.byte	0x06
	.zero		1


	//   ....[56]....
        /*07e0*/ 	.word	0x00001000
        /*07e4*/ 	.word	0x000000ff
        /*07e8*/ 	.word	0x00000208
        /*07ec*/ 	.short	0x0100
        /*07ee*/ 	.byte	0x06
	.zero		1


	//   ....[57]....
        /*07f0*/ 	.word	0x00001010
        /*07f4*/ 	.word	0x000000ff
        /*07f8*/ 	.word	0x00000248
        /*07fc*/ 	.short	0x0100
        /*07fe*/ 	.byte	0x06
	.zero		1


	//   ....[58]....
        /*0800*/ 	.word	0x00001020
        /*0804*/ 	.word	0x000000ff
        /*0808*/ 	.word	0x00000210
        /*080c*/ 	.short	0x0100
        /*080e*/ 	.byte	0x06
	.zero		1


	//   ....[59]....
        /*0810*/ 	.word	0x00001030
        /*0814*/ 	.word	0x000000ff
        /*0818*/ 	.word	0x00000250
        /*081c*/ 	.short	0x0100
        /*081e*/ 	.byte	0x06
	.zero		1


	//   ....[60]....
        /*0820*/ 	.word	0x00001040
        /*0824*/ 	.word	0x000000ff
        /*0828*/ 	.word	0x00000218
        /*082c*/ 	.short	0x0100
        /*082e*/ 	.byte	0x06
	.zero		1


	//   ....[61]....
        /*0830*/ 	.word	0x00001050
        /*0834*/ 	.word	0x000000ff
        /*0838*/ 	.word	0x00000258
        /*083c*/ 	.short	0x0100
        /*083e*/ 	.byte	0x06
	.zero		1


	//   ....[62]....
        /*0840*/ 	.word	0x00001060
        /*0844*/ 	.word	0x000000ff
        /*0848*/ 	.word	0x00000220
        /*084c*/ 	.short	0x0100
        /*084e*/ 	.byte	0x06
	.zero		1


	//   ....[63]....
        /*0850*/ 	.word	0x00001070
        /*0854*/ 	.word	0x000000ff
        /*0858*/ 	.word	0x00000260
        /*085c*/ 	.short	0x0100
        /*085e*/ 	.byte	0x06
	.zero		1


	//   ....[64]....
        /*0860*/ 	.word	0x00001080
        /*0864*/ 	.word	0x000000ff
        /*0868*/ 	.word	0x00000228
        /*086c*/ 	.short	0x0100
        /*086e*/ 	.byte	0x06
	.zero		1


	//   ....[65]....
        /*0870*/ 	.word	0x00001090
        /*0874*/ 	.word	0x000000ff
        /*0878*/ 	.word	0x00000268
        /*087c*/ 	.short	0x0100
        /*087e*/ 	.byte	0x06
	.zero		1


	//   ....[66]....
        /*0880*/ 	.word	0x000011c0
        /*0884*/ 	.word	0x000000ff
        /*0888*/ 	.word	0x00000190
        /*088c*/ 	.short	0x0100
        /*088e*/ 	.byte	0x06
	.zero		1


	//   ....[67]....
        /*0890*/ 	.word	0x000011d0
        /*0894*/ 	.word	0x000000ff
        /*0898*/ 	.word	0x000001b0
        /*089c*/ 	.short	0x0100
        /*089e*/ 	.byte	0x06
	.zero		1


	//   ....[68]....
        /*08a0*/ 	.word	0x000011e0
        /*08a4*/ 	.word	0x000000ff
        /*08a8*/ 	.word	0x00000198
        /*08ac*/ 	.short	0x0100
        /*08ae*/ 	.byte	0x06
	.zero		1


	//   ....[69]....
        /*08b0*/ 	.word	0x000011f0
        /*08b4*/ 	.word	0x000000ff
        /*08b8*/ 	.word	0x000001b8
        /*08bc*/ 	.short	0x0100
        /*08be*/ 	.byte	0x06
	.zero		1


	//   ....[70]....
        /*08c0*/ 	.word	0x00001200
        /*08c4*/ 	.word	0x000000ff
        /*08c8*/ 	.word	0x000001a0
        /*08cc*/ 	.short	0x0100
        /*08ce*/ 	.byte	0x06
	.zero		1


	//   ....[71]....
        /*08d0*/ 	.word	0x00001210
        /*08d4*/ 	.word	0x000000ff
        /*08d8*/ 	.word	0x000001c0
        /*08dc*/ 	.short	0x0100
        /*08de*/ 	.byte	0x06
	.zero		1


	//   ....[72]....
        /*08e0*/ 	.word	0x00001220
        /*08e4*/ 	.word	0x000000ff
        /*08e8*/ 	.word	0x000001a8
        /*08ec*/ 	.short	0x0100
        /*08ee*/ 	.byte	0x06
	.zero		1


	//   ....[73]....
        /*08f0*/ 	.word	0x00001230
        /*08f4*/ 	.word	0x000000ff
        /*08f8*/ 	.word	0x000001c8
        /*08fc*/ 	.short	0x0100
        /*08fe*/ 	.byte	0x06
	.zero		1


	//   ....[74]....
        /*0900*/ 	.word	0x00001300
        /*0904*/ 	.word	0x000000ff
        /*0908*/ 	.word	0x000001e0
        /*090c*/ 	.short	0x0100
        /*090e*/ 	.byte	0x05
	.zero		1


	//   ....[75]....
        /*0910*/ 	.word	0x000042d0
        /*0914*/ 	.word	0x000000ff
        /*0918*/ 	.word	0x00000060
        /*091c*/ 	.short	0x010a
        /*091e*/ 	.byte	0x05
	.zero		1


	//   ....[76]....
        /*0920*/ 	.word	0x00004440
        /*0924*/ 	.word	0x000000ff
        /*0928*/ 	.word	0x00000060
        /*092c*/ 	.short	0x010a
        /*092e*/ 	.byte	0x09
	.zero		1


	//   ....[77]....
        /*0930*/ 	.word	0x000045c0
        /*0934*/ 	.word	0x000000ff
        /*0938*/ 	.word	0x00000060
        /*093c*/ 	.short	0x010a
        /*093e*/ 	.byte	0x04
	.zero		1


	//   ....[78]....
        /*0940*/ 	.word	0x00004670
        /*0944*/ 	.word	0x000000ff
        /*0948*/ 	.word	0x00000108
        /*094c*/ 	.short	0x0101
        /*094e*/ 	.byte	0x0c
	.zero		1


	//   ....[79]....
        /*0950*/ 	.word	0x00004690
        /*0954*/ 	.word	0x000000ff
        /*0958*/ 	.word	0x00000060
        /*095c*/ 	.short	0x010a
        /*095e*/ 	.byte	0x04
	.zero		1


	//   ....[80]....
        /*0960*/ 	.word	0x00004710
        /*0964*/ 	.word	0x000000ff
        /*0968*/ 	.word	0x00000060
        /*096c*/ 	.short	0x010a
        /*096e*/ 	.byte	0x09
	.zero		1


	//   ....[81]....
        /*0970*/ 	.word	0x000048b0
        /*0974*/ 	.word	0x000000ff
        /*0978*/ 	.word	0x00000060
        /*097c*/ 	.short	0x010a
        /*097e*/ 	.byte	0x04
	.zero		1


	//   ....[82]....
        /*0980*/ 	.word	0x00004990
        /*0984*/ 	.word	0x000000ff
        /*0988*/ 	.word	0x000001f0
        /*098c*/ 	.short	0x010a
        /*098e*/ 	.byte	0x04
	.zero		1


	//   ....[83]....
        /*0990*/ 	.word	0x00004b20
        /*0994*/ 	.word	0x000000ff
        /*0998*/ 	.word	0x00000000
        /*099c*/ 	.short	0x0101
        /*099e*/ 	.byte	0x04
	.zero		1


	//   ....[84]....
        /*09a0*/ 	.word	0x00004b90
        /*09a4*/ 	.word	0x000000ff
        /*09a8*/ 	.word	0x00000000
        /*09ac*/ 	.short	0x010a
        /*09ae*/ 	.byte	0x04
	.zero		1


	//   ....[85]....
        /*09b0*/ 	.word	0x00004c20
        /*09b4*/ 	.word	0x000000ff
        /*09b8*/ 	.word	0x00000000
        /*09bc*/ 	.short	0x010a
        /*09be*/ 	.byte	0x04
	.zero		1


	//   ....[86]....
        /*09c0*/ 	.word	0x00004cb0
        /*09c4*/ 	.word	0x000000ff
        /*09c8*/ 	.word	0x00000000
        /*09cc*/ 	.short	0x010a
        /*09ce*/ 	.byte	0x04
	.zero		1


	//   ....[87]....
        /*09d0*/ 	.word	0x00004d40
        /*09d4*/ 	.word	0x000000ff
        /*09d8*/ 	.word	0x00000000
        /*09dc*/ 	.short	0x010a
        /*09de*/ 	.byte	0x04
	.zero		1


	//   ....[88]....
        /*09e0*/ 	.word	0x00004dd0
        /*09e4*/ 	.word	0x000000ff
        /*09e8*/ 	.word	0x00000000
        /*09ec*/ 	.short	0x010a
        /*09ee*/ 	.byte	0x04
	.zero		1


	//   ....[89]....
        /*09f0*/ 	.word	0x00004e60
        /*09f4*/ 	.word	0x000000ff
        /*09f8*/ 	.word	0x00000000
        /*09fc*/ 	.short	0x010a
        /*09fe*/ 	.byte	0x04
	.zero		1


	//   ....[90]....
        /*0a00*/ 	.word	0x00004ef0
        /*0a04*/ 	.word	0x000000ff
        /*0a08*/ 	.word	0x00000000
        /*0a0c*/ 	.short	0x010a
        /*0a0e*/ 	.byte	0x04
	.zero		1


	//   ....[91]....
        /*0a10*/ 	.word	0x00004f80
        /*0a14*/ 	.word	0x000000ff
        /*0a18*/ 	.word	0x00000000
        /*0a1c*/ 	.short	0x010a
        /*0a1e*/ 	.byte	0x04
	.zero		1


	//   ....[92]....
        /*0a20*/ 	.word	0x00005010
        /*0a24*/ 	.word	0x000000ff
        /*0a28*/ 	.word	0x00000000
        /*0a2c*/ 	.short	0x010a
        /*0a2e*/ 	.byte	0x04
	.zero		1


	//   ....[93]....
        /*0a30*/ 	.word	0x000050a0
        /*0a34*/ 	.word	0x000000ff
        /*0a38*/ 	.word	0x00000000
        /*0a3c*/ 	.short	0x010a
        /*0a3e*/ 	.byte	0x04
	.zero		1


	//   ....[94]....
        /*0a40*/ 	.word	0x00005130
        /*0a44*/ 	.word	0x000000ff
        /*0a48*/ 	.word	0x00000000
        /*0a4c*/ 	.short	0x010a
        /*0a4e*/ 	.byte	0x04
	.zero		1


	//   ....[95]....
        /*0a50*/ 	.word	0x000051d0
        /*0a54*/ 	.word	0x00000000
        /*0a58*/ 	.word	0x00000000
        /*0a5c*/ 	.short	0x010a
        /*0a5e*/ 	.byte	0xff
	.zero		1


	//   ....[96]....
        /*0a60*/ 	.word	0x00006d60
        /*0a64*/ 	.word	0x000000ff
        /*0a68*/ 	.word	0x00000150
        /*0a6c*/ 	.short	0x010a
        /*0a6e*/ 	.byte	0x04
	.zero		1


	//   ....[97]....
        /*0a70*/ 	.word	0x00006f00
        /*0a74*/ 	.word	0x000000ff
        /*0a78*/ 	.word	0x00000110
        /*0a7c*/ 	.short	0x0101
        /*0a7e*/ 	.byte	0x04
	.zero		1


	//   ....[98]....
        /*0a80*/ 	.word	0x00008980
        /*0a84*/ 	.word	0x000000ff
        /*0a88*/ 	.word	0x00000150
        /*0a8c*/ 	.short	0x010a
        /*0a8e*/ 	.byte	0x04
	.zero		1


	//   ....[99]....
        /*0a90*/ 	.word	0x00008b00
        /*0a94*/ 	.word	0x000000ff
        /*0a98*/ 	.word	0x00000110
        /*0a9c*/ 	.short	0x0101
        /*0a9e*/ 	.byte	0x04
	.zero		1


	//   ....[100]....
        /*0aa0*/ 	.word	0x00009220
        /*0aa4*/ 	.word	0x0000000f
        /*0aa8*/ 	.word	0x00000108
        /*0aac*/ 	.short	0x010a
        /*0aae*/ 	.byte	0xff
	.zero		1


	//   ....[101]....
        /*0ab0*/ 	.word	0x00009490
        /*0ab4*/ 	.word	0x000000ff
        /*0ab8*/ 	.word	0x000000e0
        /*0abc*/ 	.short	0x010a
        /*0abe*/ 	.byte	0x18
	.zero		1


	//   ....[102]....
        /*0ac0*/ 	.word	0x000095b0
        /*0ac4*/ 	.word	0x000000ff
        /*0ac8*/ 	.word	0x000000c0
        /*0acc*/ 	.short	0x010b
        /*0ace*/ 	.byte	0x18
	.zero		1


	//   ....[103]....
        /*0ad0*/ 	.word	0x00009620
        /*0ad4*/ 	.word	0x000000ff
        /*0ad8*/ 	.word	0x00000000
        /*0adc*/ 	.short	0x0101
        /*0ade*/ 	.byte	0x04
	.zero		1


	//   ....[104]....
        /*0ae0*/ 	.word	0x00009650
        /*0ae4*/ 	.word	0x000000ff
        /*0ae8*/ 	.word	0x000000e8
        /*0aec*/ 	.short	0x010a
        /*0aee*/ 	.byte	0x18
	.zero		1


	//   ....[105]....
        /*0af0*/ 	.word	0x00009780
        /*0af4*/ 	.word	0x000000ff
        /*0af8*/ 	.word	0x000000c8
        /*0afc*/ 	.short	0x010b
        /*0afe*/ 	.byte	0x18
	.zero		1


	//   ....[106]....
        /*0b00*/ 	.word	0x000097e0
        /*0b04*/ 	.word	0x000000ff
        /*0b08*/ 	.word	0x00000000
        /*0b0c*/ 	.short	0x0101
        /*0b0e*/ 	.byte	0x04
	.zero		1


	//   ....[107]....
        /*0b10*/ 	.word	0x00009810
        /*0b14*/ 	.word	0x000000ff
        /*0b18*/ 	.word	0x000000f0
        /*0b1c*/ 	.short	0x010a
        /*0b1e*/ 	.byte	0x18
	.zero		1


	//   ....[108]....
        /*0b20*/ 	.word	0x00009940
        /*0b24*/ 	.word	0x000000ff
        /*0b28*/ 	.word	0x000000d0
        /*0b2c*/ 	.short	0x010b
        /*0b2e*/ 	.byte	0x18
	.zero		1


	//   ....[109]....
        /*0b30*/ 	.word	0x000099a0
        /*0b34*/ 	.word	0x000000ff
        /*0b38*/ 	.word	0x00000000
        /*0b3c*/ 	.short	0x0101
        /*0b3e*/ 	.byte	0x04
	.zero		1


	//   ....[110]....
        /*0b40*/ 	.word	0x000099d0
        /*0b44*/ 	.word	0x000000ff
        /*0b48*/ 	.word	0x000000f8
        /*0b4c*/ 	.short	0x010a
        /*0b4e*/ 	.byte	0x18
	.zero		1


	//   ....[111]....
        /*0b50*/ 	.word	0x00009b00
        /*0b54*/ 	.word	0x000000ff
        /*0b58*/ 	.word	0x000000d8
        /*0b5c*/ 	.short	0x010b
        /*0b5e*/ 	.byte	0x18
	.zero		1


	//   ....[112]....
        /*0b60*/ 	.word	0x00009b80
        /*0b64*/ 	.word	0x000000ff
        /*0b68*/ 	.word	0x00000000
        /*0b6c*/ 	.short	0x0101
        /*0b6e*/ 	.byte	0x04
	.zero		1


	//   ....[113]....
        /*0b70*/ 	.word	0x00009bd0
        /*0b74*/ 	.word	0x000000ff
        /*0b78*/ 	.word	0x000001f0
        /*0b7c*/ 	.short	0x010a
        /*0b7e*/ 	.byte	0x08
	.zero		1


	//   ....[114]....
        /*0b80*/ 	.word	0x00009d30
        /*0b84*/ 	.word	0x000000ff
        /*0b88*/ 	.word	0x00000000
        /*0b8c*/ 	.short	0x0101
        /*0b8e*/ 	.byte	0x08
	.zero		1


	//   ....[115]....
        /*0b90*/ 	.word	0x00009de0
        /*0b94*/ 	.word	0x000000ff
        /*0b98*/ 	.word	0x000000e0
        /*0b9c*/ 	.short	0x010a
        /*0b9e*/ 	.byte	0x18
	.zero		1


	//   ....[116]....
        /*0ba0*/ 	.word	0x00009e20
        /*0ba4*/ 	.word	0x000000ff
        /*0ba8*/ 	.word	0x000000e8
        /*0bac*/ 	.short	0x010a
        /*0bae*/ 	.byte	0x18
	.zero		1


	//   ....[117]....
        /*0bb0*/ 	.word	0x00009e60
        /*0bb4*/ 	.word	0x000000ff
        /*0bb8*/ 	.word	0x000000f0
        /*0bbc*/ 	.short	0x010a
        /*0bbe*/ 	.byte	0x18
	.zero		1


	//   ....[118]....
        /*0bc0*/ 	.word	0x00009ec0
        /*0bc4*/ 	.word	0x00000000
        /*0bc8*/ 	.word	0x000000f8
        /*0bcc*/ 	.short	0x010a
        /*0bce*/ 	.byte	0xff
	.zero		1


	//   ....[119]....
        /*0bd0*/ 	.word	0x0000a970
        /*0bd4*/ 	.word	0x000000ff
        /*0bd8*/ 	.word	0x000001f0
        /*0bdc*/ 	.short	0x010a
        /*0bde*/ 	.byte	0x06
	.zero		1


	//   ....[120]....
        /*0be0*/ 	.word	0x0000ab00
        /*0be4*/ 	.word	0x000000ff
        /*0be8*/ 	.word	0x00000000
        /*0bec*/ 	.short	0x0101
        /*0bee*/ 	.byte	0x04
	.zero		1


	//   ....[121]....
        /*0bf0*/ 	.word	0x0000b070
        /*0bf4*/ 	.word	0x000000ff
        /*0bf8*/ 	.word	0x000000c0
        /*0bfc*/ 	.short	0x010a
        /*0bfe*/ 	.byte	0x2b
	.zero		1


	//   ....[122]....
        /*0c00*/ 	.word	0x0000b0f0
        /*0c04*/ 	.word	0x00000044
        /*0c08*/ 	.word	0x00000190
        /*0c0c*/ 	.short	0x010a
        /*0c0e*/ 	.byte	0xff
	.zero		1


	//   ....[123]....
        /*0c10*/ 	.word	0x0000b110
        /*0c14*/ 	.word	0x000000ff
        /*0c18*/ 	.word	0x000000c0
        /*0c1c*/ 	.short	0x010a
        /*0c1e*/ 	.byte	0x2b
	.zero		1


	//   ....[124]....
        /*0c20*/ 	.word	0x0000b2e0
        /*0c24*/ 	.word	0x00000044
        /*0c28*/ 	.word	0x00000190
        /*0c2c*/ 	.short	0x010a
        /*0c2e*/ 	.byte	0xff
	.zero		1


	//   ....[125]....
        /*0c30*/ 	.word	0x0000bb60
        /*0c34*/ 	.word	0x000000ff
        /*0c38*/ 	.word	0x00000000
        /*0c3c*/ 	.short	0x0101
        /*0c3e*/ 	.byte	0x04
	.zero		1


	//   ....[126]....
        /*0c40*/ 	.word	0x0000bbb0
        /*0c44*/ 	.word	0x000000ff
        /*0c48*/ 	.word	0x000000c8
        /*0c4c*/ 	.short	0x010a
        /*0c4e*/ 	.byte	0x2b
	.zero		1


	//   ....[127]....
        /*0c50*/ 	.word	0x0000bbe0
        /*0c54*/ 	.word	0x000000ff
        /*0c58*/ 	.word	0x000000c8
        /*0c5c*/ 	.short	0x010a
        /*0c5e*/ 	.byte	0x2b
	.zero		1


	//   ....[128]....
        /*0c60*/ 	.word	0x0000c560
        /*0c64*/ 	.word	0x000000ff
        /*0c68*/ 	.word	0x00000000
        /*0c6c*/ 	.short	0x0101
        /*0c6e*/ 	.byte	0x04
	.zero		1


	//   ....[129]....
        /*0c70*/ 	.word	0x0000c580
        /*0c74*/ 	.word	0x000000ff
        /*0c78*/ 	.word	0x000000d0
        /*0c7c*/ 	.short	0x010a
        /*0c7e*/ 	.byte	0x2b
	.zero		1


	//   ....[130]....
        /*0c80*/ 	.word	0x0000c5a0
        /*0c84*/ 	.word	0x000000ff
        /*0c88*/ 	.word	0x000000d0
        /*0c8c*/ 	.short	0x010a
        /*0c8e*/ 	.byte	0x2b
	.zero		1


	//   ....[131]....
        /*0c90*/ 	.word	0x0000cf60
        /*0c94*/ 	.word	0x000000ff
        /*0c98*/ 	.word	0x00000000
        /*0c9c*/ 	.short	0x0101
        /*0c9e*/ 	.byte	0x04
	.zero		1


	//   ....[132]....
        /*0ca0*/ 	.word	0x0000cf80
        /*0ca4*/ 	.word	0x000000ff
        /*0ca8*/ 	.word	0x000000d8
        /*0cac*/ 	.short	0x010a
        /*0cae*/ 	.byte	0x2b
	.zero		1


	//   ....[133]....
        /*0cb0*/ 	.word	0x0000cfa0
        /*0cb4*/ 	.word	0x000000ff
        /*0cb8*/ 	.word	0x000000d8
        /*0cbc*/ 	.short	0x010a
        /*0cbe*/ 	.byte	0x2b
	.zero		1


	//   ....[134]....
        /*0cc0*/ 	.word	0x0000d4f0
        /*0cc4*/ 	.word	0x00000044
        /*0cc8*/ 	.word	0x00000000
        /*0ccc*/ 	.short	0x0101
        /*0cce*/ 	.byte	0xff
	.zero		1


	//   ....[135]....
        /*0cd0*/ 	.word	0x0000da80
        /*0cd4*/ 	.word	0x000000ff
        /*0cd8*/ 	.word	0x00000000
        /*0cdc*/ 	.short	0x0101
        /*0cde*/ 	.byte	0x04
	.zero		1


	//   ....[136]....
        /*0ce0*/ 	.word	0x0000db20
        /*0ce4*/ 	.word	0x000000ff
        /*0ce8*/ 	.word	0x00000000
        /*0cec*/ 	.short	0x0101
        /*0cee*/ 	.byte	0x04
	.zero		1


	//   ....[137]....
        /*0cf0*/ 	.word	0x0000e430
        /*0cf4*/ 	.word	0x000000ff
        /*0cf8*/ 	.word	0x00000110
        /*0cfc*/ 	.short	0x010a
        /*0cfe*/ 	.byte	0x18
	.zero		1


	//   ....[138]....
        /*0d00*/ 	.word	0x0000e570
        /*0d04*/ 	.word	0x000000ff
        /*0d08*/ 	.word	0x00000000
        /*0d0c*/ 	.short	0x0101
        /*0d0e*/ 	.byte	0x06
	.zero		1


	//   ....[139]....
        /*0d10*/ 	.word	0x0000e5e0
        /*0d14*/ 	.word	0x000000ff
        /*0d18*/ 	.word	0x00000230
        /*0d1c*/ 	.short	0x010a
        /*0d1e*/ 	.byte	0x18
	.zero		1


	//   ....[140]....
        /*0d20*/ 	.word	0x0000f6d0
        /*0d24*/ 	.word	0x000000ff
        /*0d28*/ 	.word	0x000001f0
        /*0d2c*/ 	.short	0x0101
        /*0d2e*/ 	.byte	0x18
	.zero		1


	//   ....[141]....
        /*0d30*/ 	.word	0x0000f9c0
        /*0d34*/ 	.word	0x000000ff
        /*0d38*/ 	.word	0x00000008
        /*0d3c*/ 	.short	0x010a
        /*0d3e*/ 	.byte	0x06
	.zero		1


	//   ....[142]....
        /*0d40*/ 	.word	0x0000f9e0
        /*0d44*/ 	.word	0x000000ff
        /*0d48*/ 	.word	0x00000008
        /*0d4c*/ 	.short	0x010a
        /*0d4e*/ 	.byte	0x06
	.zero		1


	//   ....[143]....
        /*0d50*/ 	.word	0x0000fb70
        /*0d54*/ 	.word	0x000000ff
        /*0d58*/ 	.word	0x00000008
        /*0d5c*/ 	.short	0x010a
        /*0d5e*/ 	.byte	0x06
	.zero		1


	//   ....[144]....
        /*0d60*/ 	.word	0x0000fb90
        /*0d64*/ 	.word	0x000000ff
        /*0d68*/ 	.word	0x00000008
        /*0d6c*/ 	.short	0x010a
        /*0d6e*/ 	.byte	0x06
	.zero		1


	//   ....[145]....
        /*0d70*/ 	.word	0x0000fc50
        /*0d74*/ 	.word	0x000000ff
        /*0d78*/ 	.word	0x00000000
        /*0d7c*/ 	.short	0x0101
        /*0d7e*/ 	.byte	0x05
	.zero		1


	//   ....[146]....
        /*0d80*/ 	.word	0x0000ff40
        /*0d84*/ 	.word	0x000000ff
        /*0d88*/ 	.word	0x00000000
        /*0d8c*/ 	.short	0x010a
        /*0d8e*/ 	.byte	0x06
	.zero		1


	//   ....[147]....
        /*0d90*/ 	.word	0x0000ffa0
        /*0d94*/ 	.word	0x000000ff
        /*0d98*/ 	.word	0x000001b0
        /*0d9c*/ 	.short	0x010a
        /*0d9e*/ 	.byte	0x09
	.zero		1


	//   ....[148]....
        /*0da0*/ 	.word	0x00010100
        /*0da4*/ 	.word	0x000000ff
        /*0da8*/ 	.word	0x00000000
        /*0dac*/ 	.short	0x010a
        /*0dae*/ 	.byte	0x06
	.zero		1


	//   ....[149]....
        /*0db0*/ 	.word	0x00010230
        /*0db4*/ 	.word	0x000000ff
        /*0db8*/ 	.word	0x00000000
        /*0dbc*/ 	.short	0x010a
        /*0dbe*/ 	.byte	0x1e
	.zero		1


	//   ....[150]....
        /*0dc0*/ 	.word	0x000104d0
        /*0dc4*/ 	.word	0x000000ff
        /*0dc8*/ 	.word	0x000001f0
        /*0dcc*/ 	.short	0x010a
        /*0dce*/ 	.byte	0x06
	.zero		1


	//   ....[151]....
        /*0dd0*/ 	.word	0x00010600
        /*0dd4*/ 	.word	0x000000ff
        /*0dd8*/ 	.word	0x00000000
        /*0ddc*/ 	.short	0x0101
        /*0dde*/ 	.byte	0x06
	.zero		1


	//   ....[152]....
        /*0de0*/ 	.word	0x00010750
        /*0de4*/ 	.word	0x000000ff
        /*0de8*/ 	.word	0x000001b0
        /*0dec*/ 	.short	0x010a
        /*0dee*/ 	.byte	0x06
	.zero		1


	//   ....[153]....
        /*0df0*/ 	.word	0x00010810
        /*0df4*/ 	.word	0x000000ff
        /*0df8*/ 	.word	0x000001b0
        /*0dfc*/ 	.short	0x010a
        /*0dfe*/ 	.byte	0x07
	.zero		1


	//   ....[154]....
        /*0e00*/ 	.word	0x000108d0
        /*0e04*/ 	.word	0x000000ff
        /*0e08*/ 	.word	0x000001b0
        /*0e0c*/ 	.short	0x010a
        /*0e0e*/ 	.byte	0x07
	.zero		1


	//   ....[155]....
        /*0e10*/ 	.word	0x00010990
        /*0e14*/ 	.word	0x00000000
        /*0e18*/ 	.word	0x000001b0
        /*0e1c*/ 	.short	0x010a
        /*0e1e*/ 	.byte	0xff
	.zero		1


	//   ....[156]....
        /*0e20*/ 	.word	0x000109d0
        /*0e24*/ 	.word	0x00000000
        /*0e28*/ 	.word	0x000001b0
        /*0e2c*/ 	.short	0x010a
        /*0e2e*/ 	.byte	0xff
	.zero		1


	//   ....[157]....
        /*0e30*/ 	.word	0x00010a40
        /*0e34*/ 	.word	0x000000ff
        /*0e38*/ 	.word	0x00000000
        /*0e3c*/ 	.short	0x0101
        /*0e3e*/ 	.byte	0x06
	.zero		1


	//   ....[158]....
        /*0e40*/ 	.word	0x00010a80
        /*0e44*/ 	.word	0x000000ff
        /*0e48*/ 	.word	0x000001e0
        /*0e4c*/ 	.short	0x010a
        /*0e4e*/ 	.byte	0x04
	.zero		1


	//   ....[159]....
        /*0e50*/ 	.word	0x00010ad0
        /*0e54*/ 	.word	0x000000ff
        /*0e58*/ 	.word	0x00000000
        /*0e5c*/ 	.short	0x0101
        /*0e5e*/ 	.byte	0x06
	.zero		1


	//   ....[160]....
        /*0e60*/ 	.word	0x00010d20
        /*0e64*/ 	.word	0x00000000
        /*0e68*/ 	.word	0x00000060
        /*0e6c*/ 	.short	0x010a
        /*0e6e*/ 	.byte	0xff
	.zero		1


	//   ....[161]....
        /*0e70*/ 	.word	0x00010d80
        /*0e74*/ 	.word	0x00000000
        /*0e78*/ 	.word	0x00000060
        /*0e7c*/ 	.short	0x010a
        /*0e7e*/ 	.byte	0xff
	.zero		1


	//   ....[162]....
        /*0e80*/ 	.word	0x00010de0
        /*0e84*/ 	.word	0x00000000
        /*0e88*/ 	.word	0x000001f0
        /*0e8c*/ 	.short	0x010a
        /*0e8e*/ 	.byte	0xff
	.zero		1


	//   ....[163]....
        /*0e90*/ 	.word	0x00010e40
        /*0e94*/ 	.word	0x00000000
        /*0e98*/ 	.word	0x00000000
        /*0e9c*/ 	.short	0x010a
        /*0e9e*/ 	.byte	0xff
	.zero		1


	//   ....[164]....
        /*0ea0*/ 	.word	0x00010ea0
        /*0ea4*/ 	.word	0x00000000
        /*0ea8*/ 	.word	0x00000000
        /*0eac*/ 	.short	0x010a
        /*0eae*/ 	.byte	0xff
	.zero		1


	//   ....[165]....
        /*0eb0*/ 	.word	0x00010f00
        /*0eb4*/ 	.word	0x00000000
        /*0eb8*/ 	.word	0x00000000
        /*0ebc*/ 	.short	0x010a
        /*0ebe*/ 	.byte	0xff
	.zero		1


	//   ....[166]....
        /*0ec0*/ 	.word	0x00010f60
        /*0ec4*/ 	.word	0x00000000
        /*0ec8*/ 	.word	0x00000000
        /*0ecc*/ 	.short	0x010a
        /*0ece*/ 	.byte	0xff
	.zero		1


	//   ....[167]....
        /*0ed0*/ 	.word	0x00010fc0
        /*0ed4*/ 	.word	0x00000000
        /*0ed8*/ 	.word	0x00000000
        /*0edc*/ 	.short	0x010a
        /*0ede*/ 	.byte	0xff
	.zero		1


	//   ....[168]....
        /*0ee0*/ 	.word	0x00011020
        /*0ee4*/ 	.word	0x00000000
        /*0ee8*/ 	.word	0x00000000
        /*0eec*/ 	.short	0x010a
        /*0eee*/ 	.byte	0xff
	.zero		1


	//   ....[169]....
        /*0ef0*/ 	.word	0x00011080
        /*0ef4*/ 	.word	0x00000000
        /*0ef8*/ 	.word	0x00000000
        /*0efc*/ 	.short	0x010a
        /*0efe*/ 	.byte	0xff
	.zero		1


	//   ....[170]....
        /*0f00*/ 	.word	0x000110e0
        /*0f04*/ 	.word	0x00000000
        /*0f08*/ 	.word	0x00000000
        /*0f0c*/ 	.short	0x010a
        /*0f0e*/ 	.byte	0xff
	.zero		1


	//   ....[171]....
        /*0f10*/ 	.word	0x00011140
        /*0f14*/ 	.word	0x00000000
        /*0f18*/ 	.word	0x00000000
        /*0f1c*/ 	.short	0x010a
        /*0f1e*/ 	.byte	0xff
	.zero		1


	//   ....[172]....
        /*0f20*/ 	.word	0x000111a0
        /*0f24*/ 	.word	0x00000000
        /*0f28*/ 	.word	0x00000000
        /*0f2c*/ 	.short	0x010a
        /*0f2e*/ 	.byte	0xff
	.zero		1


	//   ....[173]....
        /*0f30*/ 	.word	0x00011200
        /*0f34*/ 	.word	0x00000000
        /*0f38*/ 	.word	0x00000000
        /*0f3c*/ 	.short	0x010a
        /*0f3e*/ 	.byte	0xff
	.zero		1


	//   ....[174]....
        /*0f40*/ 	.word	0x00011260
        /*0f44*/ 	.word	0x00000014
        /*0f48*/ 	.word	0x00000150
        /*0f4c*/ 	.short	0x010a
        /*0f4e*/ 	.byte	0xff
	.zero		1


	//   ....[175]....
        /*0f50*/ 	.word	0x000112c0
        /*0f54*/ 	.word	0x0000000b
        /*0f58*/ 	.word	0x00000150
        /*0f5c*/ 	.short	0x010a
        /*0f5e*/ 	.byte	0xff
	.zero		1


	//   ....[176]....
        /*0f60*/ 	.word	0x00011310
        /*0f64*/ 	.word	0x0000000f
        /*0f68*/ 	.word	0x00000108
        /*0f6c*/ 	.short	0x010a
        /*0f6e*/ 	.byte	0xff
	.zero		1


	//   ....[177]....
        /*0f70*/ 	.word	0x00011370
        /*0f74*/ 	.word	0x00000000
        /*0f78*/ 	.word	0x000000e0
        /*0f7c*/ 	.short	0x010a
        /*0f7e*/ 	.byte	0xff
	.zero		1


	//   ....[178]....
        /*0f80*/ 	.word	0x000113d0
        /*0f84*/ 	.word	0x00000000
        /*0f88*/ 	.word	0x000000e8
        /*0f8c*/ 	.short	0x010a
        /*0f8e*/ 	.byte	0xff
	.zero		1


	//   ....[179]....
        /*0f90*/ 	.word	0x00011430
        /*0f94*/ 	.word	0x00000000
        /*0f98*/ 	.word	0x000000f0
        /*0f9c*/ 	.short	0x010a
        /*0f9e*/ 	.byte	0xff
	.zero		1


	//   ....[180]....
        /*0fa0*/ 	.word	0x00011490
        /*0fa4*/ 	.word	0x00000000
        /*0fa8*/ 	.word	0x000000f8
        /*0fac*/ 	.short	0x010a
        /*0fae*/ 	.byte	0xff
	.zero		1


	//   ....[181]....
        /*0fb0*/ 	.word	0x000114f0
        /*0fb4*/ 	.word	0x00000000
        /*0fb8*/ 	.word	0x000001f0
        /*0fbc*/ 	.short	0x010a
        /*0fbe*/ 	.byte	0xff
	.zero		1


	//   ....[182]....
        /*0fc0*/ 	.word	0x00011550
        /*0fc4*/ 	.word	0x00000000
        /*0fc8*/ 	.word	0x000000e0
        /*0fcc*/ 	.short	0x010a
        /*0fce*/ 	.byte	0xff
	.zero		1


	//   ....[183]....
        /*0fd0*/ 	.word	0x000115b0
        /*0fd4*/ 	.word	0x00000000
        /*0fd8*/ 	.word	0x000000e8
        /*0fdc*/ 	.short	0x010a
        /*0fde*/ 	.byte	0xff
	.zero		1


	//   ....[184]....
        /*0fe0*/ 	.word	0x00011610
        /*0fe4*/ 	.word	0x00000000
        /*0fe8*/ 	.word	0x000000f0
        /*0fec*/ 	.short	0x010a
        /*0fee*/ 	.byte	0xff
	.zero		1


	//   ....[185]....
        /*0ff0*/ 	.word	0x00011670
        /*0ff4*/ 	.word	0x00000000
        /*0ff8*/ 	.word	0x000001f0
        /*0ffc*/ 	.short	0x010a
        /*0ffe*/ 	.byte	0xff
	.zero		1


	//   ....[186]....
        /*1000*/ 	.word	0x00011730
        /*1004*/ 	.word	0x00000005
        /*1008*/ 	.word	0x000000c0
        /*100c*/ 	.short	0x010a
        /*100e*/ 	.byte	0xff
	.zero		1


	//   ....[187]....
        /*1010*/ 	.word	0x00011780
        /*1014*/ 	.word	0x00000044
        /*1018*/ 	.word	0x00000190
        /*101c*/ 	.short	0x010a
        /*101e*/ 	.byte	0xff
	.zero		1


	//   ....[188]....
        /*1020*/ 	.word	0x000117e0
        /*1024*/ 	.word	0x00000000
        /*1028*/ 	.word	0x000000c8
        /*102c*/ 	.short	0x010a
        /*102e*/ 	.byte	0xff
	.zero		1


	//   ....[189]....
        /*1030*/ 	.word	0x00011840
        /*1034*/ 	.word	0x00000000
        /*1038*/ 	.word	0x000000d0
        /*103c*/ 	.short	0x010a
        /*103e*/ 	.byte	0xff
	.zero		1


	//   ....[190]....
        /*1040*/ 	.word	0x000118a0
        /*1044*/ 	.word	0x00000000
        /*1048*/ 	.word	0x000000d8
        /*104c*/ 	.short	0x010a
        /*104e*/ 	.byte	0xff
	.zero		1


	//   ....[191]....
        /*1050*/ 	.word	0x00011900
        /*1054*/ 	.word	0x00000004
        /*1058*/ 	.word	0x00000110
        /*105c*/ 	.short	0x010a
        /*105e*/ 	.byte	0xff
	.zero		1


	//   ....[192]....
        /*1060*/ 	.word	0x00011960
        /*1064*/ 	.word	0x00000004
        /*1068*/ 	.word	0x00000230
        /*106c*/ 	.short	0x010a
        /*106e*/ 	.byte	0xff
	.zero		1


	//   ....[193]....
        /*1070*/ 	.word	0x000119c0
        /*1074*/ 	.word	0x00000000
        /*1078*/ 	.word	0x00000008
        /*107c*/ 	.short	0x010a
        /*107e*/ 	.byte	0xff
	.zero		1


	//   ....[194]....
        /*1080*/ 	.word	0x00011aa0
        /*1084*/ 	.word	0x00000000
        /*1088*/ 	.word	0x00000008
        /*108c*/ 	.short	0x010a
        /*108e*/ 	.byte	0xff
	.zero		1


	//   ....[195]....
        /*1090*/ 	.word	0x00011b00
        /*1094*/ 	.word	0x00000003
        /*1098*/ 	.word	0x000001b0
        /*109c*/ 	.short	0x010a
        /*109e*/ 	.byte	0xff
	.zero		1


	//   ....[196]....
        /*10a0*/ 	.word	0x00011b60
        /*10a4*/ 	.word	0x00000003
        /*10a8*/ 	.word	0x00000000
        /*10ac*/ 	.short	0x010a
        /*10ae*/ 	.byte	0xff
	.zero		1


	//   ....[197]....
        /*10b0*/ 	.word	0x00011bc0
        /*10b4*/ 	.word	0x00000003
        /*10b8*/ 	.word	0x000001f0
        /*10bc*/ 	.short	0x010a
        /*10be*/ 	.byte	0xff
	.zero		1


	//   ....[198]....
        /*10c0*/ 	.word	0x00011c20
        /*10c4*/ 	.word	0x00000000
        /*10c8*/ 	.word	0x000001b0
        /*10cc*/ 	.short	0x010a
        /*10ce*/ 	.byte	0xff
	.zero		1


	//   ....[199]....
        /*10d0*/ 	.word	0x00011c80
        /*10d4*/ 	.word	0x00000000
        /*10d8*/ 	.word	0x000001b0
        /*10dc*/ 	.short	0x010a
        /*10de*/ 	.byte	0xff
	.zero		1


	//   ....[200]....
        /*10e0*/ 	.word	0x00011ce0
        /*10e4*/ 	.word	0x00000000
        /*10e8*/ 	.word	0x000001b0
        /*10ec*/ 	.short	0x010a
        /*10ee*/ 	.byte	0xff
	.zero		1


	//   ....[201]....
        /*10f0*/ 	.word	0x00011d40
        /*10f4*/ 	.word	0x00000000
        /*10f8*/ 	.word	0x000001e0
        /*10fc*/ 	.short	0x010a
        /*10fe*/ 	.byte	0xff
	.zero		1


	//----- nvinfo : EIATTR_NUM_MBARRIERS
	.align		4
.L_49:
        /*1100*/ 	.byte	0x03, 0x38
        /*1102*/ 	.short	0x004b


	//----- nvinfo : EIATTR_EXIT_INSTR_OFFSETS
	.align		4
        /*1104*/ 	.byte	0x04, 0x1c
        /*1106*/ 	.short	(.L_51 - .L_50)


	//   ....[0]....
.L_50:
        /*1108*/ 	.word	0x00003930


	//   ....[1]....
        /*110c*/ 	.word	0x00005200


	//   ....[2]....
        /*1110*/ 	.word	0x00008ba0


	//   ....[3]....
        /*1114*/ 	.word	0x00009ef0


	//   ....[4]....
        /*1118*/ 	.word	0x0000db30


	//   ....[5]....
        /*111c*/ 	.word	0x0000db60


	//   ....[6]....
        /*1120*/ 	.word	0x0000f7a0


	//   ....[7]....
        /*1124*/ 	.word	0x00010d00


	//----- nvinfo : EIATTR_INDIRECT_BRANCH_TARGETS
	.align		4
.L_51:
        /*1128*/ 	.byte	0x04, 0x34
        /*112a*/ 	.short	(.L_53 - .L_52)


	//   ....[0]....
.L_52:
        /*112c*/ 	.word	.L_x_319@srel
        /*1130*/ 	.short	0x0
        /*1132*/ 	.short	0x0
        /*1134*/ 	.word	0xa
        /*1138*/ 	.word	.L_x_320@srel
        /* <DEDUP_REMOVED lines=9> */


	//----- nvinfo : EIATTR_MAX_THREADS
	.align		4
.L_53:
        /*1160*/ 	.byte	0x04, 0x05
        /*1162*/ 	.short	(.L_55 - .L_54)
.L_54:
        /*1164*/ 	.word	0x00000180
        /*1168*/ 	.word	0x00000001
        /*116c*/ 	.word	0x00000001


	//----- nvinfo : EIATTR_CRS_STACK_SIZE
	.align		4
.L_55:
        /*1170*/ 	.byte	0x04, 0x1e
        /*1172*/ 	.short	(.L_57 - .L_56)
.L_56:
        /*1174*/ 	.word	0x00000000


	//----- nvinfo : EIATTR_CBANK_PARAM_SIZE
	.align		4
.L_57:
        /*1178*/ 	.byte	0x03, 0x19
        /*117a*/ 	.short	0x0900


	//----- nvinfo : EIATTR_PARAM_CBANK
	.align		4
        /*117c*/ 	.byte	0x04, 0x0a
        /*117e*/ 	.short	(.L_59 - .L_58)
	.align		4
.L_58:
        /*1180*/ 	.word	index@(.nv.constant0._ZN7cutlass13device_kernelINS_4gemm6kernel13GemmUniversalINS1_17GroupProblemShapeIN4cute5tupleIJiiiEEEEENS1_10collective13CollectiveMmaINS1_40MainloopSm100ArrayTmaUmmaWarpSpecializedILi12ELi8ELi4ENS6_IJNS5_1CILi2EEENSC_ILi1EEESE_EEEEENS6_IJNSC_ILi128EEESH_SH_EEENS_12float_e4m3_tEPNS6_IJlSE_NSC_ILi0EEEEEESJ_SM_NS5_8TiledMMAINS5_8MMA_AtomIJNS5_10MMA_TraitsINS5_25SM100_MMA_F8F6F4_2x1SM_SSEJSJ_SJ_fSH_SH_NS5_17integral_constantINS5_4UMMA5MajorELST_0EEESU_NSR_INSS_7ScaleInELSV_0EEESW_EEEEEENS5_6LayoutINS6_IJSE_SE_SE_EEENS6_IJSK_SK_SK_EEEEENS6_IJNS5_10UnderscoreES13_S13_EEEEENS5_18SM100_TMA_2SM_LOADENS5_14ComposedLayoutINS5_7SwizzleILi3ELi4ELi3EEENS5_18smem_ptr_flag_bitsILi8EEENSZ_INS6_IJNSC_ILi8EEESH_EEENS6_IJSH_SE_EEEEEEEvNS5_8identityES16_S1G_vS1H_EENS_8epilogue10collective18CollectiveEpilogueINS1J_31Sm100PtrArrayTmaWarpSpecializedILi4ELi2ELi16ELb1ELb0EEEJNS6_IJNSC_ILi64EEESH_SH_EEENS6_IJNSZ_IS1O_SE_EENSZ_INS6_IJNSC_ILi16EEESD_EEENS6_IJSE_S1O_EEEEEEEENS_6half_tEPNS6_IJSE_lSK_EEES1W_S1Y_NS1J_6fusion15FusionCallbacksIS1N_NS1Z_17LinearCombinationIS1W_fS1W_fLNS_15FloatRoundStyleE2EEES1P_S1V_JEEENS5_5SM1004TMEM4LOAD26SM100_TMEM_LOAD_16dp256b2xENS5_13SM90_TMA_LOADENS17_IS19_NS1A_ILi16EEENSZ_INS6_IJS1O_S1C_EEES1T_EEEENS5_17SM75_U16x8_LDSM_TENS5_14SM90_TMA_STOREES2D_NS5_17SM90_U16x8_STSM_TENS5_39AutoVectorizingCopyWithAssumedAlignmentILi128EEEEEEvvEEEEvNT_6ParamsE)
        /*1184*/ 	.short	0x0380
        /*1186*/ 	.short	0x0900


	//----- nvinfo : EIATTR_SW_WAR
	.align		4
.L_59:
        /*1188*/ 	.byte	0x04, 0x36
        /*118a*/ 	.short	(.L_61 - .L_60)
.L_60:
        /*118c*/ 	.word	0x00000008
.L_61:


//--------------------- .nv.callgraph             --------------------------
	.section	.nv.callgraph,"",@"SHT_CUDA_CALLGRAPH"
	.align	4
	.sectionentsize	8
	.align		4
        /*0000*/ 	.word	0x00000000
	.align		4
        /*0004*/ 	.word	0xffffffff
	.align		4
        /*0008*/ 	.word	index@(_ZN7cutlass13device_kernelINS_4gemm6kernel13GemmUniversalINS1_17GroupProblemShapeIN4cute5tupleIJiiiEEEEENS1_10collective13CollectiveMmaINS1_40MainloopSm100ArrayTmaUmmaWarpSpecializedILi12ELi8ELi4ENS6_IJNS5_1CILi2EEENSC_ILi1EEESE_EEEEENS6_IJNSC_ILi128EEESH_SH_EEENS_12float_e4m3_tEPNS6_IJlSE_NSC_ILi0EEEEEESJ_SM_NS5_8TiledMMAINS5_8MMA_AtomIJNS5_10MMA_TraitsINS5_25SM100_MMA_F8F6F4_2x1SM_SSEJSJ_SJ_fSH_SH_NS5_17integral_constantINS5_4UMMA5MajorELST_0EEESU_NSR_INSS_7ScaleInELSV_0EEESW_EEEEEENS5_6LayoutINS6_IJSE_SE_SE_EEENS6_IJSK_SK_SK_EEEEENS6_IJNS5_10UnderscoreES13_S13_EEEEENS5_18SM100_TMA_2SM_LOADENS5_14ComposedLayoutINS5_7SwizzleILi3ELi4ELi3EEENS5_18smem_ptr_flag_bitsILi8EEENSZ_INS6_IJNSC_ILi8EEESH_EEENS6_IJSH_SE_EEEEEEEvNS5_8identityES16_S1G_vS1H_EENS_8epilogue10collective18CollectiveEpilogueINS1J_31Sm100PtrArrayTmaWarpSpecializedILi4ELi2ELi16ELb1ELb0EEEJNS6_IJNSC_ILi64EEESH_SH_EEENS6_IJNSZ_IS1O_SE_EENSZ_INS6_IJNSC_ILi16EEESD_EEENS6_IJSE_S1O_EEEEEEEENS_6half_tEPNS6_IJSE_lSK_EEES1W_S1Y_NS1J_6fusion15FusionCallbacksIS1N_NS1Z_17LinearCombinationIS1W_fS1W_fLNS_15FloatRoundStyleE2EEES1P_S1V_JEEENS5_5SM1004TMEM4LOAD26SM100_TMEM_LOAD_16dp256b2xENS5_13SM90_TMA_LOADENS17_IS19_NS1A_ILi16EEENSZ_INS6_IJS1O_S1C_EEES1T_EEEENS5_17SM75_U16x8_LDSM_TENS5_14SM90_TMA_STOREES2D_NS5_17SM90_U16x8_STSM_TENS5_39AutoVectorizingCopyWithAssumedAlignmentILi128EEEEEEvvEEEEvNT_6ParamsE)
	.align		4
        /*000c*/ 	.word	index@(__assertfail)
	.align		4
        /*0010*/ 	.word	0x00000000
	.align		4
        /*0014*/ 	.word	0xfffffffe
	.align		4
        /*0018*/ 	.word	0x00000000
	.align		4
        /*001c*/ 	.word	0xfffffffd
	.align		4
        /*0020*/ 	.word	0x00000000
	.align		4
        /*0024*/ 	.word	0xfffffffc


//--------------------- .nv.constant4             --------------------------
	.section	.nv.constant4,"a",@progbits
	.align	8
	.align		8
.nv.constant4:
        /*0000*/ 	.dword	__assertfail
	.align		8
        /*0008*/ 	.dword	__unnamed_1
	.align		8
        /*0010*/ 	.dword	__unnamed_2
	.align		8
        /*0018*/ 	.dword	_ZN39_INTERNAL_80930a42_4_k_cu_91f19b5b_27624cuda3std3__45__cpo5beginE
	.align		8
        /*0020*/ 	.dword	_ZN39_INTERNAL_80930a42_4_k_cu_91f19b5b_27624cuda3std3__45__cpo3endE
	.align		8
        /*0028*/ 	.dword	_ZN39_INTERNAL_80930a42_4_k_cu_91f19b5b_27624cuda3std3__45__cpo6cbeginE
	.align		8
        /*0030*/ 	.dword	_ZN39_INTERNAL_80930a42_4_k_cu_91f19b5b_27624cuda3std3__45__cpo4cendE
	.align		8
        /*0038*/ 	.dword	_ZN39_INTERNAL_80930a42_4_k_cu_91f19b5b_27624cuda3std3__441_GLOBAL__N__80930a42_4_k_cu_91f19b5b_27626ignoreE
	.align		8
        /*0040*/ 	.dword	_ZN39_INTERNAL_80930a42_4_k_cu_91f19b5b_27624cuda3std3__419piecewise_constructE
	.align		8
        /*0048*/ 	.dword	_ZN39_INTERNAL_80930a42_4_k_cu_91f19b5b_27624cuda3std3__48in_placeE
	.align		8
        /*0050*/ 	.dword	_ZN39_INTERNAL_80930a42_4_k_cu_91f19b5b_27624cuda3std6ranges3__45__cpo4swapE
	.align		8
        /*0058*/ 	.dword	_ZN39_INTERNAL_80930a42_4_k_cu_91f19b5b_27624cuda3std6ranges3__45__cpo9iter_moveE
	.align		8
        /*0060*/ 	.dword	_ZN39_INTERNAL_80930a42_4_k_cu_91f19b5b_27624cute7productE
	.align		8
        /*0068*/ 	.dword	_ZN39_INTERNAL_80930a42_4_k_cu_91f19b5b_27624cute1_E
	.align		8
        /*0070*/ 	.dword	$str$24
	.align		8
        /*0078*/ 	.dword	$str$25
	.align		8
        /*0080*/ 	.dword	$str$26
	.align		8
        /*0088*/ 	.dword	$str$27


//--------------------- .nv.constant2._ZN7cutlass13device_kernelINS_4gemm6kernel13GemmUniversalINS1_17GroupProblemShapeIN4cute5tupleIJiiiEEEEENS1_10collective13CollectiveMmaINS1_40MainloopSm100ArrayTmaUmmaWarpSpecializedILi12ELi8ELi4ENS6_IJNS5_1CILi2EEENSC_ILi1EEESE_EEEEENS6_IJNSC_ILi128EEESH_SH_EEENS_12float_e4m3_tEPNS6_IJlSE_NSC_ILi0EEEEEESJ_SM_NS5_8TiledMMAINS5_8MMA_AtomIJNS5_10MMA_TraitsINS5_25SM100_MMA_F8F6F4_2x1SM_SSEJSJ_SJ_fSH_SH_NS5_17integral_constantINS5_4UMMA5MajorELST_0EEESU_NSR_INSS_7ScaleInELSV_0EEESW_EEEEEENS5_6LayoutINS6_IJSE_SE_SE_EEENS6_IJSK_SK_SK_EEEEENS6_IJNS5_10UnderscoreES13_S13_EEEEENS5_18SM100_TMA_2SM_LOADENS5_14ComposedLayoutINS5_7SwizzleILi3ELi4ELi3EEENS5_18smem_ptr_flag_bitsILi8EEENSZ_INS6_IJNSC_ILi8EEESH_EEENS6_IJSH_SE_EEEEEEEvNS5_8identityES16_S1G_vS1H_EENS_8epilogue10collective18CollectiveEpilogueINS1J_31Sm100PtrArrayTmaWarpSpecializedILi4ELi2ELi16ELb1ELb0EEEJNS6_IJNSC_ILi64EEESH_SH_EEENS6_IJNSZ_IS1O_SE_EENSZ_INS6_IJNSC_ILi16EEESD_EEENS6_IJSE_S1O_EEEEEEEENS_6half_tEPNS6_IJSE_lSK_EEES1W_S1Y_NS1J_6fusion15FusionCallbacksIS1N_NS1Z_17LinearCombinationIS1W_fS1W_fLNS_15FloatRoundStyleE2EEES1P_S1V_JEEENS5_5SM1004TMEM4LOAD26SM100_TMEM_LOAD_16dp256b2xENS5_13SM90_TMA_LOADENS17_IS19_NS1A_ILi16EEENSZ_INS6_IJS1O_S1C_EEES1T_EEEENS5_17SM75_U16x8_LDSM_TENS5_14SM90_TMA_STOREES2D_NS5_17SM90_U16x8_STSM_TENS5_39AutoVectorizingCopyWithAssumedAlignmentILi128EEEEEEvvEEEEvNT_6ParamsE --------------------------
	.section	.nv.constant2._ZN7cutlass13device_kernelINS_4gemm6kernel13GemmUniversalINS1_17GroupProblemShapeIN4cute5tupleIJiiiEEEEENS1_10collective13CollectiveMmaINS1_40MainloopSm100ArrayTmaUmmaWarpSpecializedILi12ELi8ELi4ENS6_IJNS5_1CILi2EEENSC_ILi1EEESE_EEEEENS6_IJNSC_ILi128EEESH_SH_EEENS_12float_e4m3_tEPNS6_IJlSE_NSC_ILi0EEEEEESJ_SM_NS5_8TiledMMAINS5_8MMA_AtomIJNS5_10MMA_TraitsINS5_25SM100_MMA_F8F6F4_2x1SM_SSEJSJ_SJ_fSH_SH_NS5_17integral_constantINS5_4UMMA5MajorELST_0EEESU_NSR_INSS_7ScaleInELSV_0EEESW_EEEEEENS5_6LayoutINS6_IJSE_SE_SE_EEENS6_IJSK_SK_SK_EEEEENS6_IJNS5_10UnderscoreES13_S13_EEEEENS5_18SM100_TMA_2SM_LOADENS5_14ComposedLayoutINS5_7SwizzleILi3ELi4ELi3EEENS5_18smem_ptr_flag_bitsILi8EEENSZ_INS6_IJNSC_ILi8EEESH_EEENS6_IJSH_SE_EEEEEEEvNS5_8identityES16_S1G_vS1H_EENS_8epilogue10collective18CollectiveEpilogueINS1J_31Sm100PtrArrayTmaWarpSpecializedILi4ELi2ELi16ELb1ELb0EEEJNS6_IJNSC_ILi64EEESH_SH_EEENS6_IJNSZ_IS1O_SE_EENSZ_INS6_IJNSC_ILi16EEESD_EEENS6_IJSE_S1O_EEEEEEEENS_6half_tEPNS6_IJSE_lSK_EEES1W_S1Y_NS1J_6fusion15FusionCallbacksIS1N_NS1Z_17LinearCombinationIS1W_fS1W_fLNS_15FloatRoundStyleE2EEES1P_S1V_JEEENS5_5SM1004TMEM4LOAD26SM100_TMEM_LOAD_16dp256b2xENS5_13SM90_TMA_LOADENS17_IS19_NS1A_ILi16EEENSZ_INS6_IJS1O_S1C_EEES1T_EEEENS5_17SM75_U16x8_LDSM_TENS5_14SM90_TMA_STOREES2D_NS5_17SM90_U16x8_STSM_TENS5_39AutoVectorizingCopyWithAssumedAlignmentILi128EEEEEEvvEEEEvNT_6ParamsE,"a",@progbits
	.sectionflags	@""
	.align	4
.nv.constant2._ZN7cutlass13device_kernelINS_4gemm6kernel13GemmUniversalINS1_17GroupProblemShapeIN4cute5tupleIJiiiEEEEENS1_10collective13CollectiveMmaINS1_40MainloopSm100ArrayTmaUmmaWarpSpecializedILi12ELi8ELi4ENS6_IJNS5_1CILi2EEENSC_ILi1EEESE_EEEEENS6_IJNSC_ILi128EEESH_SH_EEENS_12float_e4m3_tEPNS6_IJlSE_NSC_ILi0EEEEEESJ_SM_NS5_8TiledMMAINS5_8MMA_AtomIJNS5_10MMA_TraitsINS5_25SM100_MMA_F8F6F4_2x1SM_SSEJSJ_SJ_fSH_SH_NS5_17integral_constantINS5_4UMMA5MajorELST_0EEESU_NSR_INSS_7ScaleInELSV_0EEESW_EEEEEENS5_6LayoutINS6_IJSE_SE_SE_EEENS6_IJSK_SK_SK_EEEEENS6_IJNS5_10UnderscoreES13_S13_EEEEENS5_18SM100_TMA_2SM_LOADENS5_14ComposedLayoutINS5_7SwizzleILi3ELi4ELi3EEENS5_18smem_ptr_flag_bitsILi8EEENSZ_INS6_IJNSC_ILi8EEESH_EEENS6_IJSH_SE_EEEEEEEvNS5_8identityES16_S1G_vS1H_EENS_8epilogue10collective18CollectiveEpilogueINS1J_31Sm100PtrArrayTmaWarpSpecializedILi4ELi2ELi16ELb1ELb0EEEJNS6_IJNSC_ILi64EEESH_SH_EEENS6_IJNSZ_IS1O_SE_EENSZ_INS6_IJNSC_ILi16EEESD_EEENS6_IJSE_S1O_EEEEEEEENS_6half_tEPNS6_IJSE_lSK_EEES1W_S1Y_NS1J_6fusion15FusionCallbacksIS1N_NS1Z_17LinearCombinationIS1W_fS1W_fLNS_15FloatRoundStyleE2EEES1P_S1V_JEEENS5_5SM1004TMEM4LOAD26SM100_TMEM_LOAD_16dp256b2xENS5_13SM90_TMA_LOADENS17_IS19_NS1A_ILi16EEENSZ_INS6_IJS1O_S1C_EEES1T_EEEENS5_17SM75_U16x8_LDSM_TENS5_14SM90_TMA_STOREES2D_NS5_17SM90_U16x8_STSM_TENS5_39AutoVectorizingCopyWithAssumedAlignmentILi128EEEEEEvvEEEEvNT_6ParamsE:
        /*0000*/ 	.byte	0xc0, 0xf7, 0x00, 0x00, 0x80, 0x52, 0x00, 0x00, 0x80, 0x52, 0x00, 0x00, 0x80, 0x52, 0x00, 0x00
        /*0010*/ 	.byte	0x80, 0x52, 0x00, 0x00, 0x80, 0x52, 0x00, 0x00, 0x80, 0x52, 0x00, 0x00, 0x80, 0x52, 0x00, 0x00
        /*0020*/ 	.byte	0x70, 0xdb, 0x00, 0x00, 0x80, 0x52, 0x00, 0x00


//--------------------- .text._ZN7cutlass13device_kernelINS_4gemm6kernel13GemmUniversalINS1_17GroupProblemShapeIN4cute5tupleIJiiiEEEEENS1_10collective13CollectiveMmaINS1_40MainloopSm100ArrayTmaUmmaWarpSpecializedILi12ELi8ELi4ENS6_IJNS5_1CILi2EEENSC_ILi1EEESE_EEEEENS6_IJNSC_ILi128EEESH_SH_EEENS_12float_e4m3_tEPNS6_IJlSE_NSC_ILi0EEEEEESJ_SM_NS5_8TiledMMAINS5_8MMA_AtomIJNS5_10MMA_TraitsINS5_25SM100_MMA_F8F6F4_2x1SM_SSEJSJ_SJ_fSH_SH_NS5_17integral_constantINS5_4UMMA5MajorELST_0EEESU_NSR_INSS_7ScaleInELSV_0EEESW_EEEEEENS5_6LayoutINS6_IJSE_SE_SE_EEENS6_IJSK_SK_SK_EEEEENS6_IJNS5_10UnderscoreES13_S13_EEEEENS5_18SM100_TMA_2SM_LOADENS5_14ComposedLayoutINS5_7SwizzleILi3ELi4ELi3EEENS5_18smem_ptr_flag_bitsILi8EEENSZ_INS6_IJNSC_ILi8EEESH_EEENS6_IJSH_SE_EEEEEEEvNS5_8identityES16_S1G_vS1H_EENS_8epilogue10collective18CollectiveEpilogueINS1J_31Sm100PtrArrayTmaWarpSpecializedILi4ELi2ELi16ELb1ELb0EEEJNS6_IJNSC_ILi64EEESH_SH_EEENS6_IJNSZ_IS1O_SE_EENSZ_INS6_IJNSC_ILi16EEESD_EEENS6_IJSE_S1O_EEEEEEEENS_6half_tEPNS6_IJSE_lSK_EEES1W_S1Y_NS1J_6fusion15FusionCallbacksIS1N_NS1Z_17LinearCombinationIS1W_fS1W_fLNS_15FloatRoundStyleE2EEES1P_S1V_JEEENS5_5SM1004TMEM4LOAD26SM100_TMEM_LOAD_16dp256b2xENS5_13SM90_TMA_LOADENS17_IS19_NS1A_ILi16EEENSZ_INS6_IJS1O_S1C_EEES1T_EEEENS5_17SM75_U16x8_LDSM_TENS5_14SM90_TMA_STOREES2D_NS5_17SM90_U16x8_STSM_TENS5_39AutoVectorizingCopyWithAssumedAlignmentILi128EEEEEEvvEEEEvNT_6ParamsE --------------------------
	.section	.text._ZN7cutlass13device_kernelINS_4gemm6kernel13GemmUniversalINS1_17GroupProblemShapeIN4cute5tupleIJiiiEEEEENS1_10collective13CollectiveMmaINS1_40MainloopSm100ArrayTmaUmmaWarpSpecializedILi12ELi8ELi4ENS6_IJNS5_1CILi2EEENSC_ILi1EEESE_EEEEENS6_IJNSC_ILi128EEESH_SH_EEENS_12float_e4m3_tEPNS6_IJlSE_NSC_ILi0EEEEEESJ_SM_NS5_8TiledMMAINS5_8MMA_AtomIJNS5_10MMA_TraitsINS5_25SM100_MMA_F8F6F4_2x1SM_SSEJSJ_SJ_fSH_SH_NS5_17integral_constantINS5_4UMMA5MajorELST_0EEESU_NSR_INSS_7ScaleInELSV_0EEESW_EEEEEENS5_6LayoutINS6_IJSE_SE_SE_EEENS6_IJSK_SK_SK_EEEEENS6_IJNS5_10UnderscoreES13_S13_EEEEENS5_18SM100_TMA_2SM_LOADENS5_14ComposedLayoutINS5_7SwizzleILi3ELi4ELi3EEENS5_18smem_ptr_flag_bitsILi8EEENSZ_INS6_IJNSC_ILi8EEESH_EEENS6_IJSH_SE_EEEEEEEvNS5_8identityES16_S1G_vS1H_EENS_8epilogue10collective18CollectiveEpilogueINS1J_31Sm100PtrArrayTmaWarpSpecializedILi4ELi2ELi16ELb1ELb0EEEJNS6_IJNSC_ILi64EEESH_SH_EEENS6_IJNSZ_IS1O_SE_EENSZ_INS6_IJNSC_ILi16EEESD_EEENS6_IJSE_S1O_EEEEEEEENS_6half_tEPNS6_IJSE_lSK_EEES1W_S1Y_NS1J_6fusion15FusionCallbacksIS1N_NS1Z_17LinearCombinationIS1W_fS1W_fLNS_15FloatRoundStyleE2EEES1P_S1V_JEEENS5_5SM1004TMEM4LOAD26SM100_TMEM_LOAD_16dp256b2xENS5_13SM90_TMA_LOADENS17_IS19_NS1A_ILi16EEENSZ_INS6_IJS1O_S1C_EEES1T_EEEENS5_17SM75_U16x8_LDSM_TENS5_14SM90_TMA_STOREES2D_NS5_17SM90_U16x8_STSM_TENS5_39AutoVectorizingCopyWithAssumedAlignmentILi128EEEEEEvvEEEEvNT_6ParamsE,"ax",@progbits
	.align	128
.text._ZN7cutlass13device_kernelINS_4gemm6kernel13GemmUniversalINS1_17GroupProblemShapeIN4cute5tupleIJiiiEEEEENS1_10collective13CollectiveMmaINS1_40MainloopSm100ArrayTmaUmmaWarpSpecializedILi12ELi8ELi4ENS6_IJNS5_1CILi2EEENSC_ILi1EEESE_EEEEENS6_IJNSC_ILi128EEESH_SH_EEENS_12float_e4m3_tEPNS6_IJlSE_NSC_ILi0EEEEEESJ_SM_NS5_8TiledMMAINS5_8MMA_AtomIJNS5_10MMA_TraitsINS5_25SM100_MMA_F8F6F4_2x1SM_SSEJSJ_SJ_fSH_SH_NS5_17integral_constantINS5_4UMMA5MajorELST_0EEESU_NSR_INSS_7ScaleInELSV_0EEESW_EEEEEENS5_6LayoutINS6_IJSE_SE_SE_EEENS6_IJSK_SK_SK_EEEEENS6_IJNS5_10UnderscoreES13_S13_EEEEENS5_18SM100_TMA_2SM_LOADENS5_14ComposedLayoutINS5_7SwizzleILi3ELi4ELi3EEENS5_18smem_ptr_flag_bitsILi8EEENSZ_INS6_IJNSC_ILi8EEESH_EEENS6_IJSH_SE_EEEEEEEvNS5_8identityES16_S1G_vS1H_EENS_8epilogue10collective18CollectiveEpilogueINS1J_31Sm100PtrArrayTmaWarpSpecializedILi4ELi2ELi16ELb1ELb0EEEJNS6_IJNSC_ILi64EEESH_SH_EEENS6_IJNSZ_IS1O_SE_EENSZ_INS6_IJNSC_ILi16EEESD_EEENS6_IJSE_S1O_EEEEEEEENS_6half_tEPNS6_IJSE_lSK_EEES1W_S1Y_NS1J_6fusion15FusionCallbacksIS1N_NS1Z_17LinearCombinationIS1W_fS1W_fLNS_15FloatRoundStyleE2EEES1P_S1V_JEEENS5_5SM1004TMEM4LOAD26SM100_TMEM_LOAD_16dp256b2xENS5_13SM90_TMA_LOADENS17_IS19_NS1A_ILi16EEENSZ_INS6_IJS1O_S1C_EEES1T_EEEENS5_17SM75_U16x8_LDSM_TENS5_14SM90_TMA_STOREES2D_NS5_17SM90_U16x8_STSM_TENS5_39AutoVectorizingCopyWithAssumedAlignmentILi128EEEEEEvvEEEEvNT_6ParamsE:
        .type           _ZN7cutlass13device_kernelINS_4gemm6kernel13GemmUniversalINS1_17GroupProblemShapeIN4cute5tupleIJiiiEEEEENS1_10collective13CollectiveMmaINS1_40MainloopSm100ArrayTmaUmmaWarpSpecializedILi12ELi8ELi4ENS6_IJNS5_1CILi2EEENSC_ILi1EEESE_EEEEENS6_IJNSC_ILi128EEESH_SH_EEENS_12float_e4m3_tEPNS6_IJlSE_NSC_ILi0EEEEEESJ_SM_NS5_8TiledMMAINS5_8MMA_AtomIJNS5_10MMA_TraitsINS5_25SM100_MMA_F8F6F4_2x1SM_SSEJSJ_SJ_fSH_SH_NS5_17integral_constantINS5_4UMMA5MajorELST_0EEESU_NSR_INSS_7ScaleInELSV_0EEESW_EEEEEENS5_6LayoutINS6_IJSE_SE_SE_EEENS6_IJSK_SK_SK_EEEEENS6_IJNS5_10UnderscoreES13_S13_EEEEENS5_18SM100_TMA_2SM_LOADENS5_14ComposedLayoutINS5_7SwizzleILi3ELi4ELi3EEENS5_18smem_ptr_flag_bitsILi8EEENSZ_INS6_IJNSC_ILi8EEESH_EEENS6_IJSH_SE_EEEEEEEvNS5_8identityES16_S1G_vS1H_EENS_8epilogue10collective18CollectiveEpilogueINS1J_31Sm100PtrArrayTmaWarpSpecializedILi4ELi2ELi16ELb1ELb0EEEJNS6_IJNSC_ILi64EEESH_SH_EEENS6_IJNSZ_IS1O_SE_EENSZ_INS6_IJNSC_ILi16EEESD_EEENS6_IJSE_S1O_EEEEEEEENS_6half_tEPNS6_IJSE_lSK_EEES1W_S1Y_NS1J_6fusion15FusionCallbacksIS1N_NS1Z_17LinearCombinationIS1W_fS1W_fLNS_15FloatRoundStyleE2EEES1P_S1V_JEEENS5_5SM1004TMEM4LOAD26SM100_TMEM_LOAD_16dp256b2xENS5_13SM90_TMA_LOADENS17_IS19_NS1A_ILi16EEENSZ_INS6_IJS1O_S1C_EEES1T_EEEENS5_17SM75_U16x8_LDSM_TENS5_14SM90_TMA_STOREES2D_NS5_17SM90_U16x8_STSM_TENS5_39AutoVectorizingCopyWithAssumedAlignmentILi128EEEEEEvvEEEEvNT_6ParamsE,@function
        .size           _ZN7cutlass13device_kernelINS_4gemm6kernel13GemmUniversalINS1_17GroupProblemShapeIN4cute5tupleIJiiiEEEEENS1_10collective13CollectiveMmaINS1_40MainloopSm100ArrayTmaUmmaWarpSpecializedILi12ELi8ELi4ENS6_IJNS5_1CILi2EEENSC_ILi1EEESE_EEEEENS6_IJNSC_ILi128EEESH_SH_EEENS_12float_e4m3_tEPNS6_IJlSE_NSC_ILi0EEEEEESJ_SM_NS5_8TiledMMAINS5_8MMA_AtomIJNS5_10MMA_TraitsINS5_25SM100_MMA_F8F6F4_2x1SM_SSEJSJ_SJ_fSH_SH_NS5_17integral_constantINS5_4UMMA5MajorELST_0EEESU_NSR_INSS_7ScaleInELSV_0EEESW_EEEEEENS5_6LayoutINS6_IJSE_SE_SE_EEENS6_IJSK_SK_SK_EEEEENS6_IJNS5_10UnderscoreES13_S13_EEEEENS5_18SM100_TMA_2SM_LOADENS5_14ComposedLayoutINS5_7SwizzleILi3ELi4ELi3EEENS5_18smem_ptr_flag_bitsILi8EEENSZ_INS6_IJNSC_ILi8EEESH_EEENS6_IJSH_SE_EEEEEEEvNS5_8identityES16_S1G_vS1H_EENS_8epilogue10collective18CollectiveEpilogueINS1J_31Sm100PtrArrayTmaWarpSpecializedILi4ELi2ELi16ELb1ELb0EEEJNS6_IJNSC_ILi64EEESH_SH_EEENS6_IJNSZ_IS1O_SE_EENSZ_INS6_IJNSC_ILi16EEESD_EEENS6_IJSE_S1O_EEEEEEEENS_6half_tEPNS6_IJSE_lSK_EEES1W_S1Y_NS1J_6fusion15FusionCallbacksIS1N_NS1Z_17LinearCombinationIS1W_fS1W_fLNS_15FloatRoundStyleE2EEES1P_S1V_JEEENS5_5SM1004TMEM4LOAD26SM100_TMEM_LOAD_16dp256b2xENS5_13SM90_TMA_LOADENS17_IS19_NS1A_ILi16EEENSZ_INS6_IJS1O_S1C_EEES1T_EEEENS5_17SM75_U16x8_LDSM_TENS5_14SM90_TMA_STOREES2D_NS5_17SM90_U16x8_STSM_TENS5_39AutoVectorizingCopyWithAssumedAlignmentILi128EEEEEEvvEEEEvNT_6ParamsE,(.L_x_330 - _ZN7cutlass13device_kernelINS_4gemm6kernel13GemmUniversalINS1_17GroupProblemShapeIN4cute5tupleIJiiiEEEEENS1_10collective13CollectiveMmaINS1_40MainloopSm100ArrayTmaUmmaWarpSpecializedILi12ELi8ELi4ENS6_IJNS5_1CILi2EEENSC_ILi1EEESE_EEEEENS6_IJNSC_ILi128EEESH_SH_EEENS_12float_e4m3_tEPNS6_IJlSE_NSC_ILi0EEEEEESJ_SM_NS5_8TiledMMAINS5_8MMA_AtomIJNS5_10MMA_TraitsINS5_25SM100_MMA_F8F6F4_2x1SM_SSEJSJ_SJ_fSH_SH_NS5_17integral_constantINS5_4UMMA5MajorELST_0EEESU_NSR_INSS_7ScaleInELSV_0EEESW_EEEEEENS5_6LayoutINS6_IJSE_SE_SE_EEENS6_IJSK_SK_SK_EEEEENS6_IJNS5_10UnderscoreES13_S13_EEEEENS5_18SM100_TMA_2SM_LOADENS5_14ComposedLayoutINS5_7SwizzleILi3ELi4ELi3EEENS5_18smem_ptr_flag_bitsILi8EEENSZ_INS6_IJNSC_ILi8EEESH_EEENS6_IJSH_SE_EEEEEEEvNS5_8identityES16_S1G_vS1H_EENS_8epilogue10collective18CollectiveEpilogueINS1J_31Sm100PtrArrayTmaWarpSpecializedILi4ELi2ELi16ELb1ELb0EEEJNS6_IJNSC_ILi64EEESH_SH_EEENS6_IJNSZ_IS1O_SE_EENSZ_INS6_IJNSC_ILi16EEESD_EEENS6_IJSE_S1O_EEEEEEEENS_6half_tEPNS6_IJSE_lSK_EEES1W_S1Y_NS1J_6fusion15FusionCallbacksIS1N_NS1Z_17LinearCombinationIS1W_fS1W_fLNS_15FloatRoundStyleE2EEES1P_S1V_JEEENS5_5SM1004TMEM4LOAD26SM100_TMEM_LOAD_16dp256b2xENS5_13SM90_TMA_LOADENS17_IS19_NS1A_ILi16EEENSZ_INS6_IJS1O_S1C_EEES1T_EEEENS5_17SM75_U16x8_LDSM_TENS5_14SM90_TMA_STOREES2D_NS5_17SM90_U16x8_STSM_TENS5_39AutoVectorizingCopyWithAssumedAlignmentILi128EEEEEEvvEEEEvNT_6ParamsE)
        .other          _ZN7cutlass13device_kernelINS_4gemm6kernel13GemmUniversalINS1_17GroupProblemShapeIN4cute5tupleIJiiiEEEEENS1_10collective13CollectiveMmaINS1_40MainloopSm100ArrayTmaUmmaWarpSpecializedILi12ELi8ELi4ENS6_IJNS5_1CILi2EEENSC_ILi1EEESE_EEEEENS6_IJNSC_ILi128EEESH_SH_EEENS_12float_e4m3_tEPNS6_IJlSE_NSC_ILi0EEEEEESJ_SM_NS5_8TiledMMAINS5_8MMA_AtomIJNS5_10MMA_TraitsINS5_25SM100_MMA_F8F6F4_2x1SM_SSEJSJ_SJ_fSH_SH_NS5_17integral_constantINS5_4UMMA5MajorELST_0EEESU_NSR_INSS_7ScaleInELSV_0EEESW_EEEEEENS5_6LayoutINS6_IJSE_SE_SE_EEENS6_IJSK_SK_SK_EEEEENS6_IJNS5_10UnderscoreES13_S13_EEEEENS5_18SM100_TMA_2SM_LOADENS5_14ComposedLayoutINS5_7SwizzleILi3ELi4ELi3EEENS5_18smem_ptr_flag_bitsILi8EEENSZ_INS6_IJNSC_ILi8EEESH_EEENS6_IJSH_SE_EEEEEEEvNS5_8identityES16_S1G_vS1H_EENS_8epilogue10collective18CollectiveEpilogueINS1J_31Sm100PtrArrayTmaWarpSpecializedILi4ELi2ELi16ELb1ELb0EEEJNS6_IJNSC_ILi64EEESH_SH_EEENS6_IJNSZ_IS1O_SE_EENSZ_INS6_IJNSC_ILi16EEESD_EEENS6_IJSE_S1O_EEEEEEEENS_6half_tEPNS6_IJSE_lSK_EEES1W_S1Y_NS1J_6fusion15FusionCallbacksIS1N_NS1Z_17LinearCombinationIS1W_fS1W_fLNS_15FloatRoundStyleE2EEES1P_S1V_JEEENS5_5SM1004TMEM4LOAD26SM100_TMEM_LOAD_16dp256b2xENS5_13SM90_TMA_LOADENS17_IS19_NS1A_ILi16EEENSZ_INS6_IJS1O_S1C_EEES1T_EEEENS5_17SM75_U16x8_LDSM_TENS5_14SM90_TMA_STOREES2D_NS5_17SM90_U16x8_STSM_TENS5_39AutoVectorizingCopyWithAssumedAlignmentILi128EEEEEEvvEEEEvNT_6ParamsE,@"STO_CUDA_ENTRY STV_DEFAULT"
_ZN7cutlass13device_kernelINS_4gemm6kernel13GemmUniversalINS1_17GroupProblemShapeIN4cute5tupleIJiiiEEEEENS1_10collective13CollectiveMmaINS1_40MainloopSm100ArrayTmaUmmaWarpSpecializedILi12ELi8ELi4ENS6_IJNS5_1CILi2EEENSC_ILi1EEESE_EEEEENS6_IJNSC_ILi128EEESH_SH_EEENS_12float_e4m3_tEPNS6_IJlSE_NSC_ILi0EEEEEESJ_SM_NS5_8TiledMMAINS5_8MMA_AtomIJNS5_10MMA_TraitsINS5_25SM100_MMA_F8F6F4_2x1SM_SSEJSJ_SJ_fSH_SH_NS5_17integral_constantINS5_4UMMA5MajorELST_0EEESU_NSR_INSS_7ScaleInELSV_0EEESW_EEEEEENS5_6LayoutINS6_IJSE_SE_SE_EEENS6_IJSK_SK_SK_EEEEENS6_IJNS5_10UnderscoreES13_S13_EEEEENS5_18SM100_TMA_2SM_LOADENS5_14ComposedLayoutINS5_7SwizzleILi3ELi4ELi3EEENS5_18smem_ptr_flag_bitsILi8EEENSZ_INS6_IJNSC_ILi8EEESH_EEENS6_IJSH_SE_EEEEEEEvNS5_8identityES16_S1G_vS1H_EENS_8epilogue10collective18CollectiveEpilogueINS1J_31Sm100PtrArrayTmaWarpSpecializedILi4ELi2ELi16ELb1ELb0EEEJNS6_IJNSC_ILi64EEESH_SH_EEENS6_IJNSZ_IS1O_SE_EENSZ_INS6_IJNSC_ILi16EEESD_EEENS6_IJSE_S1O_EEEEEEEENS_6half_tEPNS6_IJSE_lSK_EEES1W_S1Y_NS1J_6fusion15FusionCallbacksIS1N_NS1Z_17LinearCombinationIS1W_fS1W_fLNS_15FloatRoundStyleE2EEES1P_S1V_JEEENS5_5SM1004TMEM4LOAD26SM100_TMEM_LOAD_16dp256b2xENS5_13SM90_TMA_LOADENS17_IS19_NS1A_ILi16EEENSZ_INS6_IJS1O_S1C_EEES1T_EEEENS5_17SM75_U16x8_LDSM_TENS5_14SM90_TMA_STOREES2D_NS5_17SM90_U16x8_STSM_TENS5_39AutoVectorizingCopyWithAssumedAlignmentILi128EEEEEEvvEEEEvNT_6ParamsE:
[----:B------:R-:W1:Y:S01]  /*0000*/  LDC R1, c[0x0][0x37c] ;  /* 0x0000df00ff017b82 */ /* 0x000e620000000800 */
[----:B------:R-:W2:Y:S07]  /*0010*/  S2R R49, SR_TID.X ;  /* 0x0000000000317919 */ /* 0x000eae0000002100 */
[----:B------:R-:W3:Y:S01]  /*0020*/  S2UR UR31, SR_CgaCtaId ;  /* 0x00000000001f79c3 */ /* 0x000ee20000008800 */
[----:B------:R-:W-:Y:S01]  /*0030*/  UMOV UR37, 0x4 ;  /* 0x0000000400257882 */ /* 0x000fe20000000000 */
[----:B------:R-:W4:Y:S01]  /*0040*/  LDCU UR30, c[0x0][0x370] ;  /* 0x00006e00ff1e77ac */ /* 0x000f220008000800 */
[----:B------:R-:W-:-:S05]  /*0050*/  ELECT P3, URZ, PT ;  /* 0x0000000000ff782f */ /* 0x000fca0003860000 */
[----:B------:R-:W-:Y:S08]  /*0060*/  S2UR UR42, SR_CTAID.X ;  /* 0x00000000002a79c3 */ /* 0x000ff00000002500 */
[----:B------:R-:W4:Y:S01]  /*0070*/  S2UR UR58, SR_CTAID.Y ;  /* 0x00000000003a79c3 */ /* 0x000f220000002600 */
[----:B---3--:R-:W-:Y:S02]  /*0080*/  ULOP3.LUT UR44, UR31, 0x1, URZ, 0xc0, !UPT ;  /* 0x000000011f2c7892 */ /* 0x008fe4000f8ec0ff */
[----:B------:R-:W-:Y:S01]  /*0090*/  ULOP3.LUT UR43, UR31, 0x1, URZ, 0x3c, !UPT ;  /* 0x000000011f2b7892 */ /* 0x000fe2000f8e3cff */
[----:B--2---:R-:W-:-:S05]  /*00a0*/  SHF.R.U32.HI R48, RZ, 0x5, R49 ;  /* 0x00000005ff307819 */ /* 0x004fca0000011631 */
[----:B------:R-:W2:Y:S01]  /*00b0*/  SHFL.IDX PT, R0, R48, RZ, 0x1f ;  /* 0x00001fff30007589 */ /* 0x000ea200000e0000 */
[----:B----4-:R-:W-:Y:S01]  /*00c0*/  UIMAD UR28, UR58, UR30, UR42 ;  /* 0x0000001e3a1c72a4 */ /* 0x010fe2000f8e022a */
[----:B--2---:R-:W-:-:S13]  /*00d0*/  R2UR UR21, R0 ;  /* 0x00000000001572ca */ /* 0x004fda00000e0000 */
[----:B------:R-:W-:Y:S02]  /*00e0*/  UISETP.GE.AND UP0, UPT, UR21, 0x8, UPT ;  /* 0x000000081500788c */ /* 0x000fe4000bf06270 */
[----:B------:R-:W-:Y:S02]  /*00f0*/  UISETP.GT.AND UP1, UPT, UR21, 0x3, UPT ;  /* 0x000000031500788c */ /* 0x000fe4000bf24270 */
[----:B------:R-:W-:-:S04]  /*0100*/  USEL UR37, UR37, 0x8, !UP0 ;  /* 0x0000000825257887 */ /* 0x000fc8000c000000 */
[----:B------:R-:W-:Y:S02]  /*0110*/  USEL UR37, UR37, UR21, UP1 ;  /* 0x0000001525257287 */ /* 0x000fe40008800000 */
[----:B------:R-:W-:Y:S02]  /*0120*/  ULOP3.LUT UR21, UR21, 0xfffffffc, URZ, 0xc0, !UPT ;  /* 0xfffffffc15157892 */ /* 0x000fe4000f8ec0ff */
[----:B------:R-:W-:-:S09]  /*0130*/  UISETP.NE.AND UP0, UPT, UR37, 0x2, UPT ;  /* 0x000000022500788c */ /* 0x000fd2000bf05270 */
[----:B-1----:R-:W-:Y:S05]  /*0140*/  BRA.U UP0, `(.L_x_0) ;  /* 0x0000000100f87547 */ /* 0x002fea000b800000 */
[----:B------:R-:W1:Y:S01]  /*0150*/  LDCU UR34, c[0x0][0xc1c] ;  /* 0x00018380ff2277ac */ /* 0x000e620008000800 */
[----:B------:R-:W-:Y:S01]  /*0160*/  BSSY.RECONVERGENT B0, `(.L_x_1) ;  /* 0x000003b000007945 */ /* 0x000fe20003800200 */
[----:B------:R-:W2:Y:S01]  /*0170*/  LDCU.64 UR4, c[0x0][0x820] ;  /* 0x00010400ff0477ac */ /* 0x000ea20008000a00 */
[----:B------:R-:W-:Y:S01]  /*0180*/  ELECT P0, URZ, PT ;  /* 0x0000000000ff782f */ /* 0x000fe20003800000 */
[----:B------:R-:W-:Y:S02]  /*0190*/  UIMAD UR38, UR28, 0x16, URZ ;  /* 0x000000161c2678a4 */ /* 0x000fe4000f8e02ff */
[----:B-1----:R-:W-:-:S04]  /*01a0*/  UIADD3 UR34, UPT, UPT, UR28, UR34, URZ ;  /* 0x000000221c227290 */ /* 0x002fc8000fffe0ff */
[----:B------:R-:W-:Y:S02]  /*01b0*/  UIMAD UR34, UR34, 0x16, URZ ;  /* 0x00000016222278a4 */ /* 0x000fe4000f8e02ff */
[----:B--2---:R-:W-:Y:S02]  /*01c0*/  UIMAD.WIDE.U32 UR38, UR38, 0x80, UR4 ;  /* 0x00000080262678a5 */ /* 0x004fe4000f8e0004 */
[----:B------:R-:W-:Y:S02]  /*01d0*/  UIMAD.WIDE.U32 UR34, UR34, 0x80, UR4 ;  /* 0x00000080222278a5 */ /* 0x000fe4000f8e0004 */
[----:B------:R-:W-:Y:S10]  /*01e0*/  @!P0 BRA `(.L_x_2) ;  /* 0x0000000000c88947 */ /* 0x000ff40003800000 */
[----:B------:R-:W1:Y:S01]  /*01f0*/  LDC.64 R68, c[0x0][0x400] ;  /* 0x00010000ff447b82 */ /* 0x000e620000000a00 */
[----:B------:R-:W-:Y:S02]  /*0200*/  UMOV UR4, 0x400 ;  /* 0x0000040000047882 */ /* 0x000fe40000000000 */
[----:B------:R-:W-:-:S05]  /*0210*/  ULEA UR4, UR31, UR4, 0x18 ;  /* 0x000000041f047291 */ /* 0x000fca000f8ec0ff */
[----:B------:R-:W1:Y:S08]  /*0220*/  LDC.64 R70, c[0x0][0x408] ;  /* 0x00010200ff467b82 */ /* 0x000e700000000a00 */
[----:B------:R-:W2:Y:S08]  /*0230*/  LDC.64 R64, c[0x0][0x410] ;  /* 0x00010400ff407b82 */ /* 0x000eb00000000a00 */
[----:B------:R-:W2:Y:S08]  /*0240*/  LDC.64 R66, c[0x0][0x418] ;  /* 0x00010600ff427b82 */ /* 0x000eb00000000a00 */
[----:B------:R-:W3:Y:S01]  /*0250*/  LDC.64 R60, c[0x0][0x420] ;  /* 0x00010800ff3c7b82 */ /* 0x000ee20000000a00 */
[----:B-1----:R1:W-:Y:S07]  /*0260*/  STS.128 [UR4+0x500], R68 ;  /* 0x00050044ff007988 */ /* 0x0023ee0008000c04 */
[----:B------:R-:W3:Y:S08]  /*0270*/  LDC.64 R62, c[0x0][0x428] ;  /* 0x00010a00ff3e7b82 */ /* 0x000ef00000000a00 */
[----:B------:R-:W4:Y:S01]  /*0280*/  LDC.64 R56, c[0x0][0x430] ;  /* 0x00010c00ff387b82 */ /* 0x000f220000000a00 */
[----:B--2---:R1:W-:Y:S07]  /*0290*/  STS.128 [UR4+0x510], R64 ;  /* 0x00051040ff007988 */ /* 0x0043ee0008000c04 */
[----:B------:R-:W4:Y:S08]  /*02a0*/  LDC.64 R58, c[0x0][0x438] ;  /* 0x00010e00ff3a7b82 */ /* 0x000f300000000a00 */
[----:B------:R-:W2:Y:S01]  /*02b0*/  LDC.64 R52, c[0x0][0x440] ;  /* 0x00011000ff347b82 */ /* 0x000ea20000000a00 */
[----:B---3--:R1:W-:Y:S07]  /*02c0*/  STS.128 [UR4+0x520], R60 ;  /* 0x0005203cff007988 */ /* 0x0083ee0008000c04 */
[----:B------:R-:W2:Y:S08]  /*02d0*/  LDC.64 R54, c[0x0][0x448] ;  /* 0x00011200ff367b82 */ /* 0x000eb00000000a00 */
[----:B------:R-:W3:Y:S01]  /*02e0*/  LDC.64 R44, c[0x0][0x450] ;  /* 0x00011400ff2c7b82 */ /* 0x000ee20000000a00 */
[----:B----4-:R1:W-:Y:S07]  /*02f0*/  STS.128 [UR4+0x530], R56 ;  /* 0x00053038ff007988 */ /* 0x0103ee0008000c04 */
        /* <DEDUP_REMOVED lines=30> */
[----:B------:R-:W4:Y:S01]  /*04e0*/  LDC.64 R6, c[0x0][0x578] ;  /* 0x00015e00ff067b82 */ /* 0x000f220000000a00 */
[----:B---3--:R1:W-:Y:S04]  /*04f0*/  STS.128 [UR4+0x5e0], R8 ;  /* 0x0005e008ff007988 */ /* 0x0083e80008000c04 */
[----:B----4-:R1:W-:Y:S02]  /*0500*/  STS.128 [UR4+0x5f0], R4 ;  /* 0x0005f004ff007988 */ /* 0x0103e40008000c04 */
.L_x_2:
[----:B------:R-:W-:Y:S05]  /*0510*/  BSYNC.RECONVERGENT B0 ;  /* 0x0000000000007941 */ /* 0x000fea0003800200 */
.L_x_1:
[----:B------:R-:W-:Y:S01]  /*0520*/  NOP ;  /* 0x0000000000007918 */ /* 0x000fe20000000000 */
.L_x_0:
[----:B------:R-:W-:-:S09]  /*0530*/  UISETP.NE.AND UP0, UPT, UR37, 0x3, UPT ;  /* 0x000000032500788c */ /* 0x000fd2000bf05270 */
[----:B------:R-:W-:Y:S05]  /*0540*/  BRA.U UP0, `(.L_x_3) ;  /* 0x00000001007c7547 */ /* 0x000fea000b800000 */
[----:B-1----:R-:W1:Y:S01]  /*0550*/  LDC.64 R32, c[0x0][0x900] ;  /* 0x00024000ff207b82 */ /* 0x002e620000000a00 */
[----:B------:R-:W2:Y:S01]  /*0560*/  LDCU.64 UR6, c[0x0][0xb00] ;  /* 0x00016000ff0677ac */ /* 0x000ea20008000a00 */
[----:B------:R-:W-:Y:S01]  /*0570*/  ELECT P0, URZ, PT ;  /* 0x0000000000ff782f */ /* 0x000fe20003800000 */
[----:B------:R-:W-:-:S05]  /*0580*/  UMOV UR4, 0x400 ;  /* 0x0000040000047882 */ /* 0x000fca0000000000 */
[----:B------:R-:W1:Y:S01]  /*0590*/  LDC.64 R34, c[0x0][0x908] ;  /* 0x00024200ff227b82 */ /* 0x000e620000000a00 */
[----:B------:R-:W-:Y:S02]  /*05a0*/  ULEA UR4, UR31, UR4, 0x18 ;  /* 0x000000041f047291 */ /* 0x000fe4000f8ec0ff */
[----:B------:R-:W-:-:S05]  /*05b0*/  UIMAD UR22, UR28, 0xe, URZ ;  /* 0x0000000e1c1678a4 */ /* 0x000fca000f8e02ff */
[----:B------:R-:W3:Y:S01]  /*05c0*/  LDC.64 R28, c[0x0][0x910] ;  /* 0x00024400ff1c7b82 */ /* 0x000ee20000000a00 */
[----:B--2---:R-:W-:-:S07]  /*05d0*/  UIMAD.WIDE.U32 UR22, UR22, 0x80, UR6 ;  /* 0x00000080161678a5 */ /* 0x004fce000f8e0006 */
[----:B------:R-:W3:Y:S08]  /*05e0*/  LDC.64 R30, c[0x0][0x918] ;  /* 0x00024600ff1e7b82 */ /* 0x000ef00000000a00 */
[----:B------:R-:W2:Y:S01]  /*05f0*/  LDC.64 R24, c[0x0][0x920] ;  /* 0x00024800ff187b82 */ /* 0x000ea20000000a00 */
[----:B-1----:R4:W-:Y:S07]  /*0600*/  @P0 STS.128 [UR4+0x400], R32 ;  /* 0x00040020ff000988 */ /* 0x0029ee0008000c04 */
[----:B------:R-:W2:Y:S08]  /*0610*/  LDC.64 R26, c[0x0][0x928] ;  /* 0x00024a00ff1a7b82 */ /* 0x000eb00000000a00 */
[----:B------:R-:W1:Y:S01]  /*0620*/  LDC.64 R20, c[0x0][0x930] ;  /* 0x00024c00ff147b82 */ /* 0x000e620000000a00 */
[----:B---3--:R4:W-:Y:S07]  /*0630*/  @P0 STS.128 [UR4+0x410], R28 ;  /* 0x0004101cff000988 */ /* 0x0089ee0008000c04 */
[----:B------:R-:W1:Y:S08]  /*0640*/  LDC.64 R22, c[0x0][0x938] ;  /* 0x00024e00ff167b82 */ /* 0x000e700000000a00 */
[----:B------:R-:W3:Y:S01]  /*0650*/  LDC.64 R16, c[0x0][0x940] ;  /* 0x00025000ff107b82 */ /* 0x000ee20000000a00 */
[----:B--2---:R4:W-:Y:S07]  /*0660*/  @P0 STS.128 [UR4+0x420], R24 ;  /* 0x00042018ff000988 */ /* 0x0049ee0008000c04 */
        /* <DEDUP_REMOVED lines=9> */
[----:B------:R-:W3:Y:S01]  /*0700*/  LDC.64 R6, c[0x0][0x978] ;  /* 0x00025e00ff067b82 */ /* 0x000ee20000000a00 */
[----:B-1----:R4:W-:Y:S04]  /*0710*/  @P0 STS.128 [UR4+0x460], R8 ;  /* 0x00046008ff000988 */ /* 0x0029e80008000c04 */
[----:B---3--:R4:W-:Y:S01]  /*0720*/  @P0 STS.128 [UR4+0x470], R4 ;  /* 0x00047004ff000988 */ /* 0x0089e20008000c04 */
[----:B------:R-:W-:Y:S01]  /*0730*/  NOP ;  /* 0x0000000000007918 */ /* 0x000fe20000000000 */
.L_x_3:
[----:B------:R-:W2:Y:S01]  /*0740*/  SHFL.IDX PT, R0, R48, RZ, 0x1f ;  /* 0x00001fff30007589 */ /* 0x000ea200000e0000 */
[----:B------:R-:W-:Y:S02]  /*0750*/  UISETP.NE.AND UP1, UPT, UR37, 0x2, UPT ;  /* 0x000000022500788c */ /* 0x000fe4000bf25270 */
[----:B------:R-:W-:Y:S02]  /*0760*/  UISETP.NE.AND UP0, UPT, UR37, URZ, UPT ;  /* 0x000000ff2500728c */ /* 0x000fe4000bf05270 */
[----:B------:R-:W-:Y:S02]  /*0770*/  UISETP.EQ.AND UP2, UPT, UR44, URZ, !UP1 ;  /* 0x000000ff2c00728c */ /* 0x000fe4000cf42270 */
[----:B------:R-:W-:-:S04]  /*0780*/  USEL UR20, URZ, 0x1, UP1 ;  /* 0x00000001ff147887 */ /* 0x000fc80008800000 */
[----:B------:R-:W-:Y:S01]  /*0790*/  USEL UR29, UR20, 0x2, UP0 ;  /* 0x00000002141d7887 */ /* 0x000fe20008000000 */
[----:B------:R-:W-:Y:S02]  /*07a0*/  PLOP3.LUT P2, PT, P3, PT, UP2, 0x80, 0x8 ;  /* 0x000000000008781c */ /* 0x000fe40001f4f028 */
[----:B--2---:R-:W-:-:S13]  /*07b0*/  ISETP.NE.AND P0, PT, R0, RZ, PT ;  /* 0x000000ff0000720c */ /* 0x004fda0003f05270 */
[----:B------:R-:W-:Y:S05]  /*07c0*/  @P0 BRA `(.L_x_4) ;  /* 0x0000000000900947 */ /* 0x000fea0003800000 */
[----:B------:R-:W-:Y:S01]  /*07d0*/  ELECT P0, URZ, PT ;  /* 0x0000000000ff782f */ /* 0x000fe20003800000 */
[----:B------:R-:W-:-:S12]  /*07e0*/  BSSY.RECONVERGENT B0, `(.L_x_4) ;  /* 0x0000022000007945 */ /* 0x000fd80003800200 */
[----:B------:R-:W-:Y:S05]  /*07f0*/  @!P0 BRA `(.L_x_5) ;  /* 0x0000000000808947 */ /* 0x000fea0003800000 */
[----:B------:R-:W-:Y:S01]  /*0800*/  UMOV UR5, 0x400 ;  /* 0x0000040000057882 */ /* 0x000fe20000000000 */
[----:B------:R-:W-:Y:S01]  /*0810*/  UMOV UR4, 0x1 ;  /* 0x0000000100047882 */ /* 0x000fe20000000000 */
[----:B------:R-:W-:Y:S02]  /*0820*/  ULEA UR5, UR31, UR5, 0x18 ;  /* 0x000000051f057291 */ /* 0x000fe4000f8ec0ff */
[----:B------:R-:W-:-:S04]  /*0830*/  UIADD3 UR6, UPT, UPT, -UR4, 0x100000, URZ ;  /* 0x0010000004067890 */ /* 0x000fc8000fffe1ff */
[----:B------:R-:W-:Y:S02]  /*0840*/  USHF.L.U32 UR7, UR6, 0xb, URZ ;  /* 0x0000000b06077899 */ /* 0x000fe400080006ff */
[----:B------:R-:W-:Y:S01]  /*0850*/  USHF.L.U32 UR6, UR6, 0x1, URZ ;  /* 0x0000000106067899 */ /* 0x000fe200080006ff */
[----:B------:R-:W2:Y:S11]  /*0860*/  FENCE.VIEW.ASYNC.S ;  /* 0x00000000000073c6 */ /* 0x000eb60000000000 */
[----:B--2---:R2:W3:Y:S01]  /*0870*/  SYNCS.EXCH.64 URZ, [UR5], UR6 ;  /* 0x0000000605ff75b2 */ /* 0x0044e20008000100 */
[----:B------:R2:W1:Y:S01]  /*0880*/  SYNCS.EXCH.64 URZ, [UR5+0x60], UR6 ;  /* 0x0000600605ff75b2 */ /* 0x0004620008000100 */
        /* <DEDUP_REMOVED lines=21> */
[----:B------:R2:W1:Y:S02]  /*09e0*/  SYNCS.EXCH.64 URZ, [UR5+0xb8], UR6 ;  /* 0x0000b80605ff75b2 */ /* 0x0004640008000100 */
[----:B--23--:R-:W-:Y:S01]  /*09f0*/  NOP ;  /* 0x0000000000007918 */ /* 0x00cfe20000000000 */
.L_x_5:
[----:B------:R-:W-:Y:S05]  /*0a00*/  BSYNC.RECONVERGENT B0 ;  /* 0x0000000000007941 */ /* 0x000fea0003800200 */
.L_x_4:
[----:B------:R-:W2:Y:S01]  /*0a10*/  SHFL.IDX PT, R0, R48, RZ, 0x1f ;  /* 0x00001fff30007589 */ /* 0x000ea200000e0000 */
[----:B------:R-:W-:Y:S01]  /*0a20*/  NOP ;  /* 0x0000000000007918 */ /* 0x000fe20000000000 */
[----:B--2---:R-:W-:-:S13]  /*0a30*/  ISETP.NE.AND P0, PT, R0, 0x1, PT ;  /* 0x000000010000780c */ /* 0x004fda0003f05270 */
[----:B------:R-:W-:Y:S05]  /*0a40*/  @P0 BRA `(.L_x_6) ;  /* 0x0000000000540947 */ /* 0x000fea0003800000 */
[----:B------:R-:W-:Y:S01]  /*0a50*/  UMOV UR6, 0x400 ;  /* 0x0000040000067882 */ /* 0x000fe20000000000 */
[----:B------:R-:W-:Y:S01]  /*0a60*/  UMOV UR5, 0x20 ;  /* 0x0000002000057882 */ /* 0x000fe20000000000 */
[----:B------:R-:W-:Y:S01]  /*0a70*/  UMOV UR4, 0x80 ;  /* 0x0000008000047882 */ /* 0x000fe20000000000 */
[----:B------:R-:W-:Y:S02]  /*0a80*/  ULEA UR6, UR31, UR6, 0x18 ;  /* 0x000000061f067291 */ /* 0x000fe4000f8ec0ff */
[----:B------:R-:W-:-:S04]  /*0a90*/  UIADD3 UR8, UPT, UPT, -UR5, 0x100000, URZ ;  /* 0x0010000005087890 */ /* 0x000fc8000fffe1ff */
[----:B------:R-:W-:Y:S02]  /*0aa0*/  USHF.L.U32 UR9, UR8, 0xb, URZ ;  /* 0x0000000b08097899 */ /* 0x000fe400080006ff */
[----:B------:R-:W-:Y:S02]  /*0ab0*/  USHF.L.U32 UR8, UR8, 0x1, URZ ;  /* 0x0000000108087899 */ /* 0x000fe400080006ff */
[----:B------:R-:W-:-:S04]  /*0ac0*/  UIADD3 UR4, UPT, UPT, -UR4, 0x100000, URZ ;  /* 0x0010000004047890 */ /* 0x000fc8000fffe1ff */
[----:B------:R-:W-:Y:S02]  /*0ad0*/  USHF.L.U32 UR5, UR4, 0xb, URZ ;  /* 0x0000000b04057899 */ /* 0x000fe400080006ff */
[----:B------:R-:W-:Y:S01]  /*0ae0*/  USHF.L.U32 UR4, UR4, 0x1, URZ ;  /* 0x0000000104047899 */ /* 0x000fe200080006ff */
[----:B------:R-:W-:Y:S01]  /*0af0*/  ELECT P0, URZ, PT ;  /* 0x0000000000ff782f */ /* 0x000fe20003800000 */
[----:B------:R-:W2:Y:S02]  /*0b00*/  FENCE.VIEW.ASYNC.S ;  /* 0x00000000000073c6 */ /* 0x000ea40000000000 */
[----:B--2---:R2:W3:Y:S08]  /*0b10*/  SYNCS.EXCH.64 URZ, [UR6+0xc0], UR8 ;  /* 0x0000c00806ff75b2 */ /* 0x0044f00008000100 */
[----:B------:R2:W1:Y:S01]  /*0b20*/  SYNCS.EXCH.64 URZ, [UR6+0xe0], UR4 ;  /* 0x0000e00406ff75b2 */ /* 0x0004620008000100 */
[----:B------:R2:W1:Y:S01]  /*0b30*/  SYNCS.EXCH.64 URZ, [UR6+0xc8], UR8 ;  /* 0x0000c80806ff75b2 */ /* 0x0004620008000100 */
[----:B------:R2:W1:Y:S01]  /*0b40*/  SYNCS.EXCH.64 URZ, [UR6+0xe8], UR4 ;  /* 0x0000e80406ff75b2 */ /* 0x0004620008000100 */
[----:B------:R2:W1:Y:S01]  /*0b50*/  SYNCS.EXCH.64 URZ, [UR6+0xd0], UR8 ;  /* 0x0000d00806ff75b2 */ /* 0x0004620008000100 */
[----:B------:R2:W1:Y:S01]  /*0b60*/  SYNCS.EXCH.64 URZ, [UR6+0xf0], UR4 ;  /* 0x0000f00406ff75b2 */ /* 0x0004620008000100 */
[----:B------:R2:W1:Y:S01]  /*0b70*/  SYNCS.EXCH.64 URZ, [UR6+0xd8], UR8 ;  /* 0x0000d80806ff75b2 */ /* 0x0004620008000100 */
[----:B------:R2:W1:Y:S01]  /*0b80*/  SYNCS.EXCH.64 URZ, [UR6+0xf8], UR4 ;  /* 0x0000f80406ff75b2 */ /* 0x0004620008000100 */
[----:B------:R-:W-:Y:S01]  /*0b90*/  NOP ;  /* 0x0000000000007918 */ /* 0x000fe20000000000 */
.L_x_6:
[----:B------:R-:W5:Y:S01]  /*0ba0*/  SHFL.IDX PT, R0, R48, RZ, 0x1f ;  /* 0x00001fff30007589 */ /* 0x000f6200000e0000 */
[----:B------:R-:W-:Y:S01]  /*0bb0*/  NOP ;  /* 0x0000000000007918 */ /* 0x000fe20000000000 */
[----:B-----5:R-:W-:-:S13]  /*0bc0*/  ISETP.NE.AND P0, PT, R0, 0x3, PT ;  /* 0x000000030000780c */ /* 0x020fda0003f05270 */
[----:B------:R-:W-:Y:S05]  /*0bd0*/  @P0 BRA `(.L_x_7) ;  /* 0x00000000002c0947 */ /* 0x000fea0003800000 */
[----:B--2---:R-:W-:Y:S01]  /*0be0*/  UMOV UR5, 0x400 ;  /* 0x0000040000057882 */ /* 0x004fe20000000000 */
[----:B------:R-:W-:Y:S01]  /*0bf0*/  UMOV UR4, 0x20 ;  /* 0x0000002000047882 */ /* 0x000fe20000000000 */
[----:B------:R-:W-:Y:S02]  /*0c00*/  ULEA UR5, UR31, UR5, 0x18 ;  /* 0x000000051f057291 */ /* 0x000fe4000f8ec0ff */
[----:B------:R-:W-:-:S04]  /*0c10*/  UIADD3 UR6, UPT, UPT, -UR4, 0x100000, URZ ;  /* 0x0010000004067890 */ /* 0x000fc8000fffe1ff */
[----:B------:R-:W-:Y:S02]  /*0c20*/  USHF.L.U32 UR7, UR6, 0xb, URZ ;  /* 0x0000000b06077899 */ /* 0x000fe400080006ff */
[----:B------:R-:W-:Y:S01]  /*0c30*/  USHF.L.U32 UR6, UR6, 0x1, URZ ;  /* 0x0000000106067899 */ /* 0x000fe200080006ff */
[----:B------:R-:W-:Y:S01]  /*0c40*/  ELECT P0, URZ, PT ;  /* 0x0000000000ff782f */ /* 0x000fe20003800000 */
[----:B------:R-:W2:Y:S10]  /*0c50*/  FENCE.VIEW.ASYNC.S ;  /* 0x00000000000073c6 */ /* 0x000eb40000000000 */
[----:B--2---:R2:W1:Y:S01]  /*0c60*/  SYNCS.EXCH.64 URZ, [UR5+0x100], UR6 ;  /* 0x0001000605ff75b2 */ /* 0x0044620008000100 */
[----:B------:R2:W1:Y:S01]  /*0c70*/  SYNCS.EXCH.64 URZ, [UR5+0x108], UR6 ;  /* 0x0001080605ff75b2 */ /* 0x0004620008000100 */
[----:B------:R-:W-:Y:S01]  /*0c80*/  NOP ;  /* 0x0000000000007918 */ /* 0x000fe20000000000 */
.L_x_7:
[----:B------:R-:W5:Y:S01]  /*0c90*/  SHFL.IDX PT, R0, R48, RZ, 0x1f ;  /* 0x00001fff30007589 */ /* 0x000f6200000e0000 */
[----:B------:R-:W-:Y:S01]  /*0ca0*/  NOP ;  /* 0x0000000000007918 */ /* 0x000fe20000000000 */
[----:B-----5:R-:W-:-:S13]  /*0cb0*/  ISETP.NE.AND P0, PT, R0, 0x4, PT ;  /* 0x000000040000780c */ /* 0x020fda0003f05270 */
[----:B------:R-:W-:Y:S05]  /*0cc0*/  @P0 BRA `(.L_x_8) ;  /* 0x0000000000740947 */ /* 0x000fea0003800000 */
[----:B--2---:R-:W-:Y:S01]  /*0cd0*/  UMOV UR6, 0x400 ;  /* 0x0000040000067882 */ /* 0x004fe20000000000 */
        /* <DEDUP_REMOVED lines=11> */
[----:B--2---:R2:W1:Y:S08]  /*0d90*/  SYNCS.EXCH.64 URZ, [UR6+0x110], UR8 ;  /* 0x0001100806ff75b2 */ /* 0x0044700008000100 */
        /* <DEDUP_REMOVED lines=15> */
[----:B--2---:R-:W-:Y:S01]  /*0e90*/  NOP ;  /* 0x0000000000007918 */ /* 0x004fe20000000000 */
.L_x_8:
        /* <DEDUP_REMOVED lines=33> */
.L_x_9:
[----:B------:R-:W5:Y:S01]  /*10b0*/  SHFL.IDX PT, R0, R48, RZ, 0x1f ;  /* 0x00001fff30007589 */ /* 0x000f6200000e0000 */
[----:B------:R-:W-:Y:S01]  /*10c0*/  ISETP.NE.OR P0, PT, RZ, UR37, !P3 ;  /* 0x00000025ff007c0c */ /* 0x000fe2000df05670 */
        /* <DEDUP_REMOVED lines=24> */
.L_x_10:
[----:B------:R-:W-:Y:S01]  /*1250*/  VOTEU.ALL UP0, P0 ;  /* 0x0000000000ff7886 */ /* 0x000fe20000000000 */
[----:B--2---:R-:W-:Y:S01]  /*1260*/  UMOV UR4, 0x20 ;  /* 0x0000002000047882 */ /* 0x004fe20000000000 */
[----:B------:R-:W-:-:S03]  /*1270*/  NOP ;  /* 0x0000000000007918 */ /* 0x000fc60000000000 */
[----:B------:R-:W-:-:S04]  /*1280*/  @!UP0 UIADD3 UR6, UPT, UPT, -UR4, 0x100000, URZ ;  /* 0x0010000004068890 */ /* 0x000fc8000fffe1ff */
[----:B------:R-:W-:Y:S02]  /*1290*/  @!UP0 USHF.L.U32 UR7, UR6, 0xb, URZ ;  /* 0x0000000b06078899 */ /* 0x000fe400080006ff */
[----:B------:R-:W-:Y:S01]  /*12a0*/  @!UP0 USHF.L.U32 UR6, UR6, 0x1, URZ ;  /* 0x0000000106068899 */ /* 0x000fe200080006ff */
[----:B------:R-:W2:Y:S01]  /*12b0*/  LDCU UR4, c[0x0][0x36c] ;  /* 0x00006d80ff0477ac */ /* 0x000ea20008000800 */
[----:B------:R-:W-:Y:S02]  /*12c0*/  @!UP0 UMOV UR5, 0x400 ;  /* 0x0000040000058882 */ /* 0x000fe40000000000 */
[----:B------:R-:W-:Y:S01]  /*12d0*/  @!UP0 ULEA UR5, UR31, UR5, 0x18 ;  /* 0x000000051f058291 */ /* 0x000fe2000f8ec0ff */
[----:B------:R-:W-:Y:S01]  /*12e0*/  VOTEU.ALL UP0, P0 ;  /* 0x0000000000ff7886 */ /* 0x000fe20000000000 */
[----:B------:R-:W5:Y:S10]  /*12f0*/  FENCE.VIEW.ASYNC.S ;  /* 0x00000000000073c6 */ /* 0x000f740000000000 */
[----:B-----5:R1:W1:Y:S01]  /*1300*/  @!UP0 SYNCS.EXCH.64 URZ, [UR5+0x1e0], UR6 ;  /* 0x0001e00605ff85b2 */ /* 0x0202620008000100 */
[----:B--2---:R-:W-:-:S09]  /*1310*/  UISETP.EQ.U32.AND UP0, UPT, UR4, 0x1, UPT ;  /* 0x000000010400788c */ /* 0x004fd2000bf02070 */
[----:B------:R-:W-:Y:S05]  /*1320*/  BRA.U !UP0, `(.L_x_11) ;  /* 0x0000000108087547 */ /* 0x000fea000b800000 */
[----:B-1-3--:R-:W-:Y:S01]  /*1330*/  UCGABAR_ARV ;  /* 0x00000000000079c7 */ /* 0x00afe20008000000 */
[----:B------:R-:W-:Y:S05]  /*1340*/  BRA `(.L_x_12) ;  /* 0x0000000000047947 */ /* 0x000fea0003800000 */
.L_x_11:
[----:B-1-3--:R-:W-:Y:S01]  /*1350*/  NOP ;  /* 0x0000000000007918 */ /* 0x00afe20000000000 */
.L_x_12:
[----:B----4-:R-:W1:Y:S01]  /*1360*/  LDC.64 R14, c[0x0][0xbf0] ;  /* 0x0002fc00ff0e7b82 */ /* 0x010e620000000a00 */
[----:B------:R-:W1:Y:S01]  /*1370*/  LDCU.64 UR50, c[0x0][0x358] ;  /* 0x00006b00ff3277ac */ /* 0x000e620008000a00 */
[----:B------:R-:W2:Y:S01]  /*1380*/  LDCU UR27, c[0x0][0xc0c] ;  /* 0x00018180ff1b77ac */ /* 0x000ea20008000800 */
[----:B------:R-:W2:Y:S01]  /*1390*/  LDCU UR4, c[0x0][0xbdc] ;  /* 0x00017b80ff0477ac */ /* 0x000ea20008000800 */
[----:B------:R-:W3:Y:S01]  /*13a0*/  LDCU UR26, c[0x0][0xc10] ;  /* 0x00018200ff1a77ac */ /* 0x000ee20008000800 */
[----:B------:R-:W4:Y:S01]  /*13b0*/  LDCU.128 UR12, c[0x0][0xba0] ;  /* 0x00017400ff0c77ac */ /* 0x000f220008000c00 */
[----:B------:R-:W4:Y:S01]  /*13c0*/  LDCU.128 UR8, c[0x0][0xbb0] ;  /* 0x00017600ff0877ac */ /* 0x000f220008000c00 */
[----:B-1----:R-:W4:Y:S01]  /*13d0*/  LDG.E R8, desc[UR50][R14.64] ;  /* 0x000000320e087981 */ /* 0x002f22000c1e1900 */
[----:B------:R-:W1:Y:S03]  /*13e0*/  LDCU UR45, c[0x0][0xbe8] ;  /* 0x00017d00ff2d77ac */ /* 0x000e660008000800 */
[----:B------:R1:W4:Y:S01]  /*13f0*/  LDG.E R3, desc[UR50][R14.64+0x4] ;  /* 0x000004320e037981 */ /* 0x000322000c1e1900 */
[----:B--2---:R-:W-:Y:S01]  /*1400*/  USHF.L.U32 UR27, UR27, UR4, URZ ;  /* 0x000000041b1b7299 */ /* 0x004fe200080006ff */
[----:B------:R-:W-:Y:S01]  /*1410*/  LOP3.LUT R7, R49, 0x1f, RZ, 0xc0, !PT ;  /* 0x0000001f31077812 */ /* 0x000fe200078ec0ff */
[----:B---3--:R-:W-:Y:S01]  /*1420*/  USHF.L.U32 UR26, UR26, UR4, URZ ;  /* 0x000000041a1a7299 */ /* 0x008fe200080006ff */
[----:B------:R-:W-:Y:S01]  /*1430*/  IMAD.MOV.U32 R5, RZ, RZ, RZ ;  /* 0x000000ffff057224 */ /* 0x000fe200078e00ff */
[----:B------:R-:W2:Y:S01]  /*1440*/  LDCU.128 UR4, c[0x0][0xbc0] ;  /* 0x00017800ff0477ac */ /* 0x000ea20008000c00 */
[----:B------:R-:W-:-:S02]  /*1450*/  IMAD.MOV.U32 R6, RZ, RZ, RZ ;  /* 0x000000ffff067224 */ /* 0x000fc400078e00ff */
[----:B------:R-:W-:Y:S01]  /*1460*/  IMAD.U32 R4, RZ, RZ, UR27 ;  /* 0x0000001bff047e24 */ /* 0x000fe2000f8e00ff */
[----:B------:R-:W-:Y:S01]  /*1470*/  UMOV UR36, 0x400 ;  /* 0x0000040000247882 */ /* 0x000fe20000000000 */
[----:B------:R-:W-:Y:S01]  /*1480*/  IMAD.U32 R0, RZ, RZ, UR26 ;  /* 0x0000001aff007e24 */ /* 0x000fe2000f8e00ff */
[----:B------:R-:W-:Y:S02]  /*1490*/  UISETP.NE.AND UP5, UPT, UR37, 0x8, UPT ;  /* 0x000000082500788c */ /* 0x000fe4000bfa5270 */
[----:B------:R-:W-:Y:S01]  /*14a0*/  IABS R2, R4 ;  /* 0x0000000400027213 */ /* 0x000fe20000000000 */
[----:B----4-:R-:W-:Y:S01]  /*14b0*/  UISETP.NE.U32.AND UP3, UPT, UR14, URZ, UPT ;  /* 0x000000ff0e00728c */ /* 0x010fe2000bf65070 */
[----:B-1----:R-:W-:Y:S01]  /*14c0*/  ISETP.GE.AND P0, PT, R7, UR45, PT ;  /* 0x0000002d07007c0c */ /* 0x002fe2000bf06270 */
[----:B------:R-:W1:Y:S01]  /*14d0*/  LDCU UR40, c[0x0][0xbe0] ;  /* 0x00017c00ff2877ac */ /* 0x000e620008000800 */
[----:B------:R-:W-:Y:S02]  /*14e0*/  R2UR UR48, R2 ;  /* 0x00000000023072ca */ /* 0x000fe400000e0000 */
[----:B------:R-:W-:Y:S01]  /*14f0*/  IABS R2, R0 ;  /* 0x0000000000027213 */ /* 0x000fe20000000000 */
[----:B------:R-:W-:Y:S01]  /*1500*/  UISETP.NE.AND UP1, UPT, UR37, 0x1, UPT ;  /* 0x000000012500788c */ /* 0x000fe2000bf25270 */
[----:B------:R-:W-:-:S05]  /*1510*/  CS2R.32 R23, SR_CgaSize ;  /* 0x0000000000177805 */ /* 0x000fca0000008a00 */
[----:B------:R-:W-:-:S05]  /*1520*/  IMAD R23, R23, -0xa0, RZ ;  /* 0xffffff6017177824 */ /* 0x000fca00078e02ff */
[----:B------:R-:W-:-:S14]  /*1530*/  R2UR UR33, R23 ;  /* 0x00000000172172ca */ /* 0x000fdc00000e0000 */
[----:B------:R-:W3:Y:S01]  /*1540*/  LDCU UR33, c[0x0][UR33+0x2b0] ;  /* 0x00005600212177ac */ /* 0x000ee20008000800 */
[----:B------:R-:W-:Y:S01]  /*1550*/  R2UR UR47, R2 ;  /* 0x00000000022f72ca */ /* 0x000fe200000e0000 */
[----:B------:R-:W-:Y:S02]  /*1560*/  UISETP.NE.AND.EX UP3, UPT, UR15, URZ, UPT, UP3 ;  /* 0x000000ff0f00728c */ /* 0x000fe4000bf65330 */
[----:B------:R-:W-:Y:S01]  /*1570*/  ULEA UR36, UR31, UR36, 0x18 ;  /* 0x000000241f247291 */ /* 0x000fe2000f8ec0ff */
[----:B------:R-:W4:Y:S01]  /*1580*/  @!P0 LDC.64 R12, c[0x0][0xbf0] ;  /* 0x0002fc00ff0c8b82 */ /* 0x000f220000000a00 */
[----:B------:R-:W2:Y:S01]  /*1590*/  I2F.RP R2, UR48 ;  /* 0x0000003000027d06 */ /* 0x000ea20008209400 */
[----:B------:R-:W-:-:S05]  /*15a0*/  CS2R.32 R23, SR_CgaSize ;  /* 0x0000000000177805 */ /* 0x000fca0000008a00 */
[----:B------:R-:W-:-:S05]  /*15b0*/  IMAD R23, R23, -0xa0, RZ ;  /* 0xffffff6017177824 */ /* 0x000fca00078e02ff */
[----:B------:R-:W-:-:S14]  /*15c0*/  R2UR UR24, R23 ;  /* 0x00000000171872ca */ /* 0x000fdc00000e0000 */
[----:B------:R-:W1:Y:S01]  /*15d0*/  LDCU UR24, c[0x0][UR24+0x2b4] ;  /* 0x00005680181877ac */ /* 0x000e620008000800 */
[----:B------:R-:W1:Y:S01]  /*15e0*/  LDCU UR17, c[0x0][0x374] ;  /* 0x00006e80ff1177ac */ /* 0x000e620008000800 */
[----:B------:R-:W1:Y:S01]  /*15f0*/  LDCU.U8 UR16, c[0x0][0xbd8] ;  /* 0x00017b00ff1077ac */ /* 0x000e620008000000 */
[----:B--2---:R-:W2:Y:S01]  /*1600*/  MUFU.RCP R2, R2 ;  /* 0x0000000200027308 */ /* 0x004ea20000001000 */
[----:B------:R-:W-:Y:S01]  /*1610*/  I2FP.F32.U32 R9, UR42 ;  /* 0x0000002a00097c45 */ /* 0x000fe20008201000 */
[----:B----4-:R-:W-:-:S04]  /*1620*/  @!P0 IMAD.WIDE.U32 R12, R7, 0xc, R12 ;  /* 0x0000000c070c8825 */ /* 0x010fc800078e000c */
[----:B--2---:R-:W-:Y:S02]  /*1630*/  VIADD R2, R2, 0xffffffe ;  /* 0x0ffffffe02027836 */ /* 0x004fe40000000000 */
[----:B---3--:R-:W-:Y:S01]  /*1640*/  FMUL R9, R9, UR33 ;  /* 0x0000002109097c20 */ /* 0x008fe20008400000 */
[----:B------:R2:W5:Y:S03]  /*1650*/  @!P0 LDG.E R5, desc[UR50][R12.64] ;  /* 0x000000320c058981 */ /* 0x000566000c1e1900 */
[----:B------:R-:W-:Y:S01]  /*1660*/  F2I.FTZ.U32.TRUNC.NTZ R2, R2 ;  /* 0x0000000200027305 */ /* 0x000fe2000021f000 */
[----:B------:R-:W-:Y:S01]  /*1670*/  UMOV UR33, URZ ;  /* 0x000000ff00217c82 */ /* 0x000fe20008000000 */
[----:B------:R2:W5:Y:S01]  /*1680*/  @!P0 LDG.E R6, desc[UR50][R12.64+0x4] ;  /* 0x000004320c068981 */ /* 0x000562000c1e1900 */
[----:B------:R-:W-:-:S05]  /*1690*/  CS2R.32 R23, SR_CgaSize ;  /* 0x0000000000177805 */ /* 0x000fca0000008a00 */
[----:B------:R-:W-:-:S05]  /*16a0*/  IMAD R23, R23, -0xa0, RZ ;  /* 0xffffff6017177824 */ /* 0x000fca00078e02ff */
[----:B------:R-:W-:-:S14]  /*16b0*/  R2UR UR56, R23 ;  /* 0x00000000173872ca */ /* 0x000fdc00000e0000 */
[----:B------:R-:W3:Y:S01]  /*16c0*/  LDCU UR56, c[0x0][UR56+0x2a0] ;  /* 0x00005400383877ac */ /* 0x000ee20008000800 */
[----:B------:R-:W-:Y:S01]  /*16d0*/  LOP3.LUT R10, R10, 0xfffffffd, RZ, 0xc0, !PT ;  /* 0xfffffffd0a0a7812 */ /* 0x000fe200078ec0ff */
[----:B------:R-:W-:Y:S01]  /*16e0*/  IMAD.MOV.U32 R14, RZ, RZ, RZ ;  /* 0x000000ffff0e7224 */ /* 0x000fe200078e00ff */
[----:B-1----:R-:W-:Y:S02]  /*16f0*/  ISETP.NE.AND P3, PT, RZ, UR16, PT ;  /* 0x00000010ff007c0c */ /* 0x002fe4000bf65270 */
[----:B------:R-:W-:-:S05]  /*1700*/  CS2R.32 R23, SR_CgaSize ;  /* 0x0000000000177805 */ /* 0x000fca0000008a00 */
[----:B------:R-:W-:-:S05]  /*1710*/  IMAD R23, R23, -0xa0, RZ ;  /* 0xffffff6017177824 */ /* 0x000fca00078e02ff */
[----:B------:R-:W-:-:S14]  /*1720*/  R2UR UR54, R23 ;  /* 0x00000000173672ca */ /* 0x000fdc00000e0000 */
[----:B------:R-:W1:Y:S01]  /*1730*/  LDCU UR54, c[0x0][UR54+0x2a4] ;  /* 0x00005480363677ac */ /* 0x000e620008000800 */
[----:B------:R-:W-:Y:S01]  /*1740*/  F2I.U32.TRUNC.NTZ R9, R9 ;  /* 0x0000000900097305 */ /* 0x000fe2000020f000 */
[----:B------:R-:W-:Y:S01]  /*1750*/  IMAD.MOV.U32 R23, RZ, RZ, -0x1 ;  /* 0xffffffffff177424 */ /* 0x000fe200078e00ff */
[----:B------:R-:W-:Y:S01]  /*1760*/  UISETP.NE.AND UP0, UPT, UR37, URZ, UPT ;  /* 0x000000ff2500728c */ /* 0x000fe2000bf05270 */
[----:B------:R-:W-:Y:S02]  /*1770*/  R2UR UR59, R8 ;  /* 0x00000000083b72ca */ /* 0x000fe400000e0000 */
[----:B------:R-:W-:Y:S02]  /*1780*/  I2FP.F32.U32 R8, UR58 ;  /* 0x0000003a00087c45 */ /* 0x000fe40008201000 */
[----:B------:R-:W-:Y:S02]  /*1790*/  R2UR UR19, R3 ;  /* 0x00000000031372ca */ /* 0x000fe400000e0000 */
[----:B------:R-:W4:Y:S01]  /*17a0*/  I2F.RP R3, UR47 ;  /* 0x0000002f00037d06 */ /* 0x000f220008209400 */
[----:B------:R-:W-:-:S06]  /*17b0*/  FMUL R8, R8, UR24 ;  /* 0x0000001808087c20 */ /* 0x000fcc0008400000 */
[----:B------:R-:W-:Y:S01]  /*17c0*/  UIADD3 UR32, UP2, UPT, UR59, UR12, URZ ;  /* 0x0000000c3b207290 */ /* 0x000fe2000ff5e0ff */
[----:B------:R-:W-:Y:S03]  /*17d0*/  F2I.U32.TRUNC.NTZ R8, R8 ;  /* 0x0000000800087305 */ /* 0x000fe6000020f000 */
[----:B------:R-:W-:Y:S02]  /*17e0*/  ULEA.HI.X.SX32 UR59, UR59, UR13, 0x1, UP2 ;  /* 0x0000000d3b3b7291 */ /* 0x000fe400090f0eff */
[----:B------:R-:W-:Y:S02]  /*17f0*/  UIADD3 UR32, UP2, UPT, UR32, -0x1, URZ ;  /* 0xffffffff20207890 */ /* 0x000fe4000ff5e0ff */
[----:B------:R-:W-:Y:S01]  /*1800*/  UIADD3 UR25, UP4, UPT, UR19, UR10, URZ ;  /* 0x0000000a13197290 */ /* 0x000fe2000ff9e0ff */
[----:B----4-:R-:W4:Y:S01]  /*1810*/  MUFU.RCP R3, R3 ;  /* 0x0000000300037308 */ /* 0x010f220000001000 */
[----:B------:R-:W-:-:S02]  /*1820*/  UIADD3.X UR59, UPT, UPT, UR59, -0x1, URZ, UP2, !UPT ;  /* 0xffffffff3b3b7890 */ /* 0x000fc400097fe4ff */
[----:B------:R-:W-:Y:S02]  /*1830*/  UIADD3 UR18, UP6, UPT, UR32, UR9, URZ ;  /* 0x0000000920127290 */ /* 0x000fe4000ffde0ff */
[----:B------:R-:W-:Y:S02]  /*1840*/  ULEA.HI.X.SX32 UR19, UR19, UR11, 0x1, UP4 ;  /* 0x0000000b13137291 */ /* 0x000fe4000a0f0eff */
[----:B------:R-:W-:Y:S02]  /*1850*/  UIADD3.X UR41, UPT, UPT, URZ, UR59, URZ, UP6, !UPT ;  /* 0x0000003bff297290 */ /* 0x000fe4000b7fe4ff */
[----:B------:R-:W-:Y:S02]  /*1860*/  UIADD3 UR25, UP4, UPT, UR25, -0x1, URZ ;  /* 0xffffffff19197890 */ /* 0x000fe4000ff9e0ff */
[----:B------:R-:W-:Y:S02]  /*1870*/  UIMAD.WIDE.U32 UR62, UR41, UR14, URZ ;  /* 0x0000000e293e72a5 */ /* 0x000fe4000f8e00ff */
[----:B------:R-:W-:-:S02]  /*1880*/  UIADD3.X UR19, UPT, UPT, UR19, -0x1, URZ, UP4, !UPT ;  /* 0xffffffff13137890 */ /* 0x000fc4000a7fe4ff */
[----:B------:R-:W-:Y:S02]  /*1890*/  UIADD3 UR46, UP4, UPT, UR25, UR7, URZ ;  /* 0x00000007192e7290 */ /* 0x000fe4000ff9e0ff */
[----:B------:R-:W-:Y:S01]  /*18a0*/  UIMAD.WIDE.U32 UR52, UR18, UR14, URZ ;  /* 0x0000000e123472a5 */ /* 0x000fe2000f8e00ff */
[----:B----4-:R-:W-:Y:S01]  /*18b0*/  VIADD R3, R3, 0xffffffe ;  /* 0x0ffffffe03037836 */ /* 0x010fe20000000000 */
[----:B------:R-:W-:Y:S02]  /*18c0*/  UIMAD.WIDE.U32 UR62, UP6, UR18, UR15, UR62 ;  /* 0x0000000f123e72a5 */ /* 0x000fe4000f8c003e */
[----:B------:R-:W-:Y:S02]  /*18d0*/  UIADD3.X UR18, UPT, UPT, URZ, UR19, URZ, UP4, !UPT ;  /* 0x00000013ff127290 */ /* 0x000fe4000a7fe4ff */
[----:B------:R-:W-:Y:S01]  /*18e0*/  UIADD3.X UR61, UPT, UPT, URZ, URZ, URZ, UP6, !UPT ;  /* 0x000000ffff3d7290 */ /* 0x000fe2000b7fe4ff */
[----:B------:R-:W4:Y:S01]  /*18f0*/  F2I.FTZ.U32.TRUNC.NTZ R3, R3 ;  /* 0x0000000300037305 */ /* 0x000f22000021f000 */
[----:B------:R-:W-:-:S02]  /*1900*/  UIMAD.WIDE.U32 UR64, UR18, UR4, URZ ;  /* 0x00000004124072a5 */ /* 0x000fc4000f8e00ff */
[----:B------:R-:W-:Y:S01]  /*1910*/  UIADD3 URZ, UP6, UPT, UR53, UR62, URZ ;  /* 0x0000003e35ff7290 */ /* 0x000fe2000ffde0ff */
[----:B------:R-:W-:Y:S01]  /*1920*/  UMOV UR60, UR63 ;  /* 0x0000003f003c7c82 */ /* 0x000fe20008000000 */
[----:B------:R-:W-:Y:S02]  /*1930*/  UIMAD.WIDE.U32 UR52, UP4, UR46, UR5, UR64 ;  /* 0x000000052e3472a5 */ /* 0x000fe4000f880040 */
[----:B------:R-:W-:Y:S02]  /*1940*/  UIMAD.WIDE.U32.X UR64, UR41, UR15, UR60, UP6 ;  /* 0x0000000f294072a5 */ /* 0x000fe4000b0e043c */
[----:B------:R-:W-:Y:S02]  /*1950*/  UIMAD.WIDE.U32 UR62, UR46, UR4, URZ ;  /* 0x000000042e3e72a5 */ /* 0x000fe4000f8e00ff */
[----:B------:R-:W-:Y:S02]  /*1960*/  USEL UR32, UR32, UR64, !UP3 ;  /* 0x0000004020207287 */ /* 0x000fe4000d800000 */
[----:B------:R-:W-:Y:S01]  /*1970*/  USEL UR59, UR59, UR65, !UP3 ;  /* 0x000000413b3b7287 */ /* 0x000fe2000d800000 */
[----:B------:R-:W-:Y:S01]  /*1980*/  R2UR UR65, R2 ;  /* 0x00000000024172ca */ /* 0x000fe200000e0000 */
[----:B------:R-:W-:Y:S01]  /*1990*/  UIADD3.X UR61, UPT, UPT, URZ, URZ, URZ, UP4, !UPT ;  /* 0x000000ffff3d7290 */ /* 0x000fe2000a7fe4ff */
[----:B------:R-:W-:Y:S01]  /*19a0*/  IABS R2, R4 ;  /* 0x0000000400027213 */ /* 0x000fe20000000000 */
[----:B------:R-:W-:-:S02]  /*19b0*/  UISETP.NE.U32.AND UP2, UPT, UR4, URZ, UPT ;  /* 0x000000ff0400728c */ /* 0x000fc4000bf45070 */
[----:B------:R-:W-:Y:S02]  /*19c0*/  UIADD3 URZ, UP4, UPT, UR63, UR52, URZ ;  /* 0x000000343fff7290 */ /* 0x000fe4000ff9e0ff */
[----:B------:R-:W-:Y:S01]  /*19d0*/  USHF.R.U64 UR59, UR32, UR8, UR59 ;  /* 0x00000008203b7299 */ /* 0x000fe2000800123b */
[----:B------:R-:W-:Y:S01]  /*19e0*/  IMAD.MOV R2, RZ, RZ, -R2 ;  /* 0x000000ffff027224 */ /* 0x000fe200078e0a02 */
[----:B------:R-:W-:Y:S01]  /*19f0*/  UMOV UR60, UR53 ;  /* 0x00000035003c7c82 */ /* 0x000fe20008000000 */
[----:B------:R-:W-:Y:S01]  /*1a00*/  UISETP.NE.AND.EX UP2, UPT, UR5, URZ, UPT, UP2 ;  /* 0x000000ff0500728c */ /* 0x000fe2000bf45320 */
[----:B----4-:R-:W-:Y:S01]  /*1a10*/  R2UR UR53, R3 ;  /* 0x00000000033572ca */ /* 0x010fe200000e0000 */
[----:B------:R-:W-:Y:S02]  /*1a20*/  UIMAD.WIDE.U32.X UR60, UR18, UR5, UR60, UP4 ;  /* 0x00000005123c72a5 */ /* 0x000fe4000a0e043c */
[----:B------:R-:W-:Y:S02]  /*1a30*/  UIADD3 UR59, UPT, UPT, UR27, -0x1, UR59 ;  /* 0xffffffff1b3b7890 */ /* 0x000fe4000fffe03b */
[----:B------:R-:W-:-:S02]  /*1a40*/  USEL UR25, UR25, UR60, !UP2 ;  /* 0x0000003c19197287 */ /* 0x000fc4000d000000 */
[----:B------:R-:W-:Y:S01]  /*1a50*/  USEL UR19, UR19, UR61, !UP2 ;  /* 0x0000003d13137287 */ /* 0x000fe2000d000000 */
[----:B------:R-:W-:Y:S01]  /*1a60*/  R2UR UR60, R2 ;  /* 0x00000000023c72ca */ /* 0x000fe200000e0000 */
[----:B------:R-:W-:Y:S01]  /*1a70*/  IMAD.U32 R3, RZ, RZ, UR59 ;  /* 0x0000003bff037e24 */ /* 0x000fe2000f8e00ff */
[----:B------:R-:W-:Y:S01]  /*1a80*/  UIADD3 UR32, UPT, UPT, URZ, -UR65, URZ ;  /* 0x80000041ff207290 */ /* 0x000fe2000fffe0ff */
[----:B------:R-:W-:Y:S01]  /*1a90*/  IABS R2, R0 ;  /* 0x0000000000027213 */ /* 0x000fe20000000000 */
[----:B------:R-:W-:Y:S02]  /*1aa0*/  USHF.R.U64 UR19, UR25, UR6, UR19 ;  /* 0x0000000619137299 */ /* 0x000fe40008001213 */
[----:B------:R-:W-:Y:S01]  /*1ab0*/  IABS R3, R3 ;  /* 0x0000000300037213 */ /* 0x000fe20000000000 */
[----:B------:R-:W-:Y:S01]  /*1ac0*/  UIMAD UR32, UR32, UR48, URZ ;  /* 0x00000030202072a4 */ /* 0x000fe2000f8e02ff */
[----:B------:R-:W-:Y:S01]  /*1ad0*/  IMAD.MOV R2, RZ, RZ, -R2 ;  /* 0x000000ffff027224 */ /* 0x000fe200078e0a02 */
[----:B------:R-:W-:Y:S01]  /*1ae0*/  UIADD3 UR57, UPT, UPT, UR26, -0x1, UR19 ;  /* 0xffffffff1a397890 */ /* 0x000fe2000fffe013 */
[----:B------:R-:W-:Y:S01]  /*1af0*/  R2UR UR25, R3 ;  /* 0x00000000031972ca */ /* 0x000fe200000e0000 */
[----:B------:R-:W-:Y:S01]  /*1b00*/  UMOV UR64, URZ ;  /* 0x000000ff00407c82 */ /* 0x000fe20008000000 */
[----:B------:R-:W-:Y:S01]  /*1b10*/  UIADD3 UR19, UPT, UPT, URZ, -UR53, URZ ;  /* 0x80000035ff137290 */ /* 0x000fe2000fffe0ff */
[----:B------:R-:W-:Y:S01]  /*1b20*/  R2UR UR46, R2 ;  /* 0x00000000022e72ca */ /* 0x000fe200000e0000 */
[----:B------:R-:W-:Y:S01]  /*1b30*/  UIMAD.WIDE.U32 UR62, UR65, UR32, UR64 ;  /* 0x00000020413e72a5 */ /* 0x000fe2000f8e0040 */
[----:B------:R-:W-:Y:S01]  /*1b40*/  IMAD.U32 R3, RZ, RZ, UR57 ;  /* 0x00000039ff037e24 */ /* 0x000fe2000f8e00ff */
[----:B------:R-:W-:Y:S01]  /*1b50*/  UIMAD UR19, UR19, UR47, URZ ;  /* 0x0000002f131372a4 */ /* 0x000fe2000f8e02ff */
[----:B------:R-:W-:Y:S01]  /*1b60*/  UMOV UR52, URZ ;  /* 0x000000ff00347c82 */ /* 0x000fe20008000000 */
[----:B------:R-:W-:-:S02]  /*1b70*/  UISETP.NE.AND UP4, UPT, UR40, 0x1, UPT ;  /* 0x000000012800788c */ /* 0x000fc4000bf85270 */
[----:B------:R-:W-:Y:S01]  /*1b80*/  IABS R3, R3 ;  /* 0x0000000300037213 */ /* 0x000fe20000000000 */
[----:B------:R-:W-:Y:S01]  /*1b90*/  UMOV UR49, UR63 ;  /* 0x0000003f00317c82 */ /* 0x000fe20008000000 */
[----:B------:R-:W-:Y:S01]  /*1ba0*/  UIMAD.WIDE.U32 UR52, UR53, UR19, UR52 ;  /* 0x00000013353472a5 */ /* 0x000fe2000f8e0034 */
[----:B------:R-:W-:Y:S01]  /*1bb0*/  R2UR UR40, R9 ;  /* 0x00000000092872ca */ /* 0x000fe200000e0000 */
[----:B------:R-:W-:Y:S01]  /*1bc0*/  UIMAD.WIDE.U32 UR62, UR49, UR25, URZ ;  /* 0x00000019313e72a5 */ /* 0x000fe2000f8e00ff */
[----:B------:R-:W-:Y:S01]  /*1bd0*/  R2UR UR55, R3 ;  /* 0x00000000033772ca */ /* 0x000fe200000e0000 */
[----:B------:R-:W-:Y:S01]  /*1be0*/  USEL UR32, UR42, UR58, !UP4 ;  /* 0x0000003a2a207287 */ /* 0x000fe2000e000000 */
[----:B------:R-:W4:Y:S01]  /*1bf0*/  LDC.64 R2, c[0x0][0xbd0] ;  /* 0x0002f400ff027b82 */ /* 0x000f220000000a00 */
[----:B------:R-:W-:Y:S01]  /*1c00*/  ULOP3.LUT UR52, URZ, UR27, URZ, 0x33, !UPT ;  /* 0x0000001bff347292 */ /* 0x000fe2000f8e33ff */
[----:B------:R-:W-:Y:S01]  /*1c10*/  PRMT R9, RZ, 0x7610, R9 ;  /* 0x00007610ff097816 */ /* 0x000fe20000000009 */
[----:B------:R-:W-:Y:S01]  /*1c20*/  ULOP3.LUT UR49, URZ, UR26, URZ, 0x33, !UPT ;  /* 0x0000001aff317292 */ /* 0x000fe2000f8e33ff */
[----:B------:R-:W-:Y:S01]  /*1c30*/  UMOV UR19, UR63 ;  /* 0x0000003f00137c82 */ /* 0x000fe20008000000 */
[----:B------:R-:W-:-:S02]  /*1c40*/  UIMAD.WIDE.U32 UR62, UR30, UR17, URZ ;  /* 0x000000111e3e72a5 */ /* 0x000fc4000f8e00ff */
[----:B------:R-:W-:Y:S02]  /*1c50*/  UIMAD UR60, UR19, UR60, UR25 ;  /* 0x0000003c133c72a4 */ /* 0x000fe4000f8e0219 */
[----:B------:R-:W-:Y:S02]  /*1c60*/  UIADD3 UR19, UPT, UPT, UR36, 0x310, URZ ;  /* 0x0000031024137890 */ /* 0x000fe4000fffe0ff */
[----:B------:R-:W-:Y:S02]  /*1c70*/  UIMAD.WIDE.U32 UR66, UR53, UR55, URZ ;  /* 0x00000037354272a5 */ /* 0x000fe4000f8e00ff */
[----:B------:R-:W-:Y:S02]  /*1c80*/  UISETP.GT.U32.AND UP6, UPT, UR48, UR60, UPT ;  /* 0x0000003c3000728c */ /* 0x000fe4000bfc4070 */
[----:B------:R-:W-:Y:S01]  /*1c90*/  UIADD3 UR36, UPT, UPT, UR36, 0x270, URZ ;  /* 0x0000027024247890 */ /* 0x000fe2000fffe0ff */
[----:B------:R-:W2:Y:S03]  /*1ca0*/  LDCU UR25, c[0x0][0x378] ;  /* 0x00006f00ff1977ac */ /* 0x000ea60008000800 */
[----:B------:R-:W-:-:S02]  /*1cb0*/  @UP5 USEL UR36, UR36, UR19, !UP1 ;  /* 0x0000001324245287 */ /* 0x000fc4000c800000 */
[----:B------:R-:W-:Y:S01]  /*1cc0*/  UISETP.GE.AND UP1, UPT, UR59, URZ, UPT ;  /* 0x000000ff3b00728c */ /* 0x000fe2000bf26270 */
[----:B------:R-:W-:Y:S02]  /*1cd0*/  UMOV UR19, UR67 ;  /* 0x0000004300137c82 */ /* 0x000fe40008000000 */
[----:B------:R-:W-:Y:S02]  /*1ce0*/  @!UP6 UIADD3 UR60, UPT, UPT, UR60, -UR48, URZ ;  /* 0x800000303c3ce290 */ /* 0x000fe4000fffe0ff */
[----:B------:R-:W-:Y:S02]  /*1cf0*/  UIMAD UR55, UR19, UR46, UR55 ;  /* 0x0000002e133772a4 */ /* 0x000fe4000f8e0237 */
[----:B------:R-:W-:Y:S02]  /*1d00*/  UISETP.GT.U32.AND UP6, UPT, UR48, UR60, UPT ;  /* 0x0000003c3000728c */ /* 0x000fe4000bfc4070 */
[----:B------:R-:W-:Y:S02]  /*1d10*/  UISETP.GT.U32.AND UP5, UPT, UR47, UR55, UPT ;  /* 0x000000372f00728c */ /* 0x000fe4000bfa4070 */
[----:B------:R-:W-:-:S02]  /*1d20*/  USEL UR19, UR58, UR42, !UP4 ;  /* 0x0000002a3a137287 */ /* 0x000fc4000e000000 */
[----:B------:R-:W-:Y:S02]  /*1d30*/  USEL UR17, UR30, UR17, !UP4 ;  /* 0x000000111e117287 */ /* 0x000fe4000e000000 */
[----:B--2---:R-:W-:Y:S02]  /*1d40*/  UIMAD.WIDE.U32 UR30, UR62, UR25, URZ ;  /* 0x000000193e1e72a5 */ /* 0x004fe4000f8e00ff */
[----:B------:R-:W-:Y:S02]  /*1d50*/  UIMAD UR25, UR63, UR25, URZ ;  /* 0x000000193f1972a4 */ /* 0x000fe4000f8e02ff */
[----:B------:R-:W-:Y:S02]  /*1d60*/  @!UP6 UIADD3 UR60, UPT, UPT, UR60, -UR48, URZ ;  /* 0x800000303c3ce290 */ /* 0x000fe4000fffe0ff */
[----:B------:R-:W-:Y:S02]  /*1d70*/  @!UP5 UIADD3 UR55, UPT, UPT, UR55, -UR47, URZ ;  /* 0x8000002f3737d290 */ /* 0x000fe4000fffe0ff */
[----:B------:R-:W-:Y:S01]  /*1d80*/  UIMAD.WIDE.U32 UR62, UR19, UR17, UR32 ;  /* 0x00000011133e72a5 */ /* 0x000fe2000f8e0020 */
[----:B------:R-:W-:Y:S01]  /*1d90*/  R2UR UR19, R8 ;  /* 0x00000000081372ca */ /* 0x000fe200000e0000 */
[----:B------:R-:W-:Y:S01]  /*1da0*/  UISETP.GT.U32.AND UP5, UPT, UR47, UR55, UPT ;  /* 0x000000372f00728c */ /* 0x000fe2000bfa4070 */
[----:B------:R-:W-:Y:S01]  /*1db0*/  PRMT R8, RZ, 0x7610, R8 ;  /* 0x00007610ff087816 */ /* 0x000fe20000000008 */
[----:B------:R-:W-:-:S02]  /*1dc0*/  @!UP1 UIADD3 UR60, UPT, UPT, -UR60, URZ, URZ ;  /* 0x000000ff3c3c9290 */ /* 0x000fc4000fffe1ff */
[----:B------:R-:W-:Y:S01]  /*1dd0*/  UISETP.GE.AND UP1, UPT, UR57, URZ, UPT ;  /* 0x000000ff3900728c */ /* 0x000fe2000bf26270 */
[----:B------:R-:W-:Y:S01]  /*1de0*/  UMOV UR24, UR62 ;  /* 0x0000003e00187c82 */ /* 0x000fe20008000000 */
[----:B------:R-:W-:Y:S01]  /*1df0*/  UMOV UR17, UR63 ;  /* 0x0000003f00117c82 */ /* 0x000fe20008000000 */
[----:B----4-:R-:W-:Y:S01]  /*1e00*/  ISETP.LE.U32.AND P0, PT, R2, UR24, PT ;  /* 0x0000001802007c0c */ /* 0x010fe2000bf03070 */
[----:B------:R-:W-:Y:S01]  /*1e10*/  IMAD.U32 R2, RZ, RZ, UR17 ;  /* 0x00000011ff027e24 */ /* 0x000fe2000f8e00ff */
[----:B------:R-:W-:Y:S02]  /*1e20*/  UISETP.NE.AND UP6, UPT, UR27, URZ, UPT ;  /* 0x000000ff1b00728c */ /* 0x000fe4000bfc5270 */
[----:B------:R-:W-:Y:S02]  /*1e30*/  @!UP5 UIADD3 UR55, UPT, UPT, UR55, -UR47, URZ ;  /* 0x8000002f3737d290 */ /* 0x000fe4000fffe0ff */
[----:B------:R-:W-:Y:S01]  /*1e40*/  UISETP.NE.AND UP5, UPT, UR26, URZ, UPT ;  /* 0x000000ff1a00728c */ /* 0x000fe2000bfa5270 */
[----:B------:R-:W-:Y:S01]  /*1e50*/  ISETP.GE.U32.AND.EX P1, PT, R2, R3, PT, P0 ;  /* 0x000000030200720c */ /* 0x000fe20003f26100 */
[----:B------:R-:W-:Y:S01]  /*1e60*/  @!UP1 UIADD3 UR55, UPT, UPT, -UR55, URZ, URZ ;  /* 0x000000ff37379290 */ /* 0x000fe2000fffe1ff */
[----:B------:R-:W-:Y:S01]  /*1e70*/  PLOP3.LUT P0, PT, PT, PT, PT, 0x80, 0x8 ;  /* 0x000000000008781c */ /* 0x000fe20003f0f070 */
[----:B------:R-:W-:-:S02]  /*1e80*/  USEL UR60, UR52, UR60, !UP6 ;  /* 0x0000003c343c7287 */ /* 0x000fc4000f000000 */
[----:B------:R-:W-:Y:S02]  /*1e90*/  USEL UR55, UR49, UR55, !UP5 ;  /* 0x0000003731377287 */ /* 0x000fe4000e800000 */
[----:B------:R-:W-:Y:S02]  /*1ea0*/  UIADD3 UR60, UPT, UPT, UR59, -UR60, URZ ;  /* 0x8000003c3b3c7290 */ /* 0x000fe4000fffe0ff */
[----:B------:R-:W-:Y:S02]  /*1eb0*/  UIADD3 UR55, UPT, UPT, UR57, -UR55, URZ ;  /* 0x8000003739377290 */ /* 0x000fe4000fffe0ff */
[----:B------:R-:W-:Y:S02]  /*1ec0*/  UIADD3 UR40, UPT, UPT, -UR40, URZ, URZ ;  /* 0x000000ff28287290 */ /* 0x000fe4000fffe1ff */
[----:B------:R-:W-:Y:S02]  /*1ed0*/  UIMAD UR62, UR60, UR55, URZ ;  /* 0x000000373c3e72a4 */ /* 0x000fe4000f8e02ff */
[----:B------:R-:W-:Y:S01]  /*1ee0*/  USEL UR60, UR55, UR60, !UP4 ;  /* 0x0000003c373c7287 */ /* 0x000fe2000e000000 */
[----:B------:R-:W-:Y:S01]  /*1ef0*/  @P0 LOP3.LUT R10, R10, 0x2, RZ, 0xfc, !PT ;  /* 0x000000020a0a0812 */ /* 0x000fe200078efcff */
[----:B------:R-:W-:Y:S01]  /*1f00*/  UIADD3 UR19, UPT, UPT, -UR19, URZ, URZ ;  /* 0x000000ff13137290 */ /* 0x000fe2000fffe1ff */
[----:B------:R-:W-:Y:S01]  /*1f10*/  UMOV UR18, 0xffffffff ;  /* 0xffffffff00127882 */ /* 0x000fe20000000000 */
[----:B------:R-:W-:Y:S01]  /*1f20*/  UMOV UR41, URZ ;  /* 0x000000ff00297c82 */ /* 0x000fe20008000000 */
[----:B------:R-:W-:-:S02]  /*1f30*/  UIADD3 UR25, UPT, UPT, UR31, UR25, URZ ;  /* 0x000000191f197290 */ /* 0x000fc4000fffe0ff */
[----:B------:R-:W-:Y:S02]  /*1f40*/  USHF.R.S32.HI UR57, URZ, 0x1f, UR62 ;  /* 0x0000001fff397899 */ /* 0x000fe4000801143e */
[----:B------:R-:W-:Y:S02]  /*1f50*/  USHF.R.S32.HI UR55, URZ, 0x1f, UR60 ;  /* 0x0000001fff377899 */ /* 0x000fe4000801143c */
[----:B---3--:R-:W-:Y:S02]  /*1f60*/  UIMAD UR40, UR56, UR40, UR42 ;  /* 0x00000028382872a4 */ /* 0x008fe4000f8e022a */
[----:B-1----:R-:W-:Y:S01]  /*1f70*/  UIMAD UR19, UR54, UR19, UR58 ;  /* 0x00000013361372a4 */ /* 0x002fe2000f8e023a */
[----:B------:R-:W-:Y:S11]  /*1f80*/  BRA.U UP0, `(.L_x_13) ;  /* 0x0000000100347547 */ /* 0x000ff6000b800000 */
[----:B------:R-:W-:Y:S02]  /*1f90*/  UISETP.NE.AND UP0, UPT, UR21, 0x4, UPT ;  /* 0x000000041500788c */ /* 0x000fe4000bf05270 */
[----:B------:R-:W-:-:S04]  /*1fa0*/  UISETP.NE.AND UP1, UPT, UR19, URZ, UPT ;  /* 0x000000ff1300728c */ /* 0x000fc8000bf25270 */
[----:B------:R-:W-:Y:S01]  /*1fb0*/  PLOP3.LUT P0, PT, PT, PT, UP0, 0x80, 0x8 ;  /* 0x000000000008781c */ /* 0x000fe20003f0f008 */
[----:B------:R-:W-:-:S04]  /*1fc0*/  UISETP.LT.U32.OR UP1, UPT, UR40, 0x2, !UP1 ;  /* 0x000000022800788c */ /* 0x000fc8000cf21470 */
[----:B------:R-:W-:Y:S01]  /*1fd0*/  @UP0 ULOP3.LUT UR40, UR40, 0xfffffffe, URZ, 0xc0, !UPT ;  /* 0xfffffffe28280892 */ /* 0x000fe2000f8ec0ff */
[----:B------:R-:W-:Y:S01]  /*1fe0*/  @UP0 UMOV UR19, 0x3 ;  /* 0x0000000300130882 */ /* 0x000fe20000000000 */
[----:B------:R-:W-:Y:S02]  /*1ff0*/  USEL UR56, URZ, 0x1, !UP1 ;  /* 0x00000001ff387887 */ /* 0x000fe4000c800000 */
[----:B------:R-:W-:Y:S02]  /*2000*/  @UP0 USHF.L.U32 UR19, UR19, UR40, URZ ;  /* 0x0000002813130299 */ /* 0x000fe400080006ff */
[----:B------:R-:W-:-:S04]  /*2010*/  USEL UR54, URZ, 0x2, !UP1 ;  /* 0x00000002ff367887 */ /* 0x000fc8000c800000 */
[----:B------:R-:W-:Y:S01]  /*2020*/  UIADD3 UR54, UPT, UPT, UR56, UR54, URZ ;  /* 0x0000003638367290 */ /* 0x000fe2000fffe0ff */
[----:B------:R-:W-:-:S05]  /*2030*/  @P0 IMAD.U32 R2, RZ, RZ, UR19 ;  /* 0x00000013ff020e24 */ /* 0x000fca000f8e00ff */
[----:B------:R-:W-:Y:S01]  /*2040*/  IMAD.U32 R9, RZ, RZ, UR54 ;  /* 0x00000036ff097e24 */ /* 0x000fe2000f8e00ff */
[----:B------:R-:W-:-:S07]  /*2050*/  @P0 PRMT R8, R2, 0x7610, R8 ;  /* 0x0000761002080816 */ /* 0x000fce0000000008 */
.L_x_13:
[----:B------:R-:W-:Y:S01]  /*2060*/  UMOV UR63, UR57 ;  /* 0x00000039003f7c82 */ /* 0x000fe20008000000 */
[----:B------:R-:W-:Y:S01]  /*2070*/  UMOV UR61, UR55 ;  /* 0x00000037003d7c82 */ /* 0x000fe20008000000 */
[----:B------:R-:W-:Y:S01]  /*2080*/  IMAD.U32 R16, RZ, RZ, UR62 ;  /* 0x0000003eff107e24 */ /* 0x000fe2000f8e00ff */
[----:B------:R-:W-:Y:S01]  /*2090*/  MOV R12, UR60 ;  /* 0x0000003c000c7c02 */ /* 0x000fe20008000f00 */
[----:B------:R-:W-:Y:S01]  /*20a0*/  IMAD.U32 R17, RZ, RZ, UR63 ;  /* 0x0000003fff117e24 */ /* 0x000fe2000f8e00ff */
[----:B------:R-:W-:Y:S01]  /*20b0*/  MOV R13, UR61 ;  /* 0x0000003d000d7c02 */ /* 0x000fe20008000f00 */
[----:B------:R-:W-:Y:S01]  /*20c0*/  UMOV UR40, URZ ;  /* 0x000000ff00287c82 */ /* 0x000fe20008000000 */
[----:B------:R-:W-:Y:S01]  /*20d0*/  UMOV UR19, 0xffffffff ;  /* 0xffffffff00137882 */ /* 0x000fe20000000000 */
[----:B------:R-:W-:Y:S05]  /*20e0*/  @P1 BRA P3, `(.L_x_14) ;  /* 0x0000001400f01947 */ /* 0x000fea0001800000 */
[----:B------:R-:W-:Y:S01]  /*20f0*/  IMAD.U32 R3, RZ, RZ, UR17 ;  /* 0x00000011ff037e24 */ /* 0x000fe2000f8e00ff */
[----:B------:R-:W-:Y:S01]  /*2100*/  ISETP.LE.U32.AND P0, PT, R16, UR24, PT ;  /* 0x0000001810007c0c */ /* 0x000fe2000bf03070 */
[----:B------:R-:W-:Y:S01]  /*2110*/  UMOV UR41, URZ ;  /* 0x000000ff00297c82 */ /* 0x000fe20008000000 */
[----:B------:R-:W-:Y:S01]  /*2120*/  UMOV UR40, URZ ;  /* 0x000000ff00287c82 */ /* 0x000fe20008000000 */
[----:B------:R-:W-:Y:S01]  /*2130*/  IMAD.MOV.U32 R14, RZ, RZ, RZ ;  /* 0x000000ffff0e7224 */ /* 0x000fe200078e00ff */
[----:B------:R-:W-:-:S13]  /*2140*/  ISETP.GE.U32.AND.EX P0, PT, R3, R17, PT, P0 ;  /* 0x000000110300720c */ /* 0x000fda0003f06100 */
[----:B------:R-:W-:Y:S05]  /*2150*/  @!P0 BRA `(.L_x_15) ;  /* 0x0000001000b48947 */ /* 0x000fea0003800000 */
[----:B------:R-:W-:Y:S02]  /*2160*/  VIADD R2, R7, 0x20 ;  /* 0x0000002007027836 */ /* 0x000fe40000000000 */
[----:B------:R-:W-:Y:S02]  /*2170*/  IMAD.MOV.U32 R14, RZ, RZ, R7 ;  /* 0x000000ffff0e7224 */ /* 0x000fe400078e0007 */
[----:B-----5:R-:W-:Y:S01]  /*2180*/  IMAD.MOV.U32 R11, RZ, RZ, R6 ;  /* 0x000000ffff0b7224 */ /* 0x020fe200078e0006 */
[----:B------:R-:W-:Y:S02]  /*2190*/  ISETP.GE.AND P0, PT, R2, UR45, PT ;  /* 0x0000002d02007c0c */ /* 0x000fe4000bf06270 */
[----:B------:R-:W-:-:S11]  /*21a0*/  MOV R2, R5 ;  /* 0x0000000500027202 */ /* 0x000fd60000000f00 */
[----:B------:R-:W1:Y:S01]  /*21b0*/  @!P0 LDC.64 R18, c[0x0][0xbf0] ;  /* 0x0002fc00ff128b82 */ /* 0x000e620000000a00 */
[----:B------:R-:W-:Y:S02]  /*21c0*/  UIADD3 UR19, UP1, UPT, UR10, -0x1, URZ ;  /* 0xffffffff0a137890 */ /* 0x000fe4000ff3e0ff */
[----:B------:R-:W-:Y:S01]  /*21d0*/  UIADD3 UR12, UP0, UPT, UR12, -0x1, URZ ;  /* 0xffffffff0c0c7890 */ /* 0x000fe2000ff1e0ff */
[----:B------:R-:W-:Y:S01]  /*21e0*/  BSSY.RECONVERGENT B0, `(.L_x_16) ;  /* 0x0000051000007945 */ /* 0x000fe20003800200 */
[----:B------:R-:W-:Y:S01]  /*21f0*/  UIADD3.X UR40, UPT, UPT, UR11, -0x1, URZ, UP1, !UPT ;  /* 0xffffffff0b287890 */ /* 0x000fe20008ffe4ff */
[----:B-1----:R-:W-:-:S05]  /*2200*/  @!P0 IMAD.WIDE.U32 R18, R14, 0xc, R18 ;  /* 0x0000000c0e128825 */ /* 0x002fca00078e0012 */
[----:B------:R1:W5:Y:S04]  /*2210*/  @!P0 LDG.E R5, desc[UR50][R18.64+0x180] ;  /* 0x0001803212058981 */ /* 0x000368000c1e1900 */
[----:B------:R1:W5:Y:S01]  /*2220*/  @!P0 LDG.E R6, desc[UR50][R18.64+0x184] ;  /* 0x0001843212068981 */ /* 0x000362000c1e1900 */
[----:B------:R-:W-:Y:S01]  /*2230*/  ISETP.GE.AND P0, PT, R14, UR45, PT ;  /* 0x0000002d0e007c0c */ /* 0x000fe2000bf06270 */
[----:B------:R-:W-:Y:S01]  /*2240*/  UIADD3.X UR13, UPT, UPT, UR13, -0x1, URZ, UP0, !UPT ;  /* 0xffffffff0d0d7890 */ /* 0x000fe200087fe4ff */
[----:B------:R-:W-:Y:S01]  /*2250*/  HFMA2 R17, -RZ, RZ, 0, 0 ;  /* 0x00000000ff117431 */ /* 0x000fe200000001ff */
[----:B------:R-:W-:-:S10]  /*2260*/  MOV R16, 0x7fffffff ;  /* 0x7fffffff00107802 */ /* 0x000fd40000000f00 */
[----:B------:R-:W-:Y:S05]  /*2270*/  @P0 BRA `(.L_x_17) ;  /* 0x00000004001c0947 */ /* 0x000fea0003800000 */
[C---:B------:R-:W-:Y:S01]  /*2280*/  IADD3 R3, P1, PT, R2.reuse, UR12, RZ ;  /* 0x0000000c02037c10 */ /* 0x040fe2000ff3e0ff */
[----:B------:R-:W-:Y:S01]  /*2290*/  UIADD3 UR10, UPT, UPT, URZ, -UR65, URZ ;  /* 0x80000041ff0a7290 */ /* 0x000fe2000fffe0ff */
[----:B------:R-:W-:Y:S01]  /*22a0*/  IADD3 R13, P0, PT, R11, UR19, RZ ;  /* 0x000000130b0d7c10 */ /* 0x000fe2000ff1e0ff */
[----:B------:R-:W-:Y:S01]  /*22b0*/  UMOV UR54, URZ ;  /* 0x000000ff00367c82 */ /* 0x000fe20008000000 */
[----:B------:R-:W-:Y:S01]  /*22c0*/  LEA.HI.X.SX32 R2, R2, UR13, 0x1, P1 ;  /* 0x0000000d02027c11 */ /* 0x000fe200088f0eff */
[----:B------:R-:W-:Y:S01]  /*22d0*/  UIMAD UR10, UR10, UR48, URZ ;  /* 0x000000300a0a72a4 */ /* 0x000fe2000f8e02ff */
[----:B------:R-:W-:Y:S01]  /*22e0*/  IADD3 R22, P1, PT, R3, UR9, RZ ;  /* 0x0000000903167c10 */ /* 0x000fe2000ff3e0ff */
[----:B------:R-:W-:Y:S01]  /*22f0*/  UMOV UR55, UR65 ;  /* 0x0000004100377c82 */ /* 0x000fe20008000000 */
[----:B------:R-:W-:Y:S01]  /*2300*/  LEA.HI.X.SX32 R12, R11, UR40, 0x1, P0 ;  /* 0x000000280b0c7c11 */ /* 0x000fe200080f0eff */
[----:B------:R-:W-:Y:S01]  /*2310*/  UIMAD.WIDE.U32 UR10, UR65, UR10, UR54 ;  /* 0x0000000a410a72a5 */ /* 0x000fe2000f8e0036 */
[----:B------:R-:W-:Y:S01]  /*2320*/  IADD3 R16, P0, PT, R13, UR7, RZ ;  /* 0x000000070d107c10 */ /* 0x000fe2000ff1e0ff */
[----:B------:R-:W-:-:S04]  /*2330*/  IMAD.X R11, RZ, RZ, R2, P1 ;  /* 0x000000ffff0b7224 */ /* 0x000fc800008e0602 */
[----:B------:R-:W-:Y:S02]  /*2340*/  IMAD.X R15, RZ, RZ, R12, P0 ;  /* 0x000000ffff0f7224 */ /* 0x000fe400000e060c */
[----:B------:R-:W-:-:S04]  /*2350*/  IMAD.WIDE.U32 R20, R11, UR14, RZ ;  /* 0x0000000e0b147c25 */ /* 0x000fc8000f8e00ff */
[----:B-1----:R-:W-:-:S04]  /*2360*/  IMAD.WIDE.U32 R18, R15, UR4, RZ ;  /* 0x000000040f127c25 */ /* 0x002fc8000f8e00ff */
[----:B------:R-:W-:-:S04]  /*2370*/  IMAD.WIDE.U32 R20, P1, R22, UR15, R20 ;  /* 0x0000000f16147c25 */ /* 0x000fc8000f820014 */
[----:B------:R-:W-:-:S04]  /*2380*/  IMAD.WIDE.U32 R22, R22, UR14, RZ ;  /* 0x0000000e16167c25 */ /* 0x000fc8000f8e00ff */
[----:B------:R-:W-:-:S04]  /*2390*/  IMAD.WIDE.U32 R18, P0, R16, UR5, R18 ;  /* 0x0000000510127c25 */ /* 0x000fc8000f800012 */
[----:B------:R-:W-:-:S04]  /*23a0*/  IMAD.WIDE.U32 R16, R16, UR4, RZ ;  /* 0x0000000410107c25 */ /* 0x000fc8000f8e00ff */
[----:B------:R-:W-:Y:S01]  /*23b0*/  IMAD.X R25, RZ, RZ, RZ, P1 ;  /* 0x000000ffff197224 */ /* 0x000fe200008e06ff */
[----:B------:R-:W-:Y:S01]  /*23c0*/  IADD3 RZ, P1, PT, R23, R20, RZ ;  /* 0x0000001417ff7210 */ /* 0x000fe20007f3e0ff */
[----:B------:R-:W-:Y:S02]  /*23d0*/  IMAD.MOV.U32 R24, RZ, RZ, R21 ;  /* 0x000000ffff187224 */ /* 0x000fe400078e0015 */
[----:B------:R-:W-:Y:S01]  /*23e0*/  IMAD.X R23, RZ, RZ, RZ, P0 ;  /* 0x000000ffff177224 */ /* 0x000fe200000e06ff */
[----:B------:R-:W-:Y:S01]  /*23f0*/  IADD3 RZ, P0, PT, R17, R18, RZ ;  /* 0x0000001211ff7210 */ /* 0x000fe20007f1e0ff */
[----:B------:R-:W-:Y:S02]  /*2400*/  IMAD.MOV.U32 R22, RZ, RZ, R19 ;  /* 0x000000ffff167224 */ /* 0x000fe400078e0013 */
[----:B------:R-:W-:Y:S01]  /*2410*/  IMAD.WIDE.U32.X R24, R11, UR15, R24, P1 ;  /* 0x0000000f0b187c25 */ /* 0x000fe200088e0418 */
[----:B------:R-:W-:-:S03]  /*2420*/  PLOP3.LUT P1, PT, PT, PT, UP3, 0x80, 0x8 ;  /* 0x000000000008781c */ /* 0x000fc60003f2f038 */
[----:B------:R-:W-:Y:S01]  /*2430*/  IMAD.WIDE.U32.X R22, R15, UR5, R22, P0 ;  /* 0x000000050f167c25 */ /* 0x000fe200080e0416 */
[----:B------:R-:W-:Y:S02]  /*2440*/  PLOP3.LUT P0, PT, PT, PT, UP2, 0x80, 0x8 ;  /* 0x000000000008781c */ /* 0x000fe40003f0f028 */
[----:B------:R-:W-:Y:S02]  /*2450*/  SEL R3, R3, R24, !P1 ;  /* 0x0000001803037207 */ /* 0x000fe40004800000 */
[----:B------:R-:W-:Y:S02]  /*2460*/  SEL R2, R2, R25, !P1 ;  /* 0x0000001902027207 */ /* 0x000fe40004800000 */
[----:B------:R-:W-:Y:S02]  /*2470*/  SEL R13, R13, R22, !P0 ;  /* 0x000000160d0d7207 */ /* 0x000fe40004000000 */
[----:B------:R-:W-:Y:S02]  /*2480*/  SEL R12, R12, R23, !P0 ;  /* 0x000000170c0c7207 */ /* 0x000fe40004000000 */
[----:B------:R-:W-:-:S02]  /*2490*/  SHF.R.U64 R3, R3, UR8, R2 ;  /* 0x0000000803037c19 */ /* 0x000fc40008001202 */
[----:B------:R-:W-:Y:S02]  /*24a0*/  SHF.R.U64 R13, R13, UR6, R12 ;  /* 0x000000060d0d7c19 */ /* 0x000fe4000800120c */
[----:B------:R-:W-:Y:S02]  /*24b0*/  IADD3 R11, PT, PT, R4, -0x1, R3 ;  /* 0xffffffff040b7810 */ /* 0x000fe40007ffe003 */
[----:B------:R-:W-:Y:S02]  /*24c0*/  IADD3 R3, PT, PT, R0, -0x1, R13 ;  /* 0xffffffff00037810 */ /* 0x000fe40007ffe00d */
[----:B------:R-:W-:Y:S02]  /*24d0*/  IABS R2, R4 ;  /* 0x0000000400027213 */ /* 0x000fe40000000000 */
[----:B------:R-:W-:Y:S02]  /*24e0*/  IABS R13, R11 ;  /* 0x0000000b000d7213 */ /* 0x000fe40000000000 */
[----:B------:R-:W-:Y:S01]  /*24f0*/  IABS R12, R3 ;  /* 0x00000003000c7213 */ /* 0x000fe20000000000 */
[----:B------:R-:W-:Y:S01]  /*2500*/  IMAD.MOV R2, RZ, RZ, -R2 ;  /* 0x000000ffff027224 */ /* 0x000fe200078e0a02 */
[----:B------:R-:W-:Y:S01]  /*2510*/  ISETP.GE.AND P4, PT, R11, RZ, PT ;  /* 0x000000ff0b00720c */ /* 0x000fe20003f86270 */
[----:B------:R-:W-:Y:S01]  /*2520*/  IMAD.HI.U32 R16, R13, UR11, RZ ;  /* 0x0000000b0d107c27 */ /* 0x000fe2000f8e00ff */
[----:B------:R-:W-:-:S03]  /*2530*/  ISETP.GE.AND P3, PT, R3, RZ, PT ;  /* 0x000000ff0300720c */ /* 0x000fc60003f66270 */
[----:B------:R-:W-:-:S04]  /*2540*/  IMAD.HI.U32 R15, R12, UR53, RZ ;  /* 0x000000350c0f7c27 */ /* 0x000fc8000f8e00ff */
[----:B------:R-:W-:Y:S02]  /*2550*/  IMAD R2, R16, R2, R13 ;  /* 0x0000000210027224 */ /* 0x000fe400078e020d */
[----:B------:R-:W-:Y:S02]  /*2560*/  IMAD R13, R15, UR46, R12 ;  /* 0x0000002e0f0d7c24 */ /* 0x000fe4000f8e020c */
[----:B------:R-:W-:Y:S01]  /*2570*/  IMAD.U32 R12, RZ, RZ, UR52 ;  /* 0x00000034ff0c7e24 */ /* 0x000fe2000f8e00ff */
[----:B------:R-:W-:Y:S02]  /*2580*/  ISETP.LT.U32.AND P1, PT, R2, UR48, PT ;  /* 0x0000003002007c0c */ /* 0x000fe4000bf21070 */
[----:B------:R-:W-:-:S11]  /*2590*/  ISETP.LT.U32.AND P0, PT, R13, UR47, PT ;  /* 0x0000002f0d007c0c */ /* 0x000fd6000bf01070 */
[----:B------:R-:W-:Y:S02]  /*25a0*/  @!P1 VIADD R2, R2, -UR48 ;  /* 0x8000003002029c36 */ /* 0x000fe40008000000 */
[----:B------:R-:W-:-:S03]  /*25b0*/  @!P0 VIADD R13, R13, -UR47 ;  /* 0x8000002f0d0d8c36 */ /* 0x000fc60008000000 */
[----:B------:R-:W-:Y:S02]  /*25c0*/  ISETP.LT.U32.AND P1, PT, R2, UR48, PT ;  /* 0x0000003002007c0c */ /* 0x000fe4000bf21070 */
[----:B------:R-:W-:-:S11]  /*25d0*/  ISETP.LT.U32.AND P0, PT, R13, UR47, PT ;  /* 0x0000002f0d007c0c */ /* 0x000fd6000bf01070 */
[----:B------:R-:W-:Y:S01]  /*25e0*/  @!P1 VIADD R2, R2, -UR48 ;  /* 0x8000003002029c36 */ /* 0x000fe20008000000 */
[----:B------:R-:W-:Y:S01]  /*25f0*/  PLOP3.LUT P1, PT, PT, PT, UP6, 0x80, 0x8 ;  /* 0x000000000008781c */ /* 0x000fe20003f2f068 */
[----:B------:R-:W-:Y:S01]  /*2600*/  @!P0 VIADD R13, R13, -UR47 ;  /* 0x8000002f0d0d8c36 */ /* 0x000fe20008000000 */
[----:B------:R-:W-:Y:S01]  /*2610*/  PLOP3.LUT P0, PT, PT, PT, UP5, 0x80, 0x8 ;  /* 0x000000000008781c */ /* 0x000fe20003f0f058 */
[----:B------:R-:W-:Y:S02]  /*2620*/  IMAD.MOV.U32 R15, RZ, RZ, R2 ;  /* 0x000000ffff0f7224 */ /* 0x000fe400078e0002 */
[----:B------:R-:W-:Y:S02]  /*2630*/  IMAD.U32 R2, RZ, RZ, UR49 ;  /* 0x00000031ff027e24 */ /* 0x000fe4000f8e00ff */
[----:B------:R-:W-:Y:S02]  /*2640*/  @!P4 IMAD.MOV R15, RZ, RZ, -R15 ;  /* 0x000000ffff0fc224 */ /* 0x000fe400078e0a0f */
[----:B------:R-:W-:-:S03]  /*2650*/  @!P3 IMAD.MOV R13, RZ, RZ, -R13 ;  /* 0x000000ffff0db224 */ /* 0x000fc600078e0a0d */
[----:B------:R-:W-:Y:S02]  /*2660*/  SEL R12, R12, R15, !P1 ;  /* 0x0000000f0c0c7207 */ /* 0x000fe40004800000 */
[----:B------:R-:W-:Y:S02]  /*2670*/  SEL R2, R2, R13, !P0 ;  /* 0x0000000d02027207 */ /* 0x000fe40004000000 */
[----:B------:R-:W-:Y:S01]  /*2680*/  PLOP3.LUT P0, PT, PT, PT, UP4, 0x80, 0x8 ;  /* 0x000000000008781c */ /* 0x000fe20003f0f048 */
[----:B------:R-:W-:Y:S02]  /*2690*/  IMAD.IADD R11, R11, 0x1, -R12 ;  /* 0x000000010b0b7824 */ /* 0x000fe400078e0a0c */
[----:B------:R-:W-:-:S04]  /*26a0*/  IMAD.IADD R2, R3, 0x1, -R2 ;  /* 0x0000000103027824 */ /* 0x000fc800078e0a02 */
[----:B------:R-:W-:Y:S01]  /*26b0*/  IMAD R16, R11, R2, RZ ;  /* 0x000000020b107224 */ /* 0x000fe200078e02ff */
[----:B------:R-:W-:-:S04]  /*26c0*/  SEL R12, R2, R11, !P0 ;  /* 0x0000000b020c7207 */ /* 0x000fc80004000000 */
[----:B------:R-:W-:Y:S02]  /*26d0*/  SHF.R.S32.HI R13, RZ, 0x1f, R12 ;  /* 0x0000001fff0d7819 */ /* 0x000fe4000001140c */
[----:B------:R-:W-:Y:S02]  /*26e0*/  SHF.R.S32.HI R17, RZ, 0x1f, R16 ;  /* 0x0000001fff117819 */ /* 0x000fe40000011410 */
.L_x_17:
[----:B------:R-:W-:Y:S05]  /*26f0*/  BSYNC.RECONVERGENT B0 ;  /* 0x0000000000007941 */ /* 0x000fea0003800200 */
.L_x_16:
[----:B------:R-:W2:Y:S01]  /*2700*/  SHFL.UP PT, R3, R16, 0x1, RZ ;  /* 0x0420000010037989 */ /* 0x000ea200000e00ff */
[C---:B------:R-:W-:Y:S02]  /*2710*/  ISETP.NE.AND P6, PT, R7.reuse, RZ, PT ;  /* 0x000000ff0700720c */ /* 0x040fe40003fc5270 */
[C---:B------:R-:W-:Y:S01]  /*2720*/  ISETP.GE.U32.AND P1, PT, R7.reuse, 0x2, PT ;  /* 0x000000020700780c */ /* 0x040fe20003f26070 */
[----:B------:R-:W3:Y:S01]  /*2730*/  SHFL.UP PT, R2, R17, 0x1, RZ ;  /* 0x0420000011027989 */ /* 0x000ee200000e00ff */
[C---:B------:R-:W-:Y:S02]  /*2740*/  ISETP.GE.U32.AND P3, PT, R7.reuse, 0x4, PT ;  /* 0x000000040700780c */ /* 0x040fe40003f66070 */
[C---:B------:R-:W-:Y:S02]  /*2750*/  ISETP.GE.U32.AND P4, PT, R7.reuse, 0x8, PT ;  /* 0x000000080700780c */ /* 0x040fe40003f86070 */
[----:B------:R-:W-:Y:S02]  /*2760*/  ISETP.GE.U32.AND P5, PT, R7, 0x10, PT ;  /* 0x000000100700780c */ /* 0x000fe40003fa6070 */
[----:B--2---:R-:W-:-:S02]  /*2770*/  SEL R3, R3, RZ, P6 ;  /* 0x000000ff03037207 */ /* 0x004fc40003000000 */
[----:B---3--:R-:W-:Y:S02]  /*2780*/  SEL R2, R2, RZ, P6 ;  /* 0x000000ff02027207 */ /* 0x008fe40003000000 */
[----:B------:R-:W-:-:S05]  /*2790*/  IADD3 R3, P0, PT, R3, R16, RZ ;  /* 0x0000001003037210 */ /* 0x000fca0007f1e0ff */
[----:B------:R-:W-:Y:S01]  /*27a0*/  IMAD.X R2, R2, 0x1, R17, P0 ;  /* 0x0000000102027824 */ /* 0x000fe200000e0611 */
[----:B-1----:R-:W1:Y:S04]  /*27b0*/  SHFL.UP PT, R18, R3, 0x2, RZ ;  /* 0x0440000003127989 */ /* 0x002e6800000e00ff */
[----:B------:R-:W2:Y:S01]  /*27c0*/  SHFL.UP PT, R11, R2, 0x2, RZ ;  /* 0x04400000020b7989 */ /* 0x000ea200000e00ff */
[----:B-1----:R-:W-:-:S04]  /*27d0*/  SEL R18, R18, RZ, P1 ;  /* 0x000000ff12127207 */ /* 0x002fc80000800000 */
[----:B------:R-:W-:Y:S02]  /*27e0*/  IADD3 R18, P0, PT, R18, R3, RZ ;  /* 0x0000000312127210 */ /* 0x000fe40007f1e0ff */
[----:B--2---:R-:W-:-:S03]  /*27f0*/  SEL R11, R11, RZ, P1 ;  /* 0x000000ff0b0b7207 */ /* 0x004fc60000800000 */
[----:B------:R-:W1:Y:S02]  /*2800*/  SHFL.UP PT, R15, R18, 0x4, RZ ;  /* 0x04800000120f7989 */ /* 0x000e6400000e00ff */
[----:B------:R-:W-:-:S05]  /*2810*/  IMAD.X R11, R11, 0x1, R2, P0 ;  /* 0x000000010b0b7824 */ /* 0x000fca00000e0602 */
        /* <DEDUP_REMOVED lines=9> */
[----:B--2---:R-:W-:-:S05]  /*28b0*/  SEL R3, R3, RZ, P4 ;  /* 0x000000ff03037207 */ /* 0x004fca0002000000 */
[----:B------:R-:W-:Y:S02]  /*28c0*/  IMAD.X R11, R3, 0x1, R2, P0 ;  /* 0x00000001030b7824 */ /* 0x000fe400000e0602 */
[----:B------:R-:W1:Y:S01]  /*28d0*/  SHFL.UP PT, R3, R18, 0x10, RZ ;  /* 0x0600000012037989 */ /* 0x000e6200000e00ff */
[----:B------:R-:W-:-:S03]  /*28e0*/  IMAD.U32 R2, RZ, RZ, UR17 ;  /* 0x00000011ff027e24 */ /* 0x000fc6000f8e00ff */
[----:B------:R-:W2:Y:S01]  /*28f0*/  SHFL.UP PT, R22, R11, 0x10, RZ ;  /* 0x060000000b167989 */ /* 0x000ea200000e00ff */
[----:B-1----:R-:W-:Y:S02]  /*2900*/  SEL R3, R3, RZ, P5 ;  /* 0x000000ff03037207 */ /* 0x002fe40002800000 */
[----:B--2---:R-:W-:Y:S02]  /*2910*/  SEL R22, R22, RZ, P5 ;  /* 0x000000ff16167207 */ /* 0x004fe40002800000 */
[----:B------:R-:W-:-:S05]  /*2920*/  IADD3 R20, P0, PT, R3, R18, RZ ;  /* 0x0000001203147210 */ /* 0x000fca0007f1e0ff */
[----:B------:R-:W-:Y:S01]  /*2930*/  IMAD.X R19, R22, 0x1, R11, P0 ;  /* 0x0000000116137824 */ /* 0x000fe200000e060b */
[----:B------:R-:W-:Y:S01]  /*2940*/  ISETP.LE.U32.AND P0, PT, R20, UR24, PT ;  /* 0x0000001814007c0c */ /* 0x000fe2000bf03070 */
[----:B------:R-:W-:Y:S02]  /*2950*/  IMAD.MOV.U32 R18, RZ, RZ, R20 ;  /* 0x000000ffff127224 */ /* 0x000fe400078e0014 */
[----:B------:R-:W-:Y:S01]  /*2960*/  IMAD.MOV.U32 R15, RZ, RZ, R19 ;  /* 0x000000ffff0f7224 */ /* 0x000fe200078e0013 */
[----:B------:R-:W-:Y:S02]  /*2970*/  ISETP.GE.U32.AND.EX P0, PT, R2, R19, PT, P0 ;  /* 0x000000130200720c */ /* 0x000fe40003f06100 */
[----:B------:R-:W-:-:S11]  /*2980*/  CS2R R2, SRZ ;  /* 0x0000000000027805 */ /* 0x000fd6000001ff00 */
[----:B------:R-:W-:-:S04]  /*2990*/  VOTE.ANY R21, PT, !P0 ;  /* 0x0000000000157806 */ /* 0x000fc800040e0100 */
[----:B------:R-:W-:-:S13]  /*29a0*/  ISETP.NE.AND P0, PT, R21, RZ, PT ;  /* 0x000000ff1500720c */ /* 0x000fda0003f05270 */
[----:B------:R-:W-:Y:S05]  /*29b0*/  @P0 BRA `(.L_x_18) ;  /* 0x0000000800500947 */ /* 0x000fea0003800000 */
[----:B------:R-:W1:Y:S01]  /*29c0*/  LDC R11, c[0x0][0xbe0] ;  /* 0x0002f800ff0b7b82 */ /* 0x000e620000000800 */
[----:B------:R-:W-:Y:S01]  /*29d0*/  LOP3.LUT R10, R10, 0xfffffffe, RZ, 0xc0, !PT ;  /* 0xfffffffe0a0a7812 */ /* 0x000fe200078ec0ff */
[----:B------:R-:W2:Y:S01]  /*29e0*/  LDCU UR45, c[0x0][0xbe8] ;  /* 0x00017d00ff2d77ac */ /* 0x000ea20008000800 */
[----:B------:R-:W3:Y:S01]  /*29f0*/  LDCU.64 UR10, c[0x0][0xba8] ;  /* 0x00017500ff0a77ac */ /* 0x000ee20008000a00 */
[----:B------:R-:W4:Y:S01]  /*2a00*/  LDCU.64 UR8, c[0x0][0xbb0] ;  /* 0x00017600ff0877ac */ /* 0x000f220008000a00 */
[----:B------:R-:W1:Y:S02]  /*2a10*/  LDCU.128 UR4, c[0x0][0xbc0] ;  /* 0x00017800ff0477ac */ /* 0x000e640008000c00 */
[----:B-1----:R-:W-:-:S13]  /*2a20*/  ISETP.NE.AND P0, PT, R11, 0x1, PT ;  /* 0x000000010b00780c */ /* 0x002fda0003f05270 */
[----:B--234-:R-:W-:-:S07]  /*2a30*/  @P0 LOP3.LUT R10, R10, 0x1, RZ, 0xfc, !PT ;  /* 0x000000010a0a0812 */ /* 0x01cfce00078efcff */
.L_x_21:
[C---:B------:R-:W-:Y:S01]  /*2a40*/  VIADD R2, R14.reuse, 0x40 ;  /* 0x000000400e027836 */ /* 0x040fe20000000000 */
[----:B-----5:R-:W-:Y:S01]  /*2a50*/  MOV R18, R5 ;  /* 0x0000000500127202 */ /* 0x020fe20000000f00 */
[----:B------:R-:W-:Y:S02]  /*2a60*/  VIADD R14, R14, 0x20 ;  /* 0x000000200e0e7836 */ /* 0x000fe40000000000 */
[----:B------:R-:W-:Y:S01]  /*2a70*/  IMAD.MOV.U32 R15, RZ, RZ, R6 ;  /* 0x000000ffff0f7224 */ /* 0x000fe200078e0006 */
[----:B------:R-:W-:-:S13]  /*2a80*/  ISETP.GE.AND P0, PT, R2, UR45, PT ;  /* 0x0000002d02007c0c */ /* 0x000fda000bf06270 */
[----:B------:R-:W1:Y:S01]  /*2a90*/  @!P0 LDC.64 R22, c[0x0][0xbf0] ;  /* 0x0002fc00ff168b82 */ /* 0x000e620000000a00 */
[----:B------:R2:W3:Y:S01]  /*2aa0*/  SHFL.IDX PT, R2, R19, 0x1f, 0x1f ;  /* 0x03e01f0013027f89 */ /* 0x0004e200000e0000 */
[----:B------:R-:W-:Y:S01]  /*2ab0*/  BSSY.RECONVERGENT B0, `(.L_x_19) ;  /* 0x000005e000007945 */ /* 0x000fe20003800200 */
[----:B------:R-:W-:Y:S02]  /*2ac0*/  HFMA2 R17, -RZ, RZ, 0, 0 ;  /* 0x00000000ff117431 */ /* 0x000fe400000001ff */
[----:B------:R2:W4:Y:S01]  /*2ad0*/  SHFL.IDX PT, R3, R20, 0x1f, 0x1f ;  /* 0x03e01f0014037f89 */ /* 0x00052200000e0000 */
[----:B-1----:R-:W-:-:S05]  /*2ae0*/  @!P0 IMAD.WIDE.U32 R22, R14, 0xc, R22 ;  /* 0x0000000c0e168825 */ /* 0x002fca00078e0016 */
[----:B------:R2:W5:Y:S04]  /*2af0*/  @!P0 LDG.E R5, desc[UR50][R22.64+0x180] ;  /* 0x0001803216058981 */ /* 0x000568000c1e1900 */
[----:B------:R2:W5:Y:S01]  /*2b00*/  @!P0 LDG.E R6, desc[UR50][R22.64+0x184] ;  /* 0x0001843216068981 */ /* 0x000562000c1e1900 */
[----:B------:R-:W-:Y:S02]  /*2b10*/  ISETP.GE.AND P0, PT, R14, UR45, PT ;  /* 0x0000002d0e007c0c */ /* 0x000fe4000bf06270 */
[----:B------:R-:W-:-:S11]  /*2b20*/  MOV R16, 0x7fffffff ;  /* 0x7fffffff00107802 */ /* 0x000fd60000000f00 */
[----:B---34-:R-:W-:Y:S05]  /*2b30*/  @P0 BRA `(.L_x_20) ;  /* 0x0000000400540947 */ /* 0x018fea0003800000 */
[----:B------:R-:W-:-:S04]  /*2b40*/  IADD3 R13, P0, PT, R18, UR12, RZ ;  /* 0x0000000c120d7c10 */ /* 0x000fc8000ff1e0ff */
[----:B------:R-:W-:Y:S02]  /*2b50*/  LEA.HI.X.SX32 R12, R18, UR13, 0x1, P0 ;  /* 0x0000000d120c7c11 */ /* 0x000fe400080f0eff */
[----:B------:R-:W-:-:S04]  /*2b60*/  IADD3 R18, P0, PT, R15, UR19, RZ ;  /* 0x000000130f127c10 */ /* 0x000fc8000ff1e0ff */
[----:B------:R-:W-:Y:S02]  /*2b70*/  LEA.HI.X.SX32 R17, R15, UR40, 0x1, P0 ;  /* 0x000000280f117c11 */ /* 0x000fe400080f0eff */
[----:B------:R-:W-:-:S05]  /*2b80*/  IADD3 R16, P0, PT, R13, UR9, RZ ;  /* 0x000000090d107c10 */ /* 0x000fca000ff1e0ff */
[----:B------:R-:W-:Y:S01]  /*2b90*/  IMAD.X R15, RZ, RZ, R12, P0 ;  /* 0x000000ffff0f7224 */ /* 0x000fe200000e060c */
[----:B--2---:R-:W-:Y:S01]  /*2ba0*/  IADD3 R20, P0, PT, R18, UR7, RZ ;  /* 0x0000000712147c10 */ /* 0x004fe2000ff1e0ff */
[----:B------:R-:W-:-:S04]  /*2bb0*/  IMAD.WIDE.U32 R28, R16, UR10, RZ ;  /* 0x0000000a101c7c25 */ /* 0x000fc8000f8e00ff */
[----:B------:R-:W-:-:S04]  /*2bc0*/  IMAD.WIDE.U32 R26, R15, UR10, RZ ;  /* 0x0000000a0f1a7c25 */ /* 0x000fc8000f8e00ff */
[----:B------:R-:W-:Y:S02]  /*2bd0*/  IMAD.X R19, RZ, RZ, R17, P0 ;  /* 0x000000ffff137224 */ /* 0x000fe400000e0611 */
[----:B------:R-:W-:-:S04]  /*2be0*/  IMAD.WIDE.U32 R26, P0, R16, UR11, R26 ;  /* 0x0000000b101a7c25 */ /* 0x000fc8000f80001a */
[----:B------:R-:W-:-:S04]  /*2bf0*/  IMAD.WIDE.U32 R22, R19, UR4, RZ ;  /* 0x0000000413167c25 */ /* 0x000fc8000f8e00ff */
[----:B------:R-:W-:Y:S02]  /*2c00*/  IMAD.X R25, RZ, RZ, RZ, P0 ;  /* 0x000000ffff197224 */ /* 0x000fe400000e06ff */
[----:B------:R-:W-:-:S04]  /*2c10*/  IMAD.WIDE.U32 R22, P0, R20, UR5, R22 ;  /* 0x0000000514167c25 */ /* 0x000fc8000f800016 */
[----:B------:R-:W-:Y:S01]  /*2c20*/  IMAD.X R21, RZ, RZ, RZ, P0 ;  /* 0x000000ffff157224 */ /* 0x000fe200000e06ff */
[----:B------:R-:W-:Y:S01]  /*2c30*/  IADD3 RZ, P0, PT, R29, R26, RZ ;  /* 0x0000001a1dff7210 */ /* 0x000fe20007f1e0ff */
[----:B------:R-:W-:Y:S02]  /*2c40*/  IMAD.MOV.U32 R24, RZ, RZ, R27 ;  /* 0x000000ffff187224 */ /* 0x000fe400078e001b */
[----:B------:R-:W-:-:S04]  /*2c50*/  IMAD.WIDE.U32 R26, R20, UR4, RZ ;  /* 0x00000004141a7c25 */ /* 0x000fc8000f8e00ff */
[----:B------:R-:W-:Y:S01]  /*2c60*/  IMAD.WIDE.U32.X R24, R15, UR11, R24, P0 ;  /* 0x0000000b0f187c25 */ /* 0x000fe200080e0418 */
[----:B------:R-:W-:-:S03]  /*2c70*/  IADD3 RZ, P0, PT, R27, R22, RZ ;  /* 0x000000161bff7210 */ /* 0x000fc60007f1e0ff */
[----:B------:R-:W-:-:S04]  /*2c80*/  IMAD.MOV.U32 R20, RZ, RZ, R23 ;  /* 0x000000ffff147224 */ /* 0x000fc800078e0017 */
[----:B------:R-:W-:Y:S01]  /*2c90*/  IMAD.WIDE.U32.X R20, R19, UR5, R20, P0 ;  /* 0x0000000513147c25 */ /* 0x000fe200080e0414 */
[----:B------:R-:W-:-:S04]  /*2ca0*/  ISETP.NE.U32.AND P0, PT, RZ, UR10, PT ;  /* 0x0000000aff007c0c */ /* 0x000fc8000bf05070 */
[----:B------:R-:W-:-:S04]  /*2cb0*/  ISETP.NE.AND.EX P0, PT, RZ, UR11, PT, P0 ;  /* 0x0000000bff007c0c */ /* 0x000fc8000bf05300 */
[----:B------:R-:W-:Y:S02]  /*2cc0*/  SEL R15, R13, R24, !P0 ;  /* 0x000000180d0f7207 */ /* 0x000fe40004000000 */
[----:B------:R-:W-:Y:S02]  /*2cd0*/  SEL R12, R12, R25, !P0 ;  /* 0x000000190c0c7207 */ /* 0x000fe40004000000 */
[----:B------:R-:W-:Y:S02]  /*2ce0*/  ISETP.NE.U32.AND P0, PT, RZ, UR4, PT ;  /* 0x00000004ff007c0c */ /* 0x000fe4000bf05070 */
[----:B------:R-:W-:Y:S02]  /*2cf0*/  SHF.R.U64 R15, R15, UR8, R12 ;  /* 0x000000080f0f7c19 */ /* 0x000fe4000800120c */
[----:B------:R-:W-:Y:S02]  /*2d00*/  ISETP.NE.AND.EX P0, PT, RZ, UR5, PT, P0 ;  /* 0x00000005ff007c0c */ /* 0x000fe4000bf05300 */
[----:B------:R-:W-:-:S02]  /*2d10*/  IADD3 R19, PT, PT, R4, -0x1, R15 ;  /* 0xffffffff04137810 */ /* 0x000fc40007ffe00f */
[----:B------:R-:W-:Y:S02]  /*2d20*/  SEL R13, R17, R21, !P0 ;  /* 0x00000015110d7207 */ /* 0x000fe40004000000 */
[----:B------:R-:W-:Y:S02]  /*2d30*/  IABS R17, R4 ;  /* 0x0000000400117213 */ /* 0x000fe40000000000 */
[----:B------:R-:W-:Y:S02]  /*2d40*/  SEL R18, R18, R20, !P0 ;  /* 0x0000001412127207 */ /* 0x000fe40004000000 */
[----:B------:R-:W1:Y:S01]  /*2d50*/  I2F.RP R22, R17 ;  /* 0x0000001100167306 */ /* 0x000e620000209400 */
[----:B------:R-:W-:Y:S02]  /*2d60*/  IABS R15, R19 ;  /* 0x00000013000f7213 */ /* 0x000fe40000000000 */
[----:B------:R-:W-:Y:S02]  /*2d70*/  IABS R12, R4 ;  /* 0x00000004000c7213 */ /* 0x000fe40000000000 */
[----:B------:R-:W-:-:S03]  /*2d80*/  SHF.R.U64 R13, R18, UR6, R13 ;  /* 0x00000006120d7c19 */ /* 0x000fc6000800120d */
[----:B------:R-:W-:Y:S01]  /*2d90*/  IMAD.MOV R12, RZ, RZ, -R12 ;  /* 0x000000ffff0c7224 */ /* 0x000fe200078e0a0c */
[----:B------:R-:W-:-:S04]  /*2da0*/  IADD3 R18, PT, PT, R0, -0x1, R13 ;  /* 0xffffffff00127810 */ /* 0x000fc80007ffe00d */
[----:B------:R-:W-:Y:S01]  /*2db0*/  IABS R13, R18 ;  /* 0x00000012000d7213 */ /* 0x000fe20000000000 */
[----:B-1----:R-:W1:Y:S02]  /*2dc0*/  MUFU.RCP R20, R22 ;  /* 0x0000001600147308 */ /* 0x002e640000001000 */
[----:B-1----:R-:W-:-:S06]  /*2dd0*/  VIADD R20, R20, 0xffffffe ;  /* 0x0ffffffe14147836 */ /* 0x002fcc0000000000 */
[----:B------:R-:W1:Y:S02]  /*2de0*/  F2I.FTZ.U32.TRUNC.NTZ R21, R20 ;  /* 0x0000001400157305 */ /* 0x000e64000021f000 */
[----:B-1----:R-:W-:Y:S02]  /*2df0*/  IMAD.MOV R16, RZ, RZ, -R21 ;  /* 0x000000ffff107224 */ /* 0x002fe400078e0a15 */
[----:B------:R-:W-:Y:S02]  /*2e00*/  IMAD.MOV.U32 R20, RZ, RZ, RZ ;  /* 0x000000ffff147224 */ /* 0x000fe400078e00ff */
[----:B------:R-:W-:Y:S01]  /*2e10*/  IMAD R23, R16, R17, RZ ;  /* 0x0000001110177224 */ /* 0x000fe200078e02ff */
[----:B------:R-:W-:-:S03]  /*2e20*/  IABS R16, R0 ;  /* 0x0000000000107213 */ /* 0x000fc60000000000 */
[----:B------:R-:W-:Y:S02]  /*2e30*/  IMAD.HI.U32 R23, R21, R23, R20 ;  /* 0x0000001715177227 */ /* 0x000fe400078e0014 */
[----:B------:R-:W1:Y:S04]  /*2e40*/  I2F.RP R21, R16 ;  /* 0x0000001000157306 */ /* 0x000e680000209400 */
[----:B------:R-:W-:-:S04]  /*2e50*/  IMAD.HI.U32 R23, R23, R15, RZ ;  /* 0x0000000f17177227 */ /* 0x000fc800078e00ff */
[----:B------:R-:W-:-:S05]  /*2e60*/  IMAD R20, R23, R12, R15 ;  /* 0x0000000c17147224 */ /* 0x000fca00078e020f */
[----:B------:R-:W-:Y:S01]  /*2e70*/  ISETP.GT.U32.AND P0, PT, R17, R20, PT ;  /* 0x000000141100720c */ /* 0x000fe20003f04070 */
[----:B-1----:R-:W1:-:S12]  /*2e80*/  MUFU.RCP R22, R21 ;  /* 0x0000001500167308 */ /* 0x002e580000001000 */
[----:B------:R-:W-:Y:S02]  /*2e90*/  @!P0 IMAD.IADD R20, R20, 0x1, -R17 ;  /* 0x0000000114148824 */ /* 0x000fe400078e0a11 */
[----:B-1----:R-:W-:-:S04]  /*2ea0*/  VIADD R22, R22, 0xffffffe ;  /* 0x0ffffffe16167836 */ /* 0x002fc80000000000 */
[----:B------:R-:W1:Y:S02]  /*2eb0*/  F2I.FTZ.U32.TRUNC.NTZ R23, R22 ;  /* 0x0000001600177305 */ /* 0x000e64000021f000 */
[----:B-1----:R-:W-:Y:S02]  /*2ec0*/  IMAD.MOV R12, RZ, RZ, -R23 ;  /* 0x000000ffff0c7224 */ /* 0x002fe400078e0a17 */
[----:B------:R-:W-:Y:S02]  /*2ed0*/  IMAD.MOV.U32 R22, RZ, RZ, RZ ;  /* 0x000000ffff167224 */ /* 0x000fe400078e00ff */
[----:B------:R-:W-:Y:S01]  /*2ee0*/  IMAD R15, R12, R16, RZ ;  /* 0x000000100c0f7224 */ /* 0x000fe200078e02ff */
[----:B------:R-:W-:-:S03]  /*2ef0*/  IABS R12, R0 ;  /* 0x00000000000c7213 */ /* 0x000fc60000000000 */
[----:B------:R-:W-:-:S04]  /*2f00*/  IMAD.HI.U32 R15, R23, R15, R22 ;  /* 0x0000000f170f7227 */ /* 0x000fc800078e0016 */
[----:B------:R-:W-:Y:S02]  /*2f10*/  IMAD.MOV R12, RZ, RZ, -R12 ;  /* 0x000000ffff0c7224 */ /* 0x000fe400078e0a0c */
[----:B------:R-:W-:-:S04]  /*2f20*/  IMAD.HI.U32 R15, R15, R13, RZ ;  /* 0x0000000d0f0f7227 */ /* 0x000fc800078e00ff */
[----:B------:R-:W-:-:S05]  /*2f30*/  IMAD R13, R15, R12, R13 ;  /* 0x0000000c0f0d7224 */ /* 0x000fca00078e020d */
[----:B------:R-:W-:-:S13]  /*2f40*/  ISETP.GT.U32.AND P0, PT, R16, R13, PT ;  /* 0x0000000d1000720c */ /* 0x000fda0003f04070 */
[----:B------:R-:W-:Y:S01]  /*2f50*/  @!P0 IMAD.IADD R13, R13, 0x1, -R16 ;  /* 0x000000010d0d8824 */ /* 0x000fe200078e0a10 */
[----:B------:R-:W-:-:S13]  /*2f60*/  ISETP.GT.U32.AND P0, PT, R17, R20, PT ;  /* 0x000000141100720c */ /* 0x000fda0003f04070 */
[----:B------:R-:W-:Y:S01]  /*2f70*/  @!P0 IMAD.IADD R20, R20, 0x1, -R17 ;  /* 0x0000000114148824 */ /* 0x000fe200078e0a11 */
[----:B------:R-:W-:-:S13]  /*2f80*/  ISETP.GT.U32.AND P0, PT, R16, R13, PT ;  /* 0x0000000d1000720c */ /* 0x000fda0003f04070 */
[----:B------:R-:W-:Y:S01]  /*2f90*/  @!P0 IMAD.IADD R13, R13, 0x1, -R16 ;  /* 0x000000010d0d8824 */ /* 0x000fe200078e0a10 */
[----:B------:R-:W-:-:S13]  /*2fa0*/  ISETP.GE.AND P0, PT, R19, RZ, PT ;  /* 0x000000ff1300720c */ /* 0x000fda0003f06270 */
[----:B------:R-:W-:Y:S01]  /*2fb0*/  @!P0 IMAD.MOV R20, RZ, RZ, -R20 ;  /* 0x000000ffff148224 */ /* 0x000fe200078e0a14 */
[----:B------:R-:W-:-:S13]  /*2fc0*/  ISETP.GE.AND P0, PT, R18, RZ, PT ;  /* 0x000000ff1200720c */ /* 0x000fda0003f06270 */
[----:B------:R-:W-:Y:S01]  /*2fd0*/  @!P0 IMAD.MOV R13, RZ, RZ, -R13 ;  /* 0x000000ffff0d8224 */ /* 0x000fe200078e0a0d */
[----:B------:R-:W-:-:S13]  /*2fe0*/  ISETP.NE.AND P0, PT, RZ, UR27, PT ;  /* 0x0000001bff007c0c */ /* 0x000fda000bf05270 */
[----:B------:R-:W-:Y:S02]  /*2ff0*/  @!P0 LOP3.LUT R20, RZ, UR27, RZ, 0x33, !PT ;  /* 0x0000001bff148c12 */ /* 0x000fe4000f8e33ff */
[----:B------:R-:W-:-:S03]  /*3000*/  ISETP.NE.AND P0, PT, RZ, UR26, PT ;  /* 0x0000001aff007c0c */ /* 0x000fc6000bf05270 */
[----:B------:R-:W-:-:S10]  /*3010*/  IMAD.IADD R16, R19, 0x1, -R20 ;  /* 0x0000000113107824 */ /* 0x000fd400078e0a14 */
[----:B------:R-:W-:Y:S02]  /*3020*/  @!P0 LOP3.LUT R13, RZ, UR26, RZ, 0x33, !PT ;  /* 0x0000001aff0d8c12 */ /* 0x000fe4000f8e33ff */
[----:B------:R-:W-:-:S03]  /*3030*/  ISETP.NE.AND P0, PT, R11, 0x1, PT ;  /* 0x000000010b00780c */ /* 0x000fc60003f05270 */
[----:B------:R-:W-:-:S05]  /*3040*/  IMAD.IADD R13, R18, 0x1, -R13 ;  /* 0x00000001120d7824 */ /* 0x000fca00078e0a0d */
[CC--:B------:R-:W-:Y:S01]  /*3050*/  SEL R12, R13.reuse, R16.reuse, !P0 ;  /* 0x000000100d0c7207 */ /* 0x0c0fe20004000000 */
[----:B------:R-:W-:-:S03]  /*3060*/  IMAD R16, R13, R16, RZ ;  /* 0x000000100d107224 */ /* 0x000fc600078e02ff */
[----:B------:R-:W-:Y:S02]  /*3070*/  SHF.R.S32.HI R13, RZ, 0x1f, R12 ;  /* 0x0000001fff0d7819 */ /* 0x000fe4000001140c */
[----:B------:R-:W-:Y:S02]  /*3080*/  SHF.R.S32.HI R17, RZ, 0x1f, R16 ;  /* 0x0000001fff117819 */ /* 0x000fe40000011410 */
.L_x_20:
[----:B------:R-:W-:Y:S05]  /*3090*/  BSYNC.RECONVERGENT B0 ;  /* 0x0000000000007941 */ /* 0x000fea0003800200 */
.L_x_19:
[----:B------:R-:W1:Y:S04]  /*30a0*/  SHFL.UP PT, R15, R16, 0x1, RZ ;  /* 0x04200000100f7989 */ /* 0x000e6800000e00ff */
[----:B--2---:R-:W2:Y:S01]  /*30b0*/  SHFL.UP PT, R20, R17, 0x1, RZ ;  /* 0x0420000011147989 */ /* 0x004ea200000e00ff */
[----:B-1----:R-:W-:Y:S02]  /*30c0*/  SEL R15, R15, RZ, P6 ;  /* 0x000000ff0f0f7207 */ /* 0x002fe40003000000 */
[----:B--2---:R-:W-:Y:S02]  /*30d0*/  SEL R20, R20, RZ, P6 ;  /* 0x000000ff14147207 */ /* 0x004fe40003000000 */
[----:B------:R-:W-:-:S05]  /*30e0*/  IADD3 R18, P0, PT, R15, R16, RZ ;  /* 0x000000100f127210 */ /* 0x000fca0007f1e0ff */
[----:B------:R-:W-:Y:S01]  /*30f0*/  IMAD.X R15, R20, 0x1, R17, P0 ;  /* 0x00000001140f7824 */ /* 0x000fe200000e0611 */
[----:B------:R-:W1:Y:S04]  /*3100*/  SHFL.UP PT, R19, R18, 0x2, RZ ;  /* 0x0440000012137989 */ /* 0x000e6800000e00ff */
[----:B------:R-:W2:Y:S01]  /*3110*/  SHFL.UP PT, R20, R15, 0x2, RZ ;  /* 0x044000000f147989 */ /* 0x000ea200000e00ff */
        /* <DEDUP_REMOVED lines=14> */
[----:B------:R-:W-:Y:S01]  /*3200*/  IADD3 R23, P0, PT, R15, R22, RZ ;  /* 0x000000160f177210 */ /* 0x000fe20007f1e0ff */
[----:B------:R-:W-:-:S04]  /*3210*/  IMAD.U32 R22, RZ, RZ, UR17 ;  /* 0x00000011ff167e24 */ /* 0x000fc8000f8e00ff */
[----:B------:R-:W-:Y:S02]  /*3220*/  IMAD.X R24, R18, 0x1, R21, P0 ;  /* 0x0000000112187824 */ /* 0x000fe400000e0615 */
[----:B------:R-:W1:Y:S04]  /*3230*/  SHFL.UP PT, R18, R23, 0x10, RZ ;  /* 0x0600000017127989 */ /* 0x000e6800000e00ff */
[----:B------:R-:W2:Y:S01]  /*3240*/  SHFL.UP PT, R15, R24, 0x10, RZ ;  /* 0x06000000180f7989 */ /* 0x000ea200000e00ff */
[----:B-1----:R-:W-:Y:S02]  /*3250*/  SEL R18, R18, RZ, P5 ;  /* 0x000000ff12127207 */ /* 0x002fe40002800000 */
[----:B--2---:R-:W-:Y:S02]  /*3260*/  SEL R15, R15, RZ, P5 ;  /* 0x000000ff0f0f7207 */ /* 0x004fe40002800000 */
[----:B------:R-:W-:-:S05]  /*3270*/  IADD3 R18, P0, PT, R18, R23, RZ ;  /* 0x0000001712127210 */ /* 0x000fca0007f1e0ff */
[----:B------:R-:W-:Y:S01]  /*3280*/  IMAD.X R15, R15, 0x1, R24, P0 ;  /* 0x000000010f0f7824 */ /* 0x000fe200000e0618 */
[----:B------:R-:W-:-:S05]  /*3290*/  IADD3 R20, P0, PT, R18, R3, RZ ;  /* 0x0000000312147210 */ /* 0x000fca0007f1e0ff */
[----:B------:R-:W-:Y:S01]  /*32a0*/  IMAD.X R19, R15, 0x1, R2, P0 ;  /* 0x000000010f137824 */ /* 0x000fe200000e0602 */
[----:B------:R-:W-:-:S04]  /*32b0*/  ISETP.LE.U32.AND P0, PT, R20, UR24, PT ;  /* 0x0000001814007c0c */ /* 0x000fc8000bf03070 */
[----:B------:R-:W-:-:S13]  /*32c0*/  ISETP.GE.U32.AND.EX P0, PT, R22, R19, PT, P0 ;  /* 0x000000131600720c */ /* 0x000fda0003f06100 */
[----:B------:R-:W-:-:S04]  /*32d0*/  VOTE.ANY R21, PT, !P0 ;  /* 0x0000000000157806 */ /* 0x000fc800040e0100 */
[----:B------:R-:W-:-:S13]  /*32e0*/  ISETP.NE.AND P0, PT, R21, RZ, PT ;  /* 0x000000ff1500720c */ /* 0x000fda0003f05270 */
[----:B------:R-:W-:Y:S05]  /*32f0*/  @!P0 BRA `(.L_x_21) ;  /* 0xfffffff400d08947 */ /* 0x000fea000383ffff */
.L_x_18:
[----:B------:R-:W1:Y:S08]  /*3300*/  BREV R11, R21 ;  /* 0x00000015000b7301 */ /* 0x000e700000000000 */
[----:B-1----:R-:W1:Y:S02]  /*3310*/  FLO.U32.SH R11, R11 ;  /* 0x0000000b000b7300 */ /* 0x002e6400000e0400 */
[----:B-1----:R-:W1:Y:S02]  /*3320*/  SHFL.IDX PT, R14, R14, R11, 0x1f ;  /* 0x00001f0b0e0e7589 */ /* 0x002e6400000e0000 */
[----:B-1----:R-:W-:-:S05]  /*3330*/  IMAD.IADD R19, R7, 0x1, R14 ;  /* 0x0000000107137824 */ /* 0x002fca00078e020e */
[----:B------:R-:W-:-:S13]  /*3340*/  ISETP.GE.AND P0, PT, R19, UR45, PT ;  /* 0x0000002d13007c0c */ /* 0x000fda000bf06270 */
[----:B------:R-:W1:Y:S02]  /*3350*/  @!P0 LDC.64 R22, c[0x0][0xbf0] ;  /* 0x0002fc00ff168b82 */ /* 0x000e640000000a00 */
[----:B-1----:R-:W-:-:S05]  /*3360*/  @!P0 IMAD.WIDE R22, R19, 0xc, R22 ;  /* 0x0000000c13168825 */ /* 0x002fca00078e0216 */
[----:B-----5:R1:W5:Y:S04]  /*3370*/  @!P0 LDG.E R5, desc[UR50][R22.64] ;  /* 0x0000003216058981 */ /* 0x020368000c1e1900 */
[----:B------:R1:W5:Y:S01]  /*3380*/  @!P0 LDG.E R6, desc[UR50][R22.64+0x4] ;  /* 0x0000043216068981 */ /* 0x000362000c1e1900 */
[----:B------:R-:W-:-:S03]  /*3390*/  IADD3 R18, P1, P0, R3, R18, -R16 ;  /* 0x0000001203127210 */ /* 0x000fc6000783e810 */
[----:B------:R-:W-:Y:S01]  /*33a0*/  SHFL.IDX PT, R16, R16, R11, 0x1f ;  /* 0x00001f0b10107589 */ /* 0x000fe200000e0000 */
[----:B------:R-:W-:-:S03]  /*33b0*/  IADD3.X R2, PT, PT, R2, R15, ~R17, P1, P0 ;  /* 0x0000000f02027210 */ /* 0x000fc60000fe0c11 */
[----:B------:R-:W2:Y:S04]  /*33c0*/  SHFL.IDX PT, R18, R18, R11, 0x1f ;  /* 0x00001f0b12127589 */ /* 0x000ea800000e0000 */
[----:B------:R-:W3:Y:S04]  /*33d0*/  SHFL.IDX PT, R2, R2, R11, 0x1f ;  /* 0x00001f0b02027589 */ /* 0x000ee800000e0000 */
[----:B------:R1:W4:Y:S04]  /*33e0*/  SHFL.IDX PT, R17, R17, R11, 0x1f ;  /* 0x00001f0b11117589 */ /* 0x00032800000e0000 */
[----:B------:R1:W1:Y:S04]  /*33f0*/  SHFL.IDX PT, R13, R13, R11, 0x1f ;  /* 0x00001f0b0d0d7589 */ /* 0x00026800000e0000 */
[----:B------:R1:W1:Y:S01]  /*3400*/  SHFL.IDX PT, R12, R12, R11, 0x1f ;  /* 0x00001f0b0c0c7589 */ /* 0x00026200000e0000 */
[----:B--2---:R-:W-:-:S02]  /*3410*/  R2UR UR41, R18 ;  /* 0x00000000122972ca */ /* 0x004fc400000e0000 */
[----:B---3--:R-:W-:-:S15]  /*3420*/  R2UR UR40, R2 ;  /* 0x00000000022872ca */ /* 0x008fde00000e0000 */
.L_x_15:
[----:B------:R-:W-:Y:S01]  /*3430*/  ISETP.GE.AND P0, PT, R14, UR45, PT ;  /* 0x0000002d0e007c0c */ /* 0x000fe2000bf06270 */
[----:B------:R-:W-:Y:S01]  /*3440*/  UMOV UR19, 0xffffffff ;  /* 0xffffffff00137882 */ /* 0x000fe20000000000 */
[----:B-1----:R-:W-:-:S11]  /*3450*/  MOV R23, 0xffffffff ;  /* 0xffffffff00177802 */ /* 0x002fd60000000f00 */
[----:B------:R-:W-:Y:S05]  /*3460*/  @P0 BRA `(.L_x_14) ;  /* 0x0000000400100947 */ /* 0x000fea0003800000 */
[----:B------:R-:W1:Y:S01]  /*3470*/  LDCU UR8, c[0x0][0xb98] ;  /* 0x00017300ff0877ac */ /* 0x000e620008000800 */
[----:B------:R-:W-:Y:S02]  /*3480*/  R2UR UR4, R12 ;  /* 0x000000000c0472ca */ /* 0x000fe400000e0000 */
[----:B------:R-:W-:Y:S01]  /*3490*/  R2UR UR5, R13 ;  /* 0x000000000d0572ca */ /* 0x000fe200000e0000 */
[----:B------:R-:W2:Y:S01]  /*34a0*/  LDCU UR7, c[0x0][0xb88] ;  /* 0x00017100ff0777ac */ /* 0x000ea20008000800 */
[----:B------:R-:W3:Y:S01]  /*34b0*/  LDCU UR6, c[0x0][0xbdc] ;  /* 0x00017b80ff0677ac */ /* 0x000ee20008000800 */
[----:B------:R-:W-:-:S04]  /*34c0*/  UIADD3 UR10, UP0, UPT, -UR41, UR24, URZ ;  /* 0x00000018290a7290 */ /* 0x000fc8000ff1e1ff */
[----:B------:R-:W-:-:S04]  /*34d0*/  UIADD3.X UR9, UPT, UPT, ~UR40, UR17, URZ, UP0, !UPT ;  /* 0x0000001128097290 */ /* 0x000fc800087fe5ff */
[----:B-1----:R-:W-:Y:S02]  /*34e0*/  USHF.R.U32.HI UR4, URZ, UR8, UR9 ;  /* 0x00000008ff047299 */ /* 0x002fe40008011609 */
[----:B------:R-:W-:Y:S01]  /*34f0*/  USHF.R.U64 UR8, UR10, UR8, UR9 ;  /* 0x000000080a087299 */ /* 0x000fe20008001209 */
[----:B--2---:R-:W-:Y:S01]  /*3500*/  SHF.R.U64 R2, R12, UR7, R13 ;  /* 0x000000070c027c19 */ /* 0x004fe2000800120d */
[----:B------:R-:W-:Y:S02]  /*3510*/  USHF.R.U32.HI UR11, URZ, UR7, UR4 ;  /* 0x00000007ff0b7299 */ /* 0x000fe40008011604 */
[----:B------:R-:W-:Y:S02]  /*3520*/  USHF.R.U32.HI UR5, URZ, UR7, UR5 ;  /* 0x00000007ff057299 */ /* 0x000fe40008011605 */
[----:B---3--:R-:W-:Y:S02]  /*3530*/  USHF.R.U32.HI UR9, URZ, UR6, UR11 ;  /* 0x00000006ff097299 */ /* 0x008fe4000801160b */
[----:B------:R-:W-:Y:S01]  /*3540*/  USHF.R.U64 UR7, UR8, UR7, UR4 ;  /* 0x0000000708077299 */ /* 0x000fe20008001204 */
[----:B------:R-:W-:Y:S01]  /*3550*/  R2UR UR4, R2 ;  /* 0x00000000020472ca */ /* 0x000fe200000e0000 */
[----:B------:R-:W-:-:S02]  /*3560*/  ULOP3.LUT UR10, UR9, UR5, URZ, 0xfc, !UPT ;  /* 0x00000005090a7292 */ /* 0x000fc4000f8efcff */
[----:B------:R-:W-:Y:S02]  /*3570*/  USHF.R.U64 UR6, UR7, UR6, UR11 ;  /* 0x0000000607067299 */ /* 0x000fe4000800120b */
[----:B------:R-:W-:-:S09]  /*3580*/  UISETP.NE.U32.AND UP0, UPT, UR10, URZ, UPT ;  /* 0x000000ff0a00728c */ /* 0x000fd2000bf05070 */
[----:B------:R-:W-:Y:S05]  /*3590*/  BRA.U UP0, `(.L_x_22) ;  /* 0x0000000100607547 */ /* 0x000fea000b800000 */
[----:B------:R-:W1:Y:S01]  /*35a0*/  I2F.U32.RP R3, UR4 ;  /* 0x0000000400037d06 */ /* 0x000e620008209000 */
[----:B------:R-:W-:Y:S01]  /*35b0*/  UMOV UR10, URZ ;  /* 0x000000ff000a7c82 */ /* 0x000fe20008000000 */
[----:B------:R-:W-:-:S06]  /*35c0*/  UISETP.NE.U32.AND UP0, UPT, UR4, URZ, UPT ;  /* 0x000000ff0400728c */ /* 0x000fcc000bf05070 */
[----:B-1----:R-:W1:Y:S02]  /*35d0*/  MUFU.RCP R2, R3 ;  /* 0x0000000300027308 */ /* 0x002e640000001000 */
[----:B-1----:R-:W-:-:S06]  /*35e0*/  IADD3 R2, PT, PT, R2, 0xffffffe, RZ ;  /* 0x0ffffffe02027810 */ /* 0x002fcc0007ffe0ff */
[----:B------:R-:W1:Y:S02]  /*35f0*/  F2I.FTZ.U32.TRUNC.NTZ R2, R2 ;  /* 0x0000000200027305 */ /* 0x000e64000021f000 */
[----:B-1----:R-:W-:-:S13]  /*3600*/  R2UR UR11, R2 ;  /* 0x00000000020b72ca */ /* 0x002fda00000e0000 */
[----:B------:R-:W-:-:S04]  /*3610*/  UIADD3 UR5, UPT, UPT, URZ, -UR11, URZ ;  /* 0x8000000bff057290 */ /* 0x000fc8000fffe0ff */
[----:B------:R-:W-:-:S04]  /*3620*/  UIMAD UR5, UR5, UR4, URZ ;  /* 0x00000004050572a4 */ /* 0x000fc8000f8e02ff */
[----:B------:R-:W-:-:S07]  /*3630*/  UIMAD.WIDE.U32 UR10, UR11, UR5, UR10 ;  /* 0x000000050b0a72a5 */ /* 0x000fce000f8e000a */
[----:B------:R-:W-:Y:S02]  /*3640*/  UMOV UR5, UR11 ;  /* 0x0000000b00057c82 */ /* 0x000fe40008000000 */
[----:B------:R-:W-:-:S07]  /*3650*/  UIMAD.WIDE.U32 UR12, UR5, UR6, URZ ;  /* 0x00000006050c72a5 */ /* 0x000fce000f8e00ff */
[----:B------:R-:W-:Y:S02]  /*3660*/  UMOV UR12, UR13 ;  /* 0x0000000d000c7c82 */ /* 0x000fe40008000000 */
[----:B------:R-:W-:-:S04]  /*3670*/  UIADD3 UR5, UPT, UPT, -UR12, URZ, URZ ;  /* 0x000000ff0c057290 */ /* 0x000fc8000fffe1ff */
[----:B------:R-:W-:-:S04]  /*3680*/  UIMAD UR5, UR4, UR5, UR6 ;  /* 0x00000005040572a4 */ /* 0x000fc8000f8e0206 */
[----:B------:R-:W-:-:S11]  /*3690*/  UISETP.GE.U32.AND UP2, UPT, UR5, UR4, UPT ;  /* 0x000000040500728c */ /* 0x000fd6000bf46070 */
[----:B------:R-:W-:Y:S02]  /*36a0*/  @UP2 UIADD3 UR5, UPT, UPT, UR5, -UR4, URZ ;  /* 0x8000000405052290 */ /* 0x000fe4000fffe0ff */
[----:B------:R-:W-:Y:S02]  /*36b0*/  @UP2 UIADD3 UR12, UPT, UPT, UR12, 0x1, URZ ;  /* 0x000000010c0c2890 */ /* 0x000fe4000fffe0ff */
[----:B------:R-:W-:-:S11]  /*36c0*/  UISETP.GE.U32.AND UP1, UPT, UR5, UR4, UPT ;  /* 0x000000040500728c */ /* 0x000fd6000bf26070 */
[----:B------:R-:W-:Y:S02]  /*36d0*/  @UP1 UIADD3 UR12, UPT, UPT, UR12, 0x1, URZ ;  /* 0x000000010c0c1890 */ /* 0x000fe4000fffe0ff */
[----:B------:R-:W-:-:S04]  /*36e0*/  @!UP0 ULOP3.LUT UR12, URZ, UR4, URZ, 0x33, !UPT ;  /* 0x00000004ff0c8292 */ /* 0x000fc8000f8e33ff */
[----:B------:R-:W-:-:S04]  /*36f0*/  UIADD3 UR11, UPT, UPT, -UR12, URZ, URZ ;  /* 0x000000ff0c0b7290 */ /* 0x000fc8000fffe1ff */
[----:B------:R-:W-:Y:S01]  /*3700*/  UIMAD UR11, UR4, UR11, UR6 ;  /* 0x0000000b040b72a4 */ /* 0x000fe2000f8e0206 */
[----:B------:R-:W-:Y:S11]  /*3710*/  BRA `(.L_x_23) ;  /* 0x0000000000107947 */ /* 0x000ff60003800000 */
.L_x_22:
[----:B------:R-:W-:Y:S02]  /*3720*/  MOV R2, 0x3740 ;  /* 0x0000374000027802 */ /* 0x000fe40000000f00 */
[----:B----45:R-:W-:Y:S05]  /*3730*/  CALL.REL.NOINC `($__internal_3_$__cuda_sm20_div_u64) ;  /* 0x000000e400b87944 */ /* 0x030fea0003c00000 */
[----:B------:R-:W-:-:S04]  /*3740*/  UIADD3 UR11, UPT, UPT, -UR12, URZ, URZ ;  /* 0x000000ff0c0b7290 */ /* 0x000fc8000fffe1ff */
[----:B------:R-:W-:-:S12]  /*3750*/  UIMAD UR11, UR4, UR11, UR6 ;  /* 0x0000000b040b72a4 */ /* 0x000fd8000f8e0206 */
.L_x_23:
[----:B------:R-:W1:Y:S01]  /*3760*/  LDCU UR4, c[0x0][0xbdc] ;  /* 0x00017b80ff0477ac */ /* 0x000e620008000800 */
[----:B------:R-:W-:Y:S01]  /*3770*/  PLOP3.LUT P0, PT, PT, PT, PT, 0x8, 0x80 ;  /* 0x000000000080781c */ /* 0x000fe20003f0e170 */
[----:B------:R-:W-:Y:S01]  /*3780*/  IMAD.MOV.U32 R23, RZ, RZ, R14 ;  /* 0x000000ffff177224 */ /* 0x000fe200078e000e */
[----:B------:R-:W-:Y:S01]  /*3790*/  LOP3.LUT R10, R10, 0xfffffffd, RZ, 0xc0, !PT ;  /* 0xfffffffd0a0a7812 */ /* 0x000fe200078ec0ff */
[----:B------:R-:W2:Y:S01]  /*37a0*/  LDCU UR6, c[0x0][0xb80] ;  /* 0x00017000ff0677ac */ /* 0x000ea20008000800 */
[----:B------:R-:W3:Y:S01]  /*37b0*/  LDCU UR5, c[0x0][0xbe0] ;  /* 0x00017c00ff0577ac */ /* 0x000ee20008000800 */
[----:B------:R-:W-:Y:S01]  /*37c0*/  UMOV UR10, 0xffffffff ;  /* 0xffffffff000a7882 */ /* 0x000fe20000000000 */
[----:B------:R-:W4:Y:S07]  /*37d0*/  LDCU UR9, c[0x0][0xb90] ;  /* 0x00017200ff0977ac */ /* 0x000f2e0008000800 */
[----:B------:R-:W-:Y:S01]  /*37e0*/  @P0 LOP3.LUT R10, R10, 0x2, RZ, 0xfc, !PT ;  /* 0x000000020a0a0812 */ /* 0x000fe200078efcff */
[----:B-1----:R-:W-:-:S02]  /*37f0*/  USHF.L.U32 UR10, UR10, UR4, URZ ;  /* 0x000000040a0a7299 */ /* 0x002fc400080006ff */
[----:B------:R-:W-:Y:S02]  /*3800*/  USHF.L.U32 UR12, UR12, UR4, URZ ;  /* 0x000000040c0c7299 */ /* 0x000fe400080006ff */
[----:B------:R-:W-:Y:S02]  /*3810*/  ULOP3.LUT UR10, URZ, UR10, URZ, 0x33, !UPT ;  /* 0x0000000aff0a7292 */ /* 0x000fe4000f8e33ff */
[----:B--2---:R-:W-:Y:S02]  /*3820*/  UIADD3 UR4, UPT, UPT, UR6, -0x1, URZ ;  /* 0xffffffff06047890 */ /* 0x004fe4000fffe0ff */
[----:B------:R-:W-:Y:S02]  /*3830*/  ULOP3.LUT UR10, UR7, UR10, URZ, 0xc0, !UPT ;  /* 0x0000000a070a7292 */ /* 0x000fe4000f8ec0ff */
[----:B------:R-:W-:Y:S02]  /*3840*/  ULOP3.LUT UR4, UR4, UR8, URZ, 0xc0, !UPT ;  /* 0x0000000804047292 */ /* 0x000fe4000f8ec0ff */
[----:B------:R-:W-:-:S02]  /*3850*/  UIADD3 UR10, UPT, UPT, UR10, UR12, URZ ;  /* 0x0000000c0a0a7290 */ /* 0x000fc4000fffe0ff */
[----:B---3--:R-:W-:Y:S02]  /*3860*/  UISETP.NE.AND UP0, UPT, UR5, 0x1, UPT ;  /* 0x000000010500788c */ /* 0x008fe4000bf05270 */
[----:B------:R-:W-:Y:S02]  /*3870*/  UIMAD UR4, UR11, UR6, UR4 ;  /* 0x000000060b0472a4 */ /* 0x000fe4000f8e0204 */
[----:B----4-:R-:W-:-:S04]  /*3880*/  UIMAD UR9, UR10, UR9, UR32 ;  /* 0x000000090a0972a4 */ /* 0x010fc8000f8e0220 */
[----:B------:R-:W-:Y:S02]  /*3890*/  USEL UR18, UR9, UR4, !UP0 ;  /* 0x0000000409127287 */ /* 0x000fe4000c000000 */
[----:B------:R-:W-:-:S12]  /*38a0*/  USEL UR19, UR4, UR9, !UP0 ;  /* 0x0000000904137287 */ /* 0x000fd8000c000000 */
.L_x_14:
[----:B------:R-:W1:Y:S02]  /*38b0*/  LDCU UR4, c[0x0][0x36c] ;  /* 0x00006d80ff0477ac */ /* 0x000e640008000800 */
[----:B-1----:R-:W-:-:S09]  /*38c0*/  UISETP.EQ.U32.AND UP0, UPT, UR4, 0x1, UPT ;  /* 0x000000010400788c */ /* 0x002fd2000bf02070 */
[----:B------:R-:W-:Y:S05]  /*38d0*/  BRA.U !UP0, `(.L_x_24) ;  /* 0x00000001080c7547 */ /* 0x000fea000b800000 */
[----:B------:R-:W-:Y:S01]  /*38e0*/  UCGABAR_WAIT ;  /* 0x0000000000007dc7 */ /* 0x000fe20008000000 */
[----:B------:R-:W-:Y:S01]  /*38f0*/  CCTL.IVALL ;  /* 0x00000000ff00798f */ /* 0x000fe20002000000 */
[----:B------:R-:W-:Y:S05]  /*3900*/  BRA `(.L_x_25) ;  /* 0x0000000000047947 */ /* 0x000fea0003800000 */
.L_x_24:
[----:B------:R-:W-:Y:S06]  /*3910*/  BAR.SYNC.DEFER_BLOCKING 0x0 ;  /* 0x0000000000007b1d */ /* 0x000fec0000010000 */
.L_x_25:
[----:B------:R-:W-:-:S13]  /*3920*/  LOP3.LUT P0, RZ, R10, 0x2, RZ, 0xc0, !PT ;  /* 0x000000020aff7812 */ /* 0x000fda000780c0ff */
[----:B------:R-:W-:Y:S05]  /*3930*/  @P0 EXIT ;  /* 0x000000000000094d */ /* 0x000fea0003800000 */
[----:B------:R-:W1:Y:S01]  /*3940*/  S2UR UR5, SR_CgaCtaId ;  /* 0x00000000000579c3 */ /* 0x000e620000008800 */
[----:B------:R-:W-:-:S09]  /*3950*/  UISETP.NE.AND UP0, UPT, UR37, 0x2, UPT ;  /* 0x000000022500788c */ /* 0x000fd2000bf05270 */
[----:B------:R-:W-:Y:S05]  /*3960*/  BRA.U UP0, `(.L_x_26) ;  /* 0x00000019002c7547 */ /* 0x000fea000b800000 */
[----:B------:R-:W-:-:S04]  /*3970*/  USHF.L.U32 UR16, UR42, 0x6, URZ ;  /* 0x000000062a107899 */ /* 0x000fc800080006ff */
[----:B------:R-:W-:-:S04]  /*3980*/  ULOP3.LUT UR16, UR16, 0x40, URZ, 0xc0, !UPT ;  /* 0x0000004010107892 */ /* 0x000fc8000f8ec0ff */
[----:B----45:R-:W2:-:S00]  /*3990*/  USETMAXREG.DEALLOC.CTAPOOL 0x88 ;  /* 0x00000088000079c8 */ /* 0x030e8000080e0500 */
[----:B--2---:R-:W-:Y:S01]  /*39a0*/  ISETP.NE.AND P1, PT, R7, RZ, P2 ;  /* 0x000000ff0700720c */ /* 0x004fe20001725270 */
[----:B------:R-:W-:Y:S01]  /*39b0*/  IMAD.MOV.U32 R18, RZ, RZ, 0x1 ;  /* 0x00000001ff127424 */ /* 0x000fe200078e00ff */
[----:B------:R-:W-:Y:S01]  /*39c0*/  PLOP3.LUT P4, PT, PT, PT, PT, 0x8, 0x80 ;  /* 0x000000000080781c */ /* 0x000fe20003f8e170 */
[----:B------:R-:W-:Y:S01]  /*39d0*/  IMAD.MOV.U32 R16, RZ, RZ, RZ ;  /* 0x000000ffff107224 */ /* 0x000fe200078e00ff */
[----:B------:R-:W-:Y:S01]  /*39e0*/  PRMT R17, RZ, 0x7610, R17 ;  /* 0x00007610ff117816 */ /* 0x000fe20000000011 */
[----:B------:R-:W-:Y:S01]  /*39f0*/  UMOV UR15, URZ ;  /* 0x000000ff000f7c82 */ /* 0x000fe20008000000 */
[----:B------:R-:W-:-:S09]  /*3a00*/  UMOV UR14, URZ ;  /* 0x000000ff000e7c82 */ /* 0x000fd20008000000 */
.L_x_50:
[----:B------:R-:W2:Y:S02]  /*3a10*/  LDC.64 R10, c[0x0][0x390] ;  /* 0x0000e400ff0a7b82 */ /* 0x000ea40000000a00 */
[----:B--2---:R-:W-:-:S05]  /*3a20*/  IMAD.WIDE R10, R23, 0xc, R10 ;  /* 0x0000000c170a7825 */ /* 0x004fca00078e020a */
[----:B------:R-:W2:Y:S02]  /*3a30*/  LDG.E R0, desc[UR50][R10.64+0x8] ;  /* 0x000008320a007981 */ /* 0x000ea4000c1e1900 */
[----:B--2---:R-:W-:Y:S01]  /*3a40*/  R2UR UR4, R0 ;  /* 0x00000000000472ca */ /* 0x004fe200000e0000 */
[----:B----4-:R-:W-:-:S14]  /*3a50*/  @P4 BRA `(.L_x_27) ;  /* 0x0000000400b44947 */ /* 0x010fdc0003800000 */
[----:B------:R-:W2:Y:S01]  /*3a60*/  S2R R14, SR_LANEID ;  /* 0x00000000000e7919 */ /* 0x000ea20000000000 */
[----:B------:R-:W-:Y:S02]  /*3a70*/  ELECT P0, URZ, PT ;  /* 0x0000000000ff782f */ /* 0x000fe40003800000 */
[----:B------:R-:W-:Y:S01]  /*3a80*/  MOV R0, 0x400 ;  /* 0x0000040000007802 */ /* 0x000fe20000000f00 */
[----:B------:R-:W-:Y:S01]  /*3a90*/  BSSY.RECONVERGENT B0, `(.L_x_28) ;  /* 0x000004f000007945 */ /* 0x000fe20003800200 */
[----:B------:R-:W3:Y:S01]  /*3aa0*/  S2R R3, SR_CgaCtaId ;  /* 0x0000000000037919 */ /* 0x000ee20000008800 */
[----:B------:R-:W-:Y:S01]  /*3ab0*/  LOP3.LUT R15, R17, 0xffff, RZ, 0xc0, !PT ;  /* 0x0000ffff110f7812 */ /* 0x000fe200078ec0ff */
[----:B--2---:R-:W-:Y:S01]  /*3ac0*/  IMAD.SHL.U32 R14, R14, 0x4, RZ ;  /* 0x000000040e0e7824 */ /* 0x004fe200078e00ff */
[----:B---3--:R-:W-:-:S04]  /*3ad0*/  LEA R3, R3, R0, 0x18 ;  /* 0x0000000003037211 */ /* 0x008fc800078ec0ff */
[----:B------:R-:W-:Y:S02]  /*3ae0*/  IADD3 R0, PT, PT, R14, 0x500, R3 ;  /* 0x000005000e007810 */ /* 0x000fe40007ffe003 */
[----:B------:R-:W-:Y:S05]  /*3af0*/  @!P0 BRA `(.L_x_29) ;  /* 0x0000000400208947 */ /* 0x000fea0003800000 */
[----:B------:R-:W2:Y:S01]  /*3b00*/  LDC.64 R26, c[0x0][0x830] ;  /* 0x00020c00ff1a7b82 */ /* 0x000ea20000000a00 */
[----:B------:R-:W3:Y:S04]  /*3b10*/  LDG.E R9, desc[UR50][R10.64] ;  /* 0x000000320a097981 */ /* 0x000ee8000c1e1900 */
[----:B------:R4:W5:Y:S03]  /*3b20*/  LDG.E R5, desc[UR50][R10.64+0x4] ;  /* 0x000004320a057981 */ /* 0x000966000c1e1900 */
[----:B------:R-:W1:Y:S08]  /*3b30*/  LDC.64 R24, c[0x0][0x840] ;  /* 0x00021000ff187b82 */ /* 0x000e700000000a00 */
[----:B------:R-:W4:Y:S01]  /*3b40*/  LDC.64 R6, c[0x0][0x828] ;  /* 0x00020a00ff067b82 */ /* 0x000f220000000a00 */
[----:B--2---:R-:W-:-:S07]  /*3b50*/  IMAD.WIDE R26, R23, 0x8, R26 ;  /* 0x00000008171a7825 */ /* 0x004fce00078e021a */
[----:B------:R-:W2:Y:S01]  /*3b60*/  LDC.64 R2, c[0x0][0x838] ;  /* 0x00020e00ff027b82 */ /* 0x000ea20000000a00 */
[----:B------:R-:W3:Y:S01]  /*3b70*/  LDG.E.64 R26, desc[UR50][R26.64] ;  /* 0x000000321a1a7981 */ /* 0x000ee2000c1e1b00 */
[----:B-1----:R-:W-:-:S06]  /*3b80*/  IMAD.WIDE R24, R23, 0x8, R24 ;  /* 0x0000000817187825 */ /* 0x002fcc00078e0218 */
[----:B------:R-:W5:Y:S01]  /*3b90*/  LDG.E.64 R24, desc[UR50][R24.64] ;  /* 0x0000003218187981 */ /* 0x000f62000c1e1b00 */
[----:B----4-:R-:W-:-:S06]  /*3ba0*/  IMAD.WIDE R30, R23, 0x8, R6 ;  /* 0x00000008171e7825 */ /* 0x010fcc00078e0206 */
[----:B------:R-:W4:Y:S01]  /*3bb0*/  LDG.E.64 R30, desc[UR50][R30.64] ;  /* 0x000000321e1e7981 */ /* 0x000f22000c1e1b00 */
[----:B--2---:R-:W-:-:S06]  /*3bc0*/  IMAD.WIDE R28, R23, 0x8, R2 ;  /* 0x00000008171c7825 */ /* 0x004fcc00078e0202 */
[----:B------:R-:W2:Y:S01]  /*3bd0*/  LDG.E.64 R28, desc[UR50][R28.64] ;  /* 0x000000321c1c7981 */ /* 0x000ea2000c1e1b00 */
[----:B------:R-:W1:Y:S01]  /*3be0*/  S2UR UR5, SR_CgaCtaId ;  /* 0x00000000000579c3 */ /* 0x000e620000008800 */
[----:B------:R-:W-:Y:S02]  /*3bf0*/  UMOV UR6, 0x400 ;  /* 0x0000040000067882 */ /* 0x000fe40000000000 */
[----:B-1----:R-:W-:-:S09]  /*3c00*/  ULEA UR5, UR5, UR6, 0x18 ;  /* 0x0000000605057291 */ /* 0x002fd2000f8ec0ff */
[----:B------:R-:W1:Y:S04]  /*3c10*/  LDS R7, [UR5+0x51c] ;  /* 0x00051c05ff077984 */ /* 0x000e680008000800 */
[----:B------:R-:W1:Y:S01]  /*3c20*/  LDS R4, [UR5+0x59c] ;  /* 0x00059c05ff047984 */ /* 0x000e620008000800 */
[----:B------:R-:W-:Y:S02]  /*3c30*/  UIADD3 UR7, UPT, UPT, UR5, 0x500, URZ ;  /* 0x0000050005077890 */ /* 0x000fe4000fffe0ff */
[----:B------:R-:W-:-:S04]  /*3c40*/  UIADD3 UR6, UPT, UPT, UR5, 0x580, URZ ;  /* 0x0000058005067890 */ /* 0x000fc8000fffe0ff */
[----:B------:R-:W-:-:S05]  /*3c50*/  IMAD.U32 R12, RZ, RZ, UR7 ;  /* 0x00000007ff0c7e24 */ /* 0x000fca000f8e00ff */
[----:B------:R-:W-:Y:S02]  /*3c60*/  SHF.R.U64 R12, R12, 0x4, RZ ;  /* 0x000000040c0c7819 */ /* 0x000fe400000012ff */
[----:B------:R-:W-:Y:S01]  /*3c70*/  CS2R R10, SRZ ;  /* 0x00000000000a7805 */ /* 0x000fe2000001ff00 */
[----:B------:R-:W-:Y:S04]  /*3c80*/  STS [UR5+0x530], RZ ;  /* 0x000530ffff007988 */ /* 0x000fe80008000805 */
[----:B------:R-:W-:Y:S04]  /*3c90*/  STS [UR5+0x510], R12 ;  /* 0x0005100cff007988 */ /* 0x000fe80008000805 */
[----:B------:R-:W-:Y:S04]  /*3ca0*/  STS [UR5+0x514], R12 ;  /* 0x0005140cff007988 */ /* 0x000fe80008000805 */
[----:B------:R-:W-:Y:S01]  /*3cb0*/  STS [UR5+0x5b0], RZ ;  /* 0x0005b0ffff007988 */ /* 0x000fe20008000805 */
[----:B---3--:R-:W-:-:S04]  /*3cc0*/  LOP3.LUT R19, R27, 0x1fffffff, RZ, 0xc0, !PT ;  /* 0x1fffffff1b137812 */ /* 0x008fc800078ec0ff */
[----:B------:R-:W-:Y:S02]  /*3cd0*/  SHF.R.U32.HI R2, RZ, 0x4, R19 ;  /* 0x00000004ff027819 */ /* 0x000fe40000011613 */
[----:B-----5:R-:W-:-:S04]  /*3ce0*/  LOP3.LUT R20, R25, 0x1fffffff, RZ, 0xc0, !PT ;  /* 0x1fffffff19147812 */ /* 0x020fc800078ec0ff */
[----:B------:R-:W-:Y:S02]  /*3cf0*/  SHF.R.U32.HI R3, RZ, 0x4, R20 ;  /* 0x00000004ff037819 */ /* 0x000fe40000011614 */
[----:B-1----:R-:W-:Y:S02]  /*3d00*/  LOP3.LUT R2, R7, 0xf, R2, 0xb8, !PT ;  /* 0x0000000f07027812 */ /* 0x002fe400078eb802 */
[----:B------:R-:W-:-:S03]  /*3d10*/  LOP3.LUT R7, R4, 0xf, R3, 0xb8, !PT ;  /* 0x0000000f04077812 */ /* 0x000fc600078eb803 */
[----:B------:R-:W-:Y:S04]  /*3d20*/  STS [UR5+0x51c], R2 ;  /* 0x00051c02ff007988 */ /* 0x000fe80008000805 */
[----:B------:R-:W-:Y:S04]  /*3d30*/  STS [UR5+0x59c], R7 ;  /* 0x00059c07ff007988 */ /* 0x000fe80008000805 */
[----:B------:R-:W1:Y:S04]  /*3d40*/  LDS R4, [UR5+0x51c] ;  /* 0x00051c05ff047984 */ /* 0x000e680008000800 */
[----:B------:R-:W3:Y:S01]  /*3d50*/  LDS R3, [UR5+0x59c] ;  /* 0x00059c05ff037984 */ /* 0x000ee20008000800 */
[----:B-1----:R-:W-:-:S02]  /*3d60*/  LOP3.LUT R4, R4, 0xf0, RZ, 0xb8, !PT ;  /* 0x000000f004047812 */ /* 0x002fc400078eb8ff */
[----:B---3--:R-:W-:-:S03]  /*3d70*/  LOP3.LUT R6, R3, 0xf0, RZ, 0xb8, !PT ;  /* 0x000000f003067812 */ /* 0x008fc600078eb8ff */
[----:B------:R-:W-:Y:S04]  /*3d80*/  STS [UR5+0x51c], R4 ;  /* 0x00051c04ff007988 */ /* 0x000fe80008000805 */
[----:B------:R-:W-:Y:S04]  /*3d90*/  STS [UR5+0x59c], R6 ;  /* 0x00059c06ff007988 */ /* 0x000fe80008000805 */
[----:B------:R-:W1:Y:S04]  /*3da0*/  LDS R13, [UR5+0x51c] ;  /* 0x00051c05ff0d7984 */ /* 0x000e680008000800 */
[----:B------:R-:W3:Y:S01]  /*3db0*/  LDS R3, [UR5+0x59c] ;  /* 0x00059c05ff037984 */ /* 0x000ee20008000800 */
[----:B------:R-:W-:-:S05]  /*3dc0*/  IMAD.U32 R2, RZ, RZ, UR6 ;  /* 0x00000006ff027e24 */ /* 0x000fca000f8e00ff */
[----:B------:R-:W-:Y:S02]  /*3dd0*/  SHF.R.U64 R2, R2, 0x4, RZ ;  /* 0x0000000402027819 */ /* 0x000fe400000012ff */
[----:B-1----:R-:W-:Y:S02]  /*3de0*/  LOP3.LUT R13, R13, 0xf00, RZ, 0xb8, !PT ;  /* 0x00000f000d0d7812 */ /* 0x002fe400078eb8ff */
[----:B---3--:R-:W-:-:S03]  /*3df0*/  LOP3.LUT R3, R3, 0xf00, RZ, 0xb8, !PT ;  /* 0x00000f0003037812 */ /* 0x008fc600078eb8ff */
[----:B------:R-:W-:Y:S04]  /*3e00*/  STS.64 [UR5+0x518], R12 ;  /* 0x0005180cff007988 */ /* 0x000fe80008000a05 */
[----:B------:R-:W-:Y:S04]  /*3e10*/  STS.64 [UR5+0x598], R2 ;  /* 0x00059802ff007988 */ /* 0x000fe80008000a05 */
[----:B------:R-:W1:Y:S04]  /*3e20*/  LDS R22, [UR5+0x51c] ;  /* 0x00051c05ff167984 */ /* 0x000e680008000800 */
[----:B------:R-:W3:Y:S01]  /*3e30*/  LDS R21, [UR5+0x59c] ;  /* 0x00059c05ff157984 */ /* 0x000ee20008000800 */
[----:B------:R-:W-:Y:S01]  /*3e40*/  UIADD3 UR6, UPT, UPT, UR4, -0x1, URZ ;  /* 0xffffffff04067890 */ /* 0x000fe2000fffe0ff */
[----:B------:R-:W-:Y:S01]  /*3e50*/  CS2R R6, SRZ ;  /* 0x0000000000067805 */ /* 0x000fe2000001ff00 */
[----:B------:R-:W-:-:S04]  /*3e60*/  VIADD R9, R9, 0xffffffff ;  /* 0xffffffff09097836 */ /* 0x000fc80000000000 */
[----:B------:R-:W-:Y:S01]  /*3e70*/  IMAD.U32 R8, RZ, RZ, UR6 ;  /* 0x00000006ff087e24 */ /* 0x000fe2000f8e00ff */
[----:B------:R-:W-:Y:S01]  /*3e80*/  SHF.R.U64 R19, R26, 0x4, R19 ;  /* 0x000000041a137819 */ /* 0x000fe20000001213 */
[----:B------:R-:W-:Y:S01]  /*3e90*/  VIADD R5, R5, 0xffffffff ;  /* 0xffffffff05057836 */ /* 0x000fe20000000000 */
[----:B------:R-:W-:Y:S01]  /*3ea0*/  SHF.R.U64 R20, R24, 0x4, R20 ;  /* 0x0000000418147819 */ /* 0x000fe20000001214 */
[----:B------:R-:W-:Y:S01]  /*3eb0*/  IMAD.MOV.U32 R4, RZ, RZ, R8 ;  /* 0x000000ffff047224 */ /* 0x000fe200078e0008 */
[----:B------:R1:W-:Y:S04]  /*3ec0*/  STS [UR5+0x590], R2 ;  /* 0x00059002ff007988 */ /* 0x0003e80008000805 */
[----:B------:R2:W-:Y:S04]  /*3ed0*/  STS [UR5+0x594], R2 ;  /* 0x00059402ff007988 */ /* 0x0005e80008000805 */
[----:B------:R2:W-:Y:S04]  /*3ee0*/  STS.128 [UR5+0x520], R8 ;  /* 0x00052008ff007988 */ /* 0x0005e80008000c05 */
[----:B------:R2:W-:Y:S04]  /*3ef0*/  STS.128 [UR5+0x5a0], R4 ;  /* 0x0005a004ff007988 */ /* 0x0005e80008000c05 */
[----:B------:R2:W-:Y:S01]  /*3f00*/  STS [UR5+0x50c], R19 ;  /* 0x00050c13ff007988 */ /* 0x0005e20008000805 */
[----:B-1----:R-:W-:-:S02]  /*3f10*/  LOP3.LUT R22, R22, 0xf000, RZ, 0xb8, !PT ;  /* 0x0000f00016167812 */ /* 0x002fc400078eb8ff */
[----:B---3--:R-:W-:Y:S01]  /*3f20*/  LOP3.LUT R21, R21, 0xf000, RZ, 0xb8, !PT ;  /* 0x0000f00015157812 */ /* 0x008fe200078eb8ff */
[----:B----4-:R3:W-:Y:S04]  /*3f30*/  STS.64 [UR5+0x500], R30 ;  /* 0x0005001eff007988 */ /* 0x0107e80008000a05 */
[----:B--2---:R3:W-:Y:S04]  /*3f40*/  STS.64 [UR5+0x580], R28 ;  /* 0x0005801cff007988 */ /* 0x0047e80008000a05 */
[----:B------:R3:W-:Y:S04]  /*3f50*/  STS [UR5+0x58c], R20 ;  /* 0x00058c14ff007988 */ /* 0x0007e80008000805 */
[----:B------:R3:W-:Y:S04]  /*3f60*/  STS [UR5+0x51c], R22 ;  /* 0x00051c16ff007988 */ /* 0x0007e80008000805 */
[----:B------:R3:W-:Y:S02]  /*3f70*/  STS [UR5+0x59c], R21 ;  /* 0x00059c15ff007988 */ /* 0x0007e40008000805 */
.L_x_29:
[----:B-1----:R-:W-:Y:S05]  /*3f80*/  BSYNC.RECONVERGENT B0 ;  /* 0x0000000000007941 */ /* 0x002fea0003800200 */
.L_x_28:
[----:B------:R-:W-:Y:S01]  /*3f90*/  NOP ;  /* 0x0000000000007918 */ /* 0x000fe20000000000 */
[----:B------:R1:W2:Y:S01]  /*3fa0*/  LDS R2, [R0] ;  /* 0x0000000000027984 */ /* 0x0002a20000000800 */
[----:B------:R-:W-:Y:S01]  /*3fb0*/  IMAD R15, R15, 0xba2f, RZ ;  /* 0x0000ba2f0f0f7824 */ /* 0x000fe200078e02ff */
[----:B------:R-:W-:Y:S01]  /*3fc0*/  ELECT P0, URZ, PT ;  /* 0x0000000000ff782f */ /* 0x000fe20003800000 */
[----:B------:R-:W-:Y:S01]  /*3fd0*/  BSSY.RECONVERGENT B0, `(.L_x_30) ;  /* 0x000000b000007945 */ /* 0x000fe20003800200 */
[----:B------:R1:W4:Y:S02]  /*3fe0*/  LDS R3, [R0+0x80] ;  /* 0x0000800000037984 */ /* 0x0003240000000800 */
[----:B------:R-:W-:-:S04]  /*3ff0*/  SHF.R.U32.HI R4, RZ, 0x14, R15 ;  /* 0x00000014ff047819 */ /* 0x000fc8000001160f */
[----:B------:R-:W-:-:S05]  /*4000*/  PRMT R4, R4, 0x9910, RZ ;  /* 0x0000991004047816 */ /* 0x000fca00000000ff */
[----:B------:R-:W-:-:S04]  /*4010*/  IMAD R4, R4, 0x16, RZ ;  /* 0x0000001604047824 */ /* 0x000fc800078e02ff */
[----:B------:R-:W-:-:S05]  /*4020*/  IMAD.MOV R4, RZ, RZ, -R4 ;  /* 0x000000ffff047224 */ /* 0x000fca00078e0a04 */
[----:B------:R-:W-:-:S05]  /*4030*/  PRMT R4, R4, 0x7710, RZ ;  /* 0x0000771004047816 */ /* 0x000fca00000000ff */
[----:B------:R-:W-:Y:S01]  /*4040*/  IMAD.IADD R4, R4, 0x1, R17 ;  /* 0x0000000104047824 */ /* 0x000fe200078e0211 */
[----:B-1----:R-:W-:Y:S05]  /*4050*/  @!P0 BRA `(.L_x_31) ;  /* 0x0000000000088947 */ /* 0x002fea0003800000 */
[----:B------:R0:W-:Y:S01]  /*4060*/  UTMACMDFLUSH ;  /* 0x00000000000079b7 */ /* 0x0001e20000000000 */
[----:B------:R-:W-:-:S04]  /*4070*/  DEPBAR.LE SB0, 0x0 ;  /* 0x000080000000791a */ /* 0x000fc80000000000 */
.L_x_31:
[----:B------:R-:W-:Y:S05]  /*4080*/  BSYNC.RECONVERGENT B0 ;  /* 0x0000000000007941 */ /* 0x000fea0003800200 */
.L_x_30:
[----:B------:R-:W-:-:S13]  /*4090*/  R2UR UR5, R4 ;  /* 0x00000000040572ca */ /* 0x000fda00000e0000 */
[----:B------:R-:W-:-:S04]  /*40a0*/  ULOP3.LUT UR5, UR5, 0xffff, URZ, 0xc0, !UPT ;  /* 0x0000ffff05057892 */ /* 0x000fc8000f8ec0ff */
[----:B------:R-:W-:Y:S02]  /*40b0*/  UIMAD.WIDE.U32 UR6, UR5, 0x80, UR38 ;  /* 0x00000080050678a5 */ /* 0x000fe4000f8e0026 */
[----:B------:R-:W-:-:S04]  /*40c0*/  UIMAD.WIDE.U32 UR8, UR5, 0x80, UR34 ;  /* 0x00000080050878a5 */ /* 0x000fc8000f8e0022 */
[C---:B------:R-:W-:Y:S02]  /*40d0*/  IADD3 R4, P3, PT, R14.reuse, UR6, RZ ;  /* 0x000000060e047c10 */ /* 0x040fe4000ff7e0ff */
[----:B------:R-:W-:-:S03]  /*40e0*/  IADD3 R14, P0, PT, R14, UR8, RZ ;  /* 0x000000080e0e7c10 */ /* 0x000fc6000ff1e0ff */
[----:B------:R-:W-:Y:S02]  /*40f0*/  IMAD.X R5, RZ, RZ, UR7, P3 ;  /* 0x00000007ff057e24 */ /* 0x000fe400098e06ff */
[----:B------:R-:W-:-:S03]  /*4100*/  IMAD.X R15, RZ, RZ, UR9, P0 ;  /* 0x00000009ff0f7e24 */ /* 0x000fc600080e06ff */
[----:B--2---:R2:W5:Y:S04]  /*4110*/  ATOMG.E.EXCH.STRONG.GPU PT, RZ, [R4], R2 ;  /* 0x0000000204ff73a8 */ /* 0x00456800041ee100 */
[----:B----4-:R2:W5:Y:S02]  /*4120*/  ATOMG.E.EXCH.STRONG.GPU PT, RZ, [R14], R3 ;  /* 0x000000030eff73a8 */ /* 0x01056400041ee100 */
.L_x_27:
[----:B------:R-:W-:Y:S01]  /*4130*/  LOP3.LUT R0, R17, 0xffff, RZ, 0xc0, !PT ;  /* 0x0000ffff11007812 */ /* 0x000fe200078ec0ff */
[----:B------:R-:W4:Y:S01]  /*4140*/  S2UR UR13, SR_CgaCtaId ;  /* 0x00000000000d79c3 */ /* 0x000f220000008800 */
[----:B------:R-:W-:-:S03]  /*4150*/  UMOV UR12, 0x400 ;  /* 0x00000400000c7882 */ /* 0x000fc60000000000 */
[----:B------:R-:W-:-:S05]  /*4160*/  IMAD R0, R0, 0xba2f, RZ ;  /* 0x0000ba2f00007824 */ /* 0x000fca00078e02ff */
[----:B------:R-:W-:-:S04]  /*4170*/  SHF.R.U32.HI R0, RZ, 0x14, R0 ;  /* 0x00000014ff007819 */ /* 0x000fc80000011600 */
[----:B------:R-:W-:-:S05]  /*4180*/  PRMT R0, R0, 0x9910, RZ ;  /* 0x0000991000007816 */ /* 0x000fca00000000ff */
[----:B------:R-:W-:-:S04]  /*4190*/  IMAD R0, R0, 0x16, RZ ;  /* 0x0000001600007824 */ /* 0x000fc800078e02ff */
[----:B------:R-:W-:Y:S01]  /*41a0*/  IMAD.MOV R0, RZ, RZ, -R0 ;  /* 0x000000ffff007224 */ /* 0x000fe200078e0a00 */
[----:B----4-:R-:W-:-:S04]  /*41b0*/  ULEA UR12, UR13, UR12, 0x18 ;  /* 0x0000000c0d0c7291 */ /* 0x010fc8000f8ec0ff */
[----:B------:R-:W-:Y:S01]  /*41c0*/  PRMT R0, R0, 0x7710, RZ ;  /* 0x0000771000007816 */ /* 0x000fe200000000ff */
[----:B-1----:R-:W-:-:S04]  /*41d0*/  ULEA UR5, UR14, UR12, 0x3 ;  /* 0x0000000c0e057291 */ /* 0x002fc8000f8e18ff */
[----:B------:R-:W-:-:S05]  /*41e0*/  IMAD.IADD R0, R0, 0x1, R17 ;  /* 0x0000000100007824 */ /* 0x000fca00078e0211 */
[----:B------:R-:W-:Y:S02]  /*41f0*/  R2UR UR20, R0 ;  /* 0x00000000001472ca */ /* 0x000fe400000e0000 */
[----:B------:R-:W-:-:S11]  /*4200*/  SHF.L.U32 R0, R18, 0x1f, RZ ;  /* 0x0000001f12007819 */ /* 0x000fd600000006ff */
[----:B------:R-:W-:-:S04]  /*4210*/  ULOP3.LUT UR20, UR20, 0xffff, URZ, 0xc0, !UPT ;  /* 0x0000ffff14147892 */ /* 0x000fc8000f8ec0ff */
[----:B------:R-:W-:Y:S02]  /*4220*/  UIMAD.WIDE.U32 UR22, UR20, 0x80, UR38 ;  /* 0x00000080141678a5 */ /* 0x000fe4000f8e0026 */
[----:B------:R-:W-:Y:S01]  /*4230*/  UIMAD.WIDE.U32 UR20, UR20, 0x80, UR34 ;  /* 0x00000080141478a5 */ /* 0x000fe2000f8e0022 */
[----:B------:R-:W-:Y:S11]  /*4240*/  @P4 BRA `(.L_x_32) ;  /* 0x00000000001c4947 */ /* 0x000ff60003800000 */
[----:B------:R-:W-:-:S04]  /*4250*/  DEPBAR {5,4,3,2,1,0} ;  /* 0x0000003f0000791a */ /* 0x000fc80000000000 */
[----:B------:R-:W1:Y:S02]  /*4260*/  CCTL.E.C.LDCU.IV.DEEP [UR22] ;  /* 0x0000000016007540 */ /* 0x000e640009c08000 */
[----:B-1----:R1:W-:Y:S01]  /*4270*/  UTMACCTL.IV [UR22] ;  /* 0x00000000160079b9 */ /* 0x0023e20008000000 */
[----:B------:R-:W-:-:S04]  /*4280*/  DEPBAR {5,4,3,2,1,0} ;  /* 0x0000003f0000791a */ /* 0x000fc80000000000 */
[----:B------:R-:W4:Y:S02]  /*4290*/  CCTL.E.C.LDCU.IV.DEEP [UR20] ;  /* 0x0000000014007540 */ /* 0x000f240009c08000 */
[----:B----4-:R1:W-:Y:S01]  /*42a0*/  UTMACCTL.IV [UR20] ;  /* 0x00000000140079b9 */ /* 0x0103e20008000000 */
[----:B------:R-:W-:Y:S01]  /*42b0*/  NOP ;  /* 0x0000000000007918 */ /* 0x000fe20000000000 */
.L_x_32:
[----:B------:R-:W-:Y:S01]  /*42c0*/  UIADD3 UR6, UPT, UPT, UR4, 0x7f, URZ ;  /* 0x0000007f04067890 */ /* 0x000fe2000fffe0ff */
[----:B-----5:R4:W1:Y:S01]  /*42d0*/  SYNCS.PHASECHK.TRANS64.TRYWAIT P0, [UR5+0x60], R0 ;  /* 0x00006000ff0075a7 */ /* 0x0208620008001105 */
[----:B------:R-:W-:Y:S02]  /*42e0*/  ULEA.HI UR11, UR18, UR18, URZ, 0x1 ;  /* 0x00000012120b7291 */ /* 0x000fe4000f8f08ff */
[----:B------:R-:W-:Y:S02]  /*42f0*/  USHF.R.S32.HI UR5, URZ, 0x1f, UR6 ;  /* 0x0000001fff057899 */ /* 0x000fe40008011406 */
[----:B------:R-:W-:Y:S02]  /*4300*/  UIADD3 UR4, UPT, UPT, UR4, 0xfe, URZ ;  /* 0x000000fe04047890 */ /* 0x000fe4000fffe0ff */
[----:B------:R-:W-:Y:S02]  /*4310*/  ULEA.HI UR5, UR5, UR6, URZ, 0x7 ;  /* 0x0000000605057291 */ /* 0x000fe4000f8f38ff */
[----:B------:R-:W-:-:S02]  /*4320*/  ULEA UR7, UR19, UR16, 0x7 ;  /* 0x0000001013077291 */ /* 0x000fc4000f8e38ff */
[----:B------:R-:W-:Y:S02]  /*4330*/  USHF.R.S32.HI UR18, URZ, 0x7, UR5 ;  /* 0x00000007ff127899 */ /* 0x000fe40008011405 */
[----:B------:R-:W-:Y:S02]  /*4340*/  USHF.L.U32 UR11, UR11, 0x6, URZ ;  /* 0x000000060b0b7899 */ /* 0x000fe400080006ff */
[----:B------:R-:W-:Y:S02]  /*4350*/  UISETP.LT.U32.AND UP0, UPT, UR18, 0xc, UPT ;  /* 0x0000000c1200788c */ /* 0x000fe4000bf01070 */
[----:B------:R-:W-:Y:S02]  /*4360*/  ULOP3.LUT UR11, UR16, 0xffffff80, UR11, 0xf8, !UPT ;  /* 0xffffff80100b7892 */ /* 0x000fe4000f8ef80b */
[----:B------:R-:W-:Y:S02]  /*4370*/  USEL UR19, UR18, 0xc, UP0 ;  /* 0x0000000c12137887 */ /* 0x000fe40008000000 */
[----:B------:R-:W-:Y:S01]  /*4380*/  UISETP.GE.U32.AND UP0, UPT, UR4, 0xff, UPT ;  /* 0x000000ff0400788c */ /* 0x000fe2000bf06070 */
[----:B------:R-:W-:-:S08]  /*4390*/  UMOV UR17, URZ ;  /* 0x000000ff00117c82 */ /* 0x000fd00008000000 */
[----:B----4-:R-:W-:Y:S05]  /*43a0*/  BRA.U !UP0, `(.L_x_33) ;  /* 0x0000000108a87547 */ /* 0x010fea000b800000 */
[----:B------:R-:W-:Y:S01]  /*43b0*/  UIADD3 UR24, UPT, UPT, -UR19, URZ, URZ ;  /* 0x000000ff13187290 */ /* 0x000fe2000fffe1ff */
[----:B------:R-:W-:Y:S01]  /*43c0*/  UMOV UR25, UR14 ;  /* 0x0000000e00197c82 */ /* 0x000fe20008000000 */
[----:B------:R-:W-:-:S10]  /*43d0*/  UMOV UR10, URZ ;  /* 0x000000ff000a7c82 */ /* 0x000fd40008000000 */
.L_x_39:
[----:B------:R-:W-:Y:S01]  /*43e0*/  UIADD3 UR24, UPT, UPT, UR24, 0x1, URZ ;  /* 0x0000000118187890 */ /* 0x000fe2000fffe0ff */
[----:B--2---:R-:W-:Y:S01]  /*43f0*/  @P2 MOV R2, 0x8000 ;  /* 0x0000800000022802 */ /* 0x004fe20000000f00 */
[----:B------:R-:W-:Y:S02]  /*4400*/  ULEA UR9, UR25, UR12, 0x3 ;  /* 0x0000000c19097291 */ /* 0x000fe4000f8e18ff */
[----:B------:R-:W-:Y:S01]  /*4410*/  UISETP.NE.AND UP0, UPT, UR24, URZ, UPT ;  /* 0x000000ff1800728c */ /* 0x000fe2000bf05270 */
[----:B-1--4-:R-:W-:Y:S10]  /*4420*/  @P0 BRA `(.L_x_34) ;  /* 0x00000000000c0947 */ /* 0x012ff40003800000 */
[----:B------:R-:W-:-:S04]  /*4430*/  SHF.L.U32 R3, R18, 0x1f, RZ ;  /* 0x0000001f12037819 */ /* 0x000fc800000006ff */
[----:B------:R-:W1:Y:S02]  /*4440*/  SYNCS.PHASECHK.TRANS64.TRYWAIT P0, [UR9+0x60], R3 ;  /* 0x00006003ff0075a7 */ /* 0x000e640008001109 */
[----:B-1----:R-:W-:Y:S05]  /*4450*/  @!P0 BRA `(.L_x_35) ;  /* 0x000000c8002c8947 */ /* 0x002fea0003800000 */
.L_x_34:
[----:B------:R2:W-:Y:S01]  /*4460*/  @P2 SYNCS.ARRIVE.TRANS64 RZ, [UR9], R2 ;  /* 0x00000002ffff29a7 */ /* 0x0005e20008000009 */
[----:B------:R-:W-:-:S04]  /*4470*/  ULOP3.LUT UR4, UR29, 0x2, URZ, 0xfc, !UPT ;  /* 0x000000021d047892 */ /* 0x000fc8000f8efcff */
[----:B------:R-:W-:-:S09]  /*4480*/  UISETP.NE.AND UP1, UPT, UR4, 0x2, UPT ;  /* 0x000000020400788c */ /* 0x000fd2000bf25270 */
[----:B------:R-:W-:Y:S05]  /*4490*/  BRA.U UP1, `(.L_x_36) ;  /* 0x0000000101047547 */ /* 0x000fea000b800000 */
[----:B------:R-:W-:Y:S05]  /*44a0*/  BPT.TRAP 0x1 ;  /* 0x000000040000795c */ /* 0x000fea0000300000 */
.L_x_36:
[----:B------:R-:W-:Y:S04]  /*44b0*/  BSSY.RECONVERGENT B0, `(.L_x_37) ;  /* 0x0000003000007945 */ /* 0x000fe80003800200 */
[----:B------:R-:W-:Y:S05]  /*44c0*/  @!P1 BRA `(.L_x_38) ;  /* 0x0000000000049947 */ /* 0x000fea0003800000 */
[----:B------:R-:W-:Y:S05]  /*44d0*/  BPT.TRAP 0x1 ;  /* 0x000000040000795c */ /* 0x000fea0000300000 */
.L_x_38:
[----:B------:R-:W-:Y:S05]  /*44e0*/  BSYNC.RECONVERGENT B0 ;  /* 0x0000000000007941 */ /* 0x000fea0003800200 */
.L_x_37:
[----:B------:R-:W-:Y:S02]  /*44f0*/  UIADD3 UR14, UPT, UPT, UR25, 0x1, URZ ;  /* 0x00000001190e7890 */ /* 0x000fe4000fffe0ff */
[----:B------:R-:W-:Y:S02]  /*4500*/  ULOP3.LUT UR9, UR9, 0xfefffff8, URZ, 0xc0, !UPT ;  /* 0xfefffff809097892 */ /* 0x000fe4000f8ec0ff */
[----:B------:R-:W-:Y:S01]  /*4510*/  UISETP.NE.AND UP1, UPT, UR14, 0xc, UPT ;  /* 0x0000000c0e00788c */ /* 0x000fe2000bf25270 */
[----:B------:R-:W-:Y:S01]  /*4520*/  UMOV UR26, 0x0 ;  /* 0x00000000001a7882 */ /* 0x000fe20000000000 */
[----:B------:R-:W-:Y:S02]  /*4530*/  UMOV UR27, 0x10000000 ;  /* 0x10000000001b7882 */ /* 0x000fe40000000000 */
[----:B------:R-:W-:Y:S02]  /*4540*/  USEL UR5, URZ, 0x1, UP1 ;  /* 0x00000001ff057887 */ /* 0x000fe40008800000 */
[----:B------:R-:W-:Y:S01]  /*4550*/  USEL UR14, UR14, URZ, UP1 ;  /* 0x000000ff0e0e7287 */ /* 0x000fe20008800000 */
[----:B------:R-:W-:Y:S01]  /*4560*/  UMOV UR6, UR10 ;  /* 0x0000000a00067c82 */ /* 0x000fe20008000000 */
[----:B------:R-:W-:-:S02]  /*4570*/  UMOV UR17, UR19 ;  /* 0x0000001300117c82 */ /* 0x000fc40008000000 */
[----:B------:R-:W-:Y:S01]  /*4580*/  ULEA UR4, UR14, UR12, 0x3 ;  /* 0x0000000c0e047291 */ /* 0x000fe2000f8e18ff */
[----:B------:R-:W-:Y:S01]  /*4590*/  LOP3.LUT R18, R18, UR5, RZ, 0x3c, !PT ;  /* 0x0000000512127c12 */ /* 0x000fe2000f8e3cff */
[----:B------:R-:W-:-:S03]  /*45a0*/  UMOV UR5, UR9 ;  /* 0x0000000900057c82 */ /* 0x000fc60008000000 */
[----:B-1----:R-:W-:-:S04]  /*45b0*/  SHF.L.U32 R0, R18, 0x1f, RZ ;  /* 0x0000001f12007819 */ /* 0x002fc800000006ff */
[----:B------:R4:W1:Y:S01]  /*45c0*/  SYNCS.PHASECHK.TRANS64.TRYWAIT P0, [UR4+0x60], R0 ;  /* 0x00006000ff0075a7 */ /* 0x0008620008001104 */
[----:B------:R-:W-:-:S03]  /*45d0*/  ULEA UR4, UR25, UR12, 0xd ;  /* 0x0000000c19047291 */ /* 0x000fc6000f8e68ff */
[----:B------:R-:W-:Y:S01]  /*45e0*/  UMOV UR25, UR14 ;  /* 0x0000000e00197c82 */ /* 0x000fe20008000000 */
[----:B------:R-:W-:Y:S02]  /*45f0*/  UIADD3 UR8, UPT, UPT, UR4, 0x5400, URZ ;  /* 0x0000540004087890 */ /* 0x000fe4000fffe0ff */
[----:B------:R-:W-:-:S07]  /*4600*/  UIADD3 UR4, UPT, UPT, UR4, 0x1d400, URZ ;  /* 0x0001d40004047890 */ /* 0x000fce000fffe0ff */
[----:B------:R5:W-:Y:S02]  /*4610*/  UTMALDG.2D.2CTA [UR8], [UR22], desc[UR26] ;  /* 0x00001a08160075b4 */ /* 0x000be40008209000 */
[----:B------:R4:W-:Y:S01]  /*4620*/  UTMALDG.2D.2CTA [UR4], [UR20], desc[UR26] ;  /* 0x00001a04140075b4 */ /* 0x0009e20008209000 */
[----:B-----5:R-:W-:Y:S01]  /*4630*/  UIADD3 UR10, UPT, UPT, UR10, 0x80, URZ ;  /* 0x000000800a0a7890 */ /* 0x020fe2000fffe0ff */
[----:B------:R-:W-:Y:S11]  /*4640*/  BRA.U UP0, `(.L_x_39) ;  /* 0xfffffffd00647547 */ /* 0x000ff6000b83ffff */
.L_x_33:
[----:B----4-:R-:W-:Y:S01]  /*4650*/  ULEA UR4, UR14, UR12, 0x3 ;  /* 0x0000000c0e047291 */ /* 0x010fe2000f8e18ff */
[----:B------:R-:W-:Y:S01]  /*4660*/  SHF.L.U32 R0, R18, 0x1f, RZ ;  /* 0x0000001f12007819 */ /* 0x000fe200000006ff */
[----:B------:R-:W-:Y:S01]  /*4670*/  @!P4 SYNCS.ARRIVE.TRANS64.A1T0 RZ, [UR12+0x108], RZ ;  /* 0x000108ffffffc9a7 */ /* 0x000fe2000810000c */
[----:B------:R-:W-:-:S06]  /*4680*/  UISETP.GT.AND UP0, UPT, UR18, UR19, UPT ;  /* 0x000000131200728c */ /* 0x000fcc000bf04270 */
[----:B-1----:R1:W4:Y:S03]  /*4690*/  SYNCS.PHASECHK.TRANS64.TRYWAIT P0, [UR4+0x60], R0 ;  /* 0x00006000ff0075a7 */ /* 0x0023260008001104 */
[----:B------:R-:W-:Y:S05]  /*46a0*/  BRA.U !UP0, `(.L_x_40) ;  /* 0x0000000108a07547 */ /* 0x000fea000b800000 */
[----:B------:R-:W-:-:S03]  /*46b0*/  UIADD3 UR18, UPT, UPT, -UR19, UR17, UR18 ;  /* 0x0000001113127290 */ /* 0x000fc6000fffe112 */
[----:B------:R-:W-:-:S09]  /*46c0*/  UMOV UR19, UR14 ;  /* 0x0000000e00137c82 */ /* 0x000fd20008000000 */
.L_x_46:
[----:B-1----:R-:W-:Y:S01]  /*46d0*/  ULEA UR9, UR19, UR12, 0x3 ;  /* 0x0000000c13097291 */ /* 0x002fe2000f8e18ff */
[----:B--2---:R-:W-:Y:S01]  /*46e0*/  @P2 MOV R2, 0x8000 ;  /* 0x0000800000022802 */ /* 0x004fe20000000f00 */
[----:B----4-:R-:W-:Y:S10]  /*46f0*/  @P0 BRA `(.L_x_41) ;  /* 0x00000000000c0947 */ /* 0x010ff40003800000 */
[----:B------:R-:W-:-:S04]  /*4700*/  SHF.L.U32 R3, R18, 0x1f, RZ ;  /* 0x0000001f12037819 */ /* 0x000fc800000006ff */
[----:B------:R-:W2:Y:S02]  /*4710*/  SYNCS.PHASECHK.TRANS64.TRYWAIT P0, [UR9+0x60], R3 ;  /* 0x00006003ff0075a7 */ /* 0x000ea40008001109 */
[----:B--2---:R-:W-:Y:S05]  /*4720*/  @!P0 BRA `(.L_x_42) ;  /* 0x000000c400908947 */ /* 0x004fea0003800000 */
.L_x_41:
[----:B------:R2:W-:Y:S01]  /*4730*/  @P2 SYNCS.ARRIVE.TRANS64 RZ, [UR9], R2 ;  /* 0x00000002ffff29a7 */ /* 0x0005e20008000009 */
[----:B------:R-:W-:-:S04]  /*4740*/  ULOP3.LUT UR4, UR29, 0x2, URZ, 0xfc, !UPT ;  /* 0x000000021d047892 */ /* 0x000fc8000f8efcff */
[----:B------:R-:W-:-:S09]  /*4750*/  UISETP.NE.AND UP0, UPT, UR4, 0x2, UPT ;  /* 0x000000020400788c */ /* 0x000fd2000bf05270 */
[----:B------:R-:W-:Y:S05]  /*4760*/  BRA.U UP0, `(.L_x_43) ;  /* 0x0000000100047547 */ /* 0x000fea000b800000 */
[----:B------:R-:W-:Y:S05]  /*4770*/  BPT.TRAP 0x1 ;  /* 0x000000040000795c */ /* 0x000fea0000300000 */
.L_x_43:
[----:B------:R-:W-:Y:S04]  /*4780*/  BSSY.RECONVERGENT B0, `(.L_x_44) ;  /* 0x0000003000007945 */ /* 0x000fe80003800200 */
[----:B------:R-:W-:Y:S05]  /*4790*/  @!P1 BRA `(.L_x_45) ;  /* 0x0000000000049947 */ /* 0x000fea0003800000 */
[----:B------:R-:W-:Y:S05]  /*47a0*/  BPT.TRAP 0x1 ;  /* 0x000000040000795c */ /* 0x000fea0000300000 */
.L_x_45:
[----:B------:R-:W-:Y:S05]  /*47b0*/  BSYNC.RECONVERGENT B0 ;  /* 0x0000000000007941 */ /* 0x000fea0003800200 */
.L_x_44:
[----:B------:R-:W-:Y:S02]  /*47c0*/  UIADD3 UR14, UPT, UPT, UR19, 0x1, URZ ;  /* 0x00000001130e7890 */ /* 0x000fe4000fffe0ff */
[----:B------:R-:W-:Y:S02]  /*47d0*/  USHF.L.U32 UR10, UR17, 0x7, URZ ;  /* 0x00000007110a7899 */ /* 0x000fe400080006ff */
[----:B------:R-:W-:Y:S02]  /*47e0*/  UISETP.NE.AND UP0, UPT, UR14, 0xc, UPT ;  /* 0x0000000c0e00788c */ /* 0x000fe4000bf05270 */
[----:B------:R-:W-:Y:S02]  /*47f0*/  ULOP3.LUT UR9, UR9, 0xfefffff8, URZ, 0xc0, !UPT ;  /* 0xfefffff809097892 */ /* 0x000fe4000f8ec0ff */
[----:B------:R-:W-:Y:S02]  /*4800*/  USEL UR5, URZ, 0x1, UP0 ;  /* 0x00000001ff057887 */ /* 0x000fe40008000000 */
[----:B------:R-:W-:Y:S01]  /*4810*/  USEL UR14, UR14, URZ, UP0 ;  /* 0x000000ff0e0e7287 */ /* 0x000fe20008000000 */
[----:B------:R-:W-:Y:S01]  /*4820*/  UMOV UR24, 0x0 ;  /* 0x0000000000187882 */ /* 0x000fe20000000000 */
[----:B------:R-:W-:-:S02]  /*4830*/  UMOV UR25, 0x10000000 ;  /* 0x1000000000197882 */ /* 0x000fc40000000000 */
[----:B------:R-:W-:Y:S01]  /*4840*/  ULEA UR4, UR14, UR12, 0x3 ;  /* 0x0000000c0e047291 */ /* 0x000fe2000f8e18ff */
[----:B------:R-:W-:Y:S01]  /*4850*/  LOP3.LUT R18, R18, UR5, RZ, 0x3c, !PT ;  /* 0x0000000512127c12 */ /* 0x000fe2000f8e3cff */
[----:B------:R-:W-:Y:S01]  /*4860*/  UMOV UR5, UR9 ;  /* 0x0000000900057c82 */ /* 0x000fe20008000000 */
[----:B------:R-:W-:Y:S01]  /*4870*/  UMOV UR6, UR10 ;  /* 0x0000000a00067c82 */ /* 0x000fe20008000000 */
[----:B------:R-:W-:Y:S01]  /*4880*/  UIADD3 UR17, UPT, UPT, UR17, 0x1, URZ ;  /* 0x0000000111117890 */ /* 0x000fe2000fffe0ff */
[----:B-1----:R-:W-:-:S03]  /*4890*/  SHF.L.U32 R0, R18, 0x1f, RZ ;  /* 0x0000001f12007819 */ /* 0x002fc600000006ff */
[----:B------:R-:W-:Y:S01]  /*48a0*/  UISETP.NE.AND UP0, UPT, UR17, UR18, UPT ;  /* 0x000000121100728c */ /* 0x000fe2000bf05270 */
[----:B------:R1:W4:Y:S01]  /*48b0*/  SYNCS.PHASECHK.TRANS64.TRYWAIT P0, [UR4+0x60], R0 ;  /* 0x00006000ff0075a7 */ /* 0x0003220008001104 */
[----:B------:R-:W-:-:S03]  /*48c0*/  ULEA UR4, UR19, UR12, 0xd ;  /* 0x0000000c13047291 */ /* 0x000fc6000f8e68ff */
[----:B------:R-:W-:Y:S01]  /*48d0*/  UMOV UR19, UR14 ;  /* 0x0000000e00137c82 */ /* 0x000fe20008000000 */
[----:B------:R-:W-:Y:S02]  /*48e0*/  UIADD3 UR8, UPT, UPT, UR4, 0x5400, URZ ;  /* 0x0000540004087890 */ /* 0x000fe4000fffe0ff */
[----:B------:R-:W-:-:S07]  /*48f0*/  UIADD3 UR4, UPT, UPT, UR4, 0x1d400, URZ ;  /* 0x0001d40004047890 */ /* 0x000fce000fffe0ff */
[----:B------:R1:W-:Y:S02]  /*4900*/  UTMALDG.2D.2CTA [UR8], [UR22], desc[UR24] ;  /* 0x00001808160075b4 */ /* 0x0003e40008209000 */
[----:B------:R1:W-:Y:S01]  /*4910*/  UTMALDG.2D.2CTA [UR4], [UR20], desc[UR24] ;  /* 0x00001804140075b4 */ /* 0x0003e20008209000 */
[----:B------:R-:W-:Y:S05]  /*4920*/  BRA.U UP0, `(.L_x_46) ;  /* 0xfffffffd00687547 */ /* 0x000fea000b83ffff */
.L_x_40:
[----:B------:R-:W-:Y:S01]  /*4930*/  UISETP.NE.AND UP0, UPT, UR37, 0x8, UPT ;  /* 0x000000082500788c */ /* 0x000fe2000bf05270 */
[----:B------:R-:W-:-:S08]  /*4940*/  NOP ;  /* 0x0000000000007918 */ /* 0x000fd00000000000 */
[----:B------:R-:W-:Y:S05]  /*4950*/  BRA.U UP0, `(.L_x_47) ;  /* 0x0000000100047547 */ /* 0x000fea000b800000 */
[----:B-1----:R-:W-:Y:S05]  /*4960*/  BPT.TRAP 0x1 ;  /* 0x000000040000795c */ /* 0x002fea0000300000 */
.L_x_47:
[----:B-1----:R-:W-:Y:S01]  /*4970*/  ULEA UR4, UR15, UR12, 0x3 ;  /* 0x0000000c0f047291 */ /* 0x002fe2000f8e18ff */
[----:B--2---:R-:W-:-:S08]  /*4980*/  SHF.L.U32 R3, R16, 0x1f, RZ ;  /* 0x0000001f10037819 */ /* 0x004fd000000006ff */
[----:B----4-:R-:W1:Y:S02]  /*4990*/  SYNCS.PHASECHK.TRANS64.TRYWAIT P0, [UR4+0x1f0], R3 ;  /* 0x0001f003ff0075a7 */ /* 0x010e640008001104 */
[----:B-1----:R-:W-:Y:S05]  /*49a0*/  @!P0 BRA `(.L_x_48) ;  /* 0x000000c400088947 */ /* 0x002fea0003800000 */
.L_x_251:
[----:B------:R-:W-:-:S09]  /*49b0*/  UIMAD UR5, UR15, 0x14, UR36 ;  /* 0x000000140f0578a4 */ /* 0x000fd2000f8e0224 */
[----:B-1----:R-:W1:Y:S04]  /*49c0*/  LDS R3, [UR5] ;  /* 0x00000005ff037984 */ /* 0x002e680008000800 */
[----:B------:R-:W2:Y:S04]  /*49d0*/  LDS R2, [UR5+0x4] ;  /* 0x00000405ff027984 */ /* 0x000ea80008000800 */
[----:B------:R-:W4:Y:S04]  /*49e0*/  LDS.U16 R17, [UR5+0x12] ;  /* 0x00001205ff117984 */ /* 0x000f280008000400 */
[----:B------:R-:W3:Y:S04]  /*49f0*/  LDS R23, [UR5+0x8] ;  /* 0x00000805ff177984 */ /* 0x000ee80008000800 */
[----:B------:R-:W3:Y:S01]  /*4a00*/  LDS R0, [UR5+0xc] ;  /* 0x00000c05ff007984 */ /* 0x000ee20008000800 */
[----:B------:R-:W-:Y:S01]  /*4a10*/  @!PT LDS RZ, [RZ] ;  /* 0x00000000fffff984 */ /* 0x000fe20000000800 */
[----:B------:R-:W-:Y:S01]  /*4a20*/  @!PT LDS RZ, [RZ] ;  /* 0x00000000fffff984 */ /* 0x000fe20000000800 */
[----:B------:R-:W-:Y:S01]  /*4a30*/  @!PT LDS RZ, [RZ] ;  /* 0x00000000fffff984 */ /* 0x000fe20000000800 */
[----:B------:R-:W-:Y:S01]  /*4a40*/  @!PT LDS RZ, [RZ] ;  /* 0x00000000fffff984 */ /* 0x000fe20000000800 */
[----:B------:R5:W-:Y:S06]  /*4a50*/  MEMBAR.ALL.CTA ;  /* 0x0000000000007992 */ /* 0x000bec0000008000 */
[----:B-----5:R-:W3:Y:S01]  /*4a60*/  FENCE.VIEW.ASYNC.S ;  /* 0x00000000000073c6 */ /* 0x020ee20000000000 */
[----:B-1----:R-:W-:-:S02]  /*4a70*/  R2UR UR18, R3 ;  /* 0x00000000031272ca */ /* 0x002fc400000e0000 */
[----:B--2---:R-:W-:Y:S01]  /*4a80*/  R2UR UR19, R2 ;  /* 0x00000000021372ca */ /* 0x004fe200000e0000 */
[----:B------:R-:W-:-:S14]  /*4a90*/  BRA.U UP0, `(.L_x_49) ;  /* 0x0000000100047547 */ /* 0x000fdc000b800000 */
[----:B------:R-:W-:Y:S05]  /*4aa0*/  BPT.TRAP 0x1 ;  /* 0x000000040000795c */ /* 0x000fea0000300000 */
.L_x_49:
[----:B------:R-:W-:Y:S01]  /*4ab0*/  UIADD3 UR4, UPT, UPT, UR4, 0x230, URZ ;  /* 0x0000023004047890 */ /* 0x000fe2000fffe0ff */
[----:B---3--:R-:W-:Y:S01]  /*4ac0*/  ISETP.NE.AND P0, PT, R0, RZ, PT ;  /* 0x000000ff0000720c */ /* 0x008fe20003f05270 */
[----:B------:R-:W-:Y:S01]  /*4ad0*/  UIADD3 UR15, UPT, UPT, UR15, 0x1, URZ ;  /* 0x000000010f0f7890 */ /* 0x000fe2000fffe0ff */
[----:B------:R-:W-:Y:S01]  /*4ae0*/  PLOP3.LUT P4, PT, PT, PT, PT, 0x80, 0x8 ;  /* 0x000000000008781c */ /* 0x000fe20003f8f070 */
[----:B------:R-:W-:Y:S02]  /*4af0*/  UPRMT UR4, UR13, 0x654, UR4 ;  /* 0x000006540d047896 */ /* 0x000fe40008000004 */
[----:B------:R-:W-:-:S04]  /*4b00*/  UISETP.NE.AND UP0, UPT, UR15, 0x8, UPT ;  /* 0x000000080f00788c */ /* 0x000fc8000bf05270 */
[----:B------:R-:W-:-:S03]  /*4b10*/  USEL UR15, UR15, URZ, UP0 ;  /* 0x000000ff0f0f7287 */ /* 0x000fc60008000000 */
[----:B------:R-:W-:Y:S01]  /*4b20*/  SYNCS.ARRIVE.TRANS64.RED.A1T0 RZ, [UR4], RZ ;  /* 0x000000ffffff79a7 */ /* 0x000fe20008100404 */
[----:B------:R-:W-:-:S06]  /*4b30*/  USEL UR4, URZ, 0x1, UP0 ;  /* 0x00000001ff047887 */ /* 0x000fcc0008000000 */
[----:B------:R-:W-:Y:S01]  /*4b40*/  LOP3.LUT R16, R16, UR4, RZ, 0x3c, !PT ;  /* 0x0000000410107c12 */ /* 0x000fe2000f8e3cff */
[----:B------:R-:W-:Y:S06]  /*4b50*/  @P0 BRA `(.L_x_50) ;  /* 0xffffffec00ac0947 */ /* 0x000fec000383ffff */
[----:B------:R-:W-:Y:S01]  /*4b60*/  UIADD3 UR12, UPT, UPT, UR12, 0x60, URZ ;  /* 0x000000600c0c7890 */ /* 0x000fe2000fffe0ff */
[----:B------:R-:W-:-:S03]  /*4b70*/  SHF.L.U32 R3, R18, 0x1f, RZ ;  /* 0x0000001f12037819 */ /* 0x000fc600000006ff */
[----:B------:R-:W-:-:S09]  /*4b80*/  ULEA UR4, UR14, UR12, 0x3 ;  /* 0x0000000c0e047291 */ /* 0x000fd2000f8e18ff */
[----:B------:R-:W1:Y:S02]  /*4b90*/  SYNCS.PHASECHK.TRANS64.TRYWAIT P0, [UR4], R3 ;  /* 0x00000003ff0075a7 */ /* 0x000e640008001104 */
[----:B-1----:R-:W-:Y:S05]  /*4ba0*/  @!P0 BRA `(.L_x_51) ;  /* 0x000000c000a08947 */ /* 0x002fea0003800000 */
.L_x_253:
[----:B------:R-:W-:-:S04]  /*4bb0*/  UIADD3 UR5, UPT, UPT, UR14, 0x1, URZ ;  /* 0x000000010e057890 */ /* 0x000fc8000fffe0ff */
[----:B------:R-:W-:-:S04]  /*4bc0*/  UISETP.NE.AND UP0, UPT, UR5, 0xc, UPT ;  /* 0x0000000c0500788c */ /* 0x000fc8000bf05270 */
[----:B------:R-:W-:Y:S02]  /*4bd0*/  USEL UR6, URZ, 0x1, UP0 ;  /* 0x00000001ff067887 */ /* 0x000fe40008000000 */
[----:B------:R-:W-:-:S04]  /*4be0*/  USEL UR5, UR5, URZ, UP0 ;  /* 0x000000ff05057287 */ /* 0x000fc80008000000 */
[----:B------:R-:W-:Y:S01]  /*4bf0*/  ULEA UR4, UR5, UR12, 0x3 ;  /* 0x0000000c05047291 */ /* 0x000fe2000f8e18ff */
[----:B------:R-:W-:-:S04]  /*4c00*/  LOP3.LUT R2, R18, UR6, RZ, 0x3c, !PT ;  /* 0x0000000612027c12 */ /* 0x000fc8000f8e3cff */
[----:B-1----:R-:W-:-:S04]  /*4c10*/  SHF.L.U32 R3, R2, 0x1f, RZ ;  /* 0x0000001f02037819 */ /* 0x002fc800000006ff */
[----:B------:R-:W1:Y:S02]  /*4c20*/  SYNCS.PHASECHK.TRANS64.TRYWAIT P0, [UR4], R3 ;  /* 0x00000003ff0075a7 */ /* 0x000e640008001104 */
[----:B-1----:R-:W-:Y:S05]  /*4c30*/  @!P0 BRA `(.L_x_52) ;  /* 0x000000c000948947 */ /* 0x002fea0003800000 */
.L_x_255:
        /* <DEDUP_REMOVED lines=9> */
.L_x_257:
        /* <DEDUP_REMOVED lines=9> */
.L_x_259:
        /* <DEDUP_REMOVED lines=9> */
.L_x_261:
        /* <DEDUP_REMOVED lines=9> */
.L_x_263:
        /* <DEDUP_REMOVED lines=9> */
.L_x_265:
        /* <DEDUP_REMOVED lines=9> */
.L_x_267:
        /* <DEDUP_REMOVED lines=9> */
.L_x_269:
        /* <DEDUP_REMOVED lines=9> */
.L_x_271:
        /* <DEDUP_REMOVED lines=9> */
.L_x_273:
[----:B------:R-:W-:-:S04]  /*5150*/  UIADD3 UR5, UPT, UPT, UR5, 0x1, URZ ;  /* 0x0000000105057890 */ /* 0x000fc8000fffe0ff */
[----:B------:R-:W-:-:S04]  /*5160*/  UISETP.NE.AND UP0, UPT, UR5, 0xc, UPT ;  /* 0x0000000c0500788c */ /* 0x000fc8000bf05270 */
[----:B------:R-:W-:Y:S02]  /*5170*/  USEL UR4, URZ, 0x1, UP0 ;  /* 0x00000001ff047887 */ /* 0x000fe40008000000 */
[----:B------:R-:W-:-:S04]  /*5180*/  USEL UR5, UR5, URZ, UP0 ;  /* 0x000000ff05057287 */ /* 0x000fc80008000000 */
[----:B------:R-:W-:Y:S01]  /*5190*/  LOP3.LUT R2, R2, UR4, RZ, 0x3c, !PT ;  /* 0x0000000402027c12 */ /* 0x000fe2000f8e3cff */
[----:B------:R-:W-:-:S12]  /*51a0*/  ULEA UR5, UR5, UR12, 0x3 ;  /* 0x0000000c05057291 */ /* 0x000fd8000f8e18ff */
.L_x_62:
[----:B-1----:R-:W-:Y:S02]  /*51b0*/  SHF.L.U32 R3, R2, 0x1f, RZ ;  /* 0x0000001f02037819 */ /* 0x002fe400000006ff */
[----:B------:R-:W-:-:S04]  /*51c0*/  MOV R0, UR5 ;  /* 0x0000000500007c02 */ /* 0x000fc80008000f00 */
[----:B------:R1:W2:Y:S03]  /*51d0*/  SYNCS.PHASECHK.TRANS64.TRYWAIT P0, [R0+URZ], R3 ;  /* 0x00000003000075a7 */ /* 0x0002a600080011ff */
[----:B--2---:R-:W-:Y:S05]  /*51e0*/  @!P0 NANOSLEEP.SYNCS 0x989680 ;  /* 0x009896800000895d */ /* 0x004fea0003900000 */
[----:B------:R-:W2:Y:S02]  /*51f0*/  @!P0 SYNCS.PHASECHK.TRANS64 P0, [R0+URZ], R3 ;  /* 0x00000003000085a7 */ /* 0x000ea400080010ff */
[----:B--2---:R-:W-:Y:S05]  /*5200*/  @P0 EXIT ;  /* 0x000000000000094d */ /* 0x004fea0003800000 */
[----:B------:R-:W-:Y:S05]  /*5210*/  BRA `(.L_x_62) ;  /* 0xfffffffc00e47947 */ /* 0x000fea000383ffff */
.L_x_26:
[----:B------:R-:W-:-:S04]  /*5220*/  UISETP.LT.U32.AND UP0, UPT, UR37, 0x9, UPT ;  /* 0x000000092500788c */ /* 0x000fc8000bf01070 */
[----:B------:R-:W-:-:S04]  /*5230*/  USEL UR4, UR37, 0x9, UP0 ;  /* 0x0000000925047887 */ /* 0x000fc80008000000 */
[----:B------:R-:W-:-:S12]  /*5240*/  USHF.L.U32 UR4, UR4, 0x2, URZ ;  /* 0x0000000204047899 */ /* 0x000fd800080006ff */
[----:B------:R-:W2:Y:S02]  /*5250*/  LDCU UR6, c[0x2][UR4] ;  /* 0x00800000040677ac */ /* 0x000ea40008000800 */
[----:B--2---:R-:W-:-:S10]  /*5260*/  USHF.R.S32.HI UR7, URZ, 0x1f, UR6 ;  /* 0x0000001fff077899 */ /* 0x004fd40008011406 */
.L_x_319:
[----:B-1----:R-:W-:Y:S05]  /*5270*/  BRXU UR6 -0x5280                                                                                                                                                                                                                                                                                                                                                                                                                                                                                                                                                                                                                                                                                                                                                                                                                                                                                                                                                                                                                                                                                                                                                                                                                                                                                                                                                                                                                                     (*"BRANCH_TARGETS .L_x_320,.L_x_321,.L_x_328"*) ;  /* 0xffffffac06607958 */ /* 0x002fea000b83ffff */
.L_x_321:
[----:B------:R-:W-:-:S09]  /*5280*/  UISETP.NE.AND UP0, UPT, UR37, 0x1, UPT ;  /* 0x000000012500788c */ /* 0x000fd2000bf05270 */
[----:B------:R-:W-:Y:S05]  /*5290*/  BRA.U UP0, `(.L_x_63) ;  /* 0x0000003900487547 */ /* 0x000fea000b800000 */
[----:B------:R-:W-:-:S08]  /*52a0*/  NOP ;  /* 0x0000000000007918 */ /* 0x000fd00000000000 */
[----:B----45:R-:W1:-:S00]  /*52b0*/  USETMAXREG.DEALLOC.CTAPOOL 0x88 ;  /* 0x00000088000079c8 */ /* 0x030e4000080e0500 */
[----:B------:R-:W2:Y:S01]  /*52c0*/  LDCU.64 UR14, c[0x0][0xba0] ;  /* 0x00017400ff0e77ac */ /* 0x000ea20008000a00 */
[----:B-1----:R-:W-:Y:S01]  /*52d0*/  HFMA2 R8, -RZ, RZ, 0, 5.9604644775390625e-08 ;  /* 0x00000001ff087431 */ /* 0x002fe200000001ff */
[----:B------:R-:W-:Y:S01]  /*52e0*/  PRMT R9, RZ, 0x7610, R9 ;  /* 0x00007610ff097816 */ /* 0x000fe20000000009 */
[----:B------:R-:W1:Y:S01]  /*52f0*/  LDCU.64 UR12, c[0x0][0xbb8] ;  /* 0x00017700ff0c77ac */ /* 0x000e620008000a00 */
[----:B------:R-:W3:Y:S01]  /*5300*/  LDCU UR4, c[0x0][0xbdc] ;  /* 0x00017b80ff0477ac */ /* 0x000ee20008000800 */
[----:B------:R-:W4:Y:S01]  /*5310*/  LDCU UR19, c[0x0][0xb80] ;  /* 0x00017000ff1377ac */ /* 0x000f220008000800 */
[----:B------:R-:W-:Y:S01]  /*5320*/  UMOV UR5, 0xffffffff ;  /* 0xffffffff00057882 */ /* 0x000fe20000000000 */
[----:B------:R-:W-:Y:S01]  /*5330*/  UMOV UR20, URZ ;  /* 0x000000ff00147c82 */ /* 0x000fe20008000000 */
[----:B--2---:R-:W-:-:S04]  /*5340*/  UIADD3 UR18, UP0, UPT, UR14, -0x1, URZ ;  /* 0xffffffff0e127890 */ /* 0x004fc8000ff1e0ff */
[----:B------:R-:W-:Y:S02]  /*5350*/  UIADD3.X UR15, UPT, UPT, UR15, -0x1, URZ, UP0, !UPT ;  /* 0xffffffff0f0f7890 */ /* 0x000fe400087fe4ff */
[----:B-1----:R-:W-:Y:S02]  /*5360*/  UIADD3 UR14, UP0, UPT, UR12, -0x1, URZ ;  /* 0xffffffff0c0e7890 */ /* 0x002fe4000ff1e0ff */
[----:B---3--:R-:W-:Y:S02]  /*5370*/  USHF.L.U32 UR4, UR5, UR4, URZ ;  /* 0x0000000405047299 */ /* 0x008fe400080006ff */
[----:B------:R-:W-:Y:S02]  /*5380*/  UIADD3.X UR13, UPT, UPT, UR13, -0x1, URZ, UP0, !UPT ;  /* 0xffffffff0d0d7890 */ /* 0x000fe400087fe4ff */
[----:B----4-:R-:W-:Y:S02]  /*5390*/  UIADD3 UR19, UPT, UPT, UR19, -0x1, URZ ;  /* 0xffffffff13137890 */ /* 0x010fe4000fffe0ff */
[----:B------:R-:W-:-:S12]  /*53a0*/  ULOP3.LUT UR12, URZ, UR4, URZ, 0x33, !UPT ;  /* 0x00000004ff0c7292 */ /* 0x000fd8000f8e33ff */
.L_x_80:
[----:B-1----:R-:W1:Y:S01]  /*53b0*/  LDC.64 R2, c[0x0][0xbd0] ;  /* 0x0002f400ff027b82 */ /* 0x002e620000000a00 */
[----:B------:R-:W-:Y:S01]  /*53c0*/  UIADD3 UR24, UP0, UPT, UR24, UR30, URZ ;  /* 0x0000001e18187290 */ /* 0x000fe2000ff1e0ff */
[----:B------:R-:W-:Y:S01]  /*53d0*/  ISETP.NE.AND P1, PT, RZ, UR16, PT ;  /* 0x00000010ff007c0c */ /* 0x000fe2000bf25270 */
[----:B------:R-:W-:Y:S01]  /*53e0*/  IMAD.MOV.U32 R18, RZ, RZ, -0x1 ;  /* 0xffffffffff127424 */ /* 0x000fe200078e00ff */
[----:B------:R-:W-:Y:S01]  /*53f0*/  PLOP3.LUT P2, PT, PT, PT, PT, 0x80, 0x8 ;  /* 0x000000000008781c */ /* 0x000fe20003f4f070 */
[----:B------:R-:W-:Y:S01]  /*5400*/  UIADD3.X UR17, UPT, UPT, UR17, UR25, URZ, UP0, !UPT ;  /* 0x0000001911117290 */ /* 0x000fe200087fe4ff */
[----:B------:R-:W-:Y:S02]  /*5410*/  IMAD.MOV.U32 R10, RZ, RZ, -0x1 ;  /* 0xffffffffff0a7424 */ /* 0x000fe400078e00ff */
[----:B------:R-:W-:Y:S02]  /*5420*/  P2R R11, PR, RZ, 0x4 ;  /* 0x00000004ff0b7803 */ /* 0x000fe40000000000 */
[----:B-1----:R-:W-:Y:S01]  /*5430*/  ISETP.LE.U32.AND P0, PT, R2, UR24, PT ;  /* 0x0000001802007c0c */ /* 0x002fe2000bf03070 */
[----:B------:R-:W-:-:S05]  /*5440*/  IMAD.U32 R2, RZ, RZ, UR17 ;  /* 0x00000011ff027e24 */ /* 0x000fca000f8e00ff */
[----:B------:R-:W-:Y:S01]  /*5450*/  ISETP.GE.U32.AND.EX P0, PT, R2, R3, PT, P0 ;  /* 0x000000030200720c */ /* 0x000fe20003f06100 */
[----:B------:R-:W-:Y:S02]  /*5460*/  IMAD.MOV.U32 R3, RZ, RZ, RZ ;  /* 0x000000ffff037224 */ /* 0x000fe400078e00ff */
[----:B------:R-:W-:-:S10]  /*5470*/  IMAD.MOV.U32 R2, RZ, RZ, -0x1 ;  /* 0xffffffffff027424 */ /* 0x000fd400078e00ff */
[----:B-----5:R-:W-:Y:S05]  /*5480*/  @P0 BRA P1, `(.L_x_64) ;  /* 0x00000018000c0947 */ /* 0x020fea0000800000 */
[----:B------:R-:W-:Y:S01]  /*5490*/  IADD3 R15, P1, PT, R16, UR41, RZ ;  /* 0x00000029100f7c10 */ /* 0x000fe2000ff3e0ff */
[----:B------:R-:W-:-:S03]  /*54a0*/  IMAD.U32 R10, RZ, RZ, UR17 ;  /* 0x00000011ff0a7e24 */ /* 0x000fc6000f8e00ff */
[----:B------:R-:W-:Y:S02]  /*54b0*/  ISETP.LE.U32.AND P0, PT, R15, UR24, PT ;  /* 0x000000180f007c0c */ /* 0x000fe4000bf03070 */
[----:B------:R-:W-:-:S04]  /*54c0*/  IADD3.X R15, PT, PT, R17, UR40, RZ, P1, !PT ;  /* 0x00000028110f7c10 */ /* 0x000fc80008ffe4ff */
[----:B------:R-:W-:-:S13]  /*54d0*/  ISETP.GE.U32.AND.EX P0, PT, R10, R15, PT, P0 ;  /* 0x0000000f0a00720c */ /* 0x000fda0003f06100 */
[----:B------:R-:W-:Y:S05]  /*54e0*/  @!P0 BRA `(.L_x_65) ;  /* 0x0000001000f08947 */ /* 0x000fea0003800000 */
[----:B------:R-:W1:Y:S01]  /*54f0*/  LDCU UR21, c[0x0][0xbe8] ;  /* 0x00017d00ff1577ac */ /* 0x000e620008000800 */
[----:B------:R-:W-:Y:S01]  /*5500*/  IMAD.IADD R22, R7, 0x1, R14 ;  /* 0x0000000107167824 */ /* 0x000fe200078e020e */
[----:B------:R-:W-:Y:S01]  /*5510*/  MOV R14, R5 ;  /* 0x00000005000e7202 */ /* 0x000fe20000000f00 */
[----:B------:R-:W-:Y:S02]  /*5520*/  IMAD.MOV.U32 R16, RZ, RZ, R6 ;  /* 0x000000ffff107224 */ /* 0x000fe400078e0006 */
[----:B------:R-:W-:-:S05]  /*5530*/  VIADD R10, R22, 0x20 ;  /* 0x00000020160a7836 */ /* 0x000fca0000000000 */
[----:B-1----:R-:W-:-:S13]  /*5540*/  ISETP.GE.AND P0, PT, R10, UR21, PT ;  /* 0x000000150a007c0c */ /* 0x002fda000bf06270 */
[----:B------:R-:W1:Y:S01]  /*5550*/  @!P0 LDC.64 R18, c[0x0][0xbf0] ;  /* 0x0002fc00ff128b82 */ /* 0x000e620000000a00 */
[----:B------:R-:W-:Y:S01]  /*5560*/  BSSY.RECONVERGENT B0, `(.L_x_66) ;  /* 0x0000062000007945 */ /* 0x000fe20003800200 */
[----:B------:R-:W-:Y:S01]  /*5570*/  HFMA2 R15, -RZ, RZ, 0, 0 ;  /* 0x00000000ff0f7431 */ /* 0x000fe200000001ff */
[----:B------:R-:W-:Y:S01]  /*5580*/  MOV R17, 0x7fffffff ;  /* 0x7fffffff00117802 */ /* 0x000fe20000000f00 */
[----:B-1----:R-:W-:-:S05]  /*5590*/  @!P0 IMAD.WIDE R18, R22, 0xc, R18 ;  /* 0x0000000c16128825 */ /* 0x002fca00078e0212 */
[----:B------:R1:W5:Y:S04]  /*55a0*/  @!P0 LDG.E R5, desc[UR50][R18.64+0x180] ;  /* 0x0001803212058981 */ /* 0x000368000c1e1900 */
[----:B------:R1:W5:Y:S01]  /*55b0*/  @!P0 LDG.E R6, desc[UR50][R18.64+0x184] ;  /* 0x0001843212068981 */ /* 0x000362000c1e1900 */
[----:B------:R-:W-:-:S13]  /*55c0*/  ISETP.GE.AND P0, PT, R22, UR21, PT ;  /* 0x0000001516007c0c */ /* 0x000fda000bf06270 */
[----:B------:R-:W-:Y:S05]  /*55d0*/  @P0 BRA `(.L_x_67) ;  /* 0x0000000400680947 */ /* 0x000fea0003800000 */
[----:B------:R-:W-:Y:S01]  /*55e0*/  IABS R13, R4 ;  /* 0x00000004000d7213 */ /* 0x000fe20000000000 */
[----:B------:R-:W2:Y:S01]  /*55f0*/  LDCU.64 UR8, c[0x0][0xbb0] ;  /* 0x00017600ff0877ac */ /* 0x000ea20008000a00 */
[----:B------:R-:W-:Y:S02]  /*5600*/  IABS R12, R0 ;  /* 0x00000000000c7213 */ /* 0x000fe40000000000 */
[----:B------:R-:W3:Y:S01]  /*5610*/  I2F.RP R24, R13 ;  /* 0x0000000d00187306 */ /* 0x000ee20000209400 */
[----:B------:R-:W4:Y:S01]  /*5620*/  LDCU.128 UR4, c[0x0][0xbc0] ;  /* 0x00017800ff0477ac */ /* 0x000f220008000c00 */
[----:B------:R-:W-:Y:S02]  /*5630*/  IADD3 R15, P0, PT, R14, UR18, RZ ;  /* 0x000000120e0f7c10 */ /* 0x000fe4000ff1e0ff */
[----:B-1----:R-:W-:Y:S01]  /*5640*/  IADD3 R19, P2, PT, R16, UR14, RZ ;  /* 0x0000000e10137c10 */ /* 0x002fe2000ff5e0ff */
[----:B------:R-:W1:Y:S01]  /*5650*/  LDCU.64 UR10, c[0x0][0xba8] ;  /* 0x00017500ff0a77ac */ /* 0x000e620008000a00 */
[----:B------:R-:W-:-:S02]  /*5660*/  LEA.HI.X.SX32 R14, R14, UR15, 0x1, P0 ;  /* 0x0000000f0e0e7c11 */ /* 0x000fc400080f0eff */
[----:B------:R-:W1:Y:S01]  /*5670*/  I2F.RP R10, R12 ;  /* 0x0000000c000a7306 */ /* 0x000e620000209400 */
[----:B------:R-:W-:Y:S02]  /*5680*/  LEA.HI.X.SX32 R18, R16, UR13, 0x1, P2 ;  /* 0x0000000d10127c11 */ /* 0x000fe400090f0eff */
[----:B--2---:R-:W-:-:S05]  /*5690*/  IADD3 R17, P0, PT, R15, UR9, RZ ;  /* 0x000000090f117c10 */ /* 0x004fca000ff1e0ff */
[----:B---3--:R-:W2:Y:S01]  /*56a0*/  MUFU.RCP R24, R24 ;  /* 0x0000001800187308 */ /* 0x008ea20000001000 */
[----:B----4-:R-:W-:Y:S01]  /*56b0*/  IADD3 R21, P1, PT, R19, UR7, RZ ;  /* 0x0000000713157c10 */ /* 0x010fe2000ff3e0ff */
[----:B------:R-:W-:Y:S02]  /*56c0*/  IMAD.X R16, RZ, RZ, R14, P0 ;  /* 0x000000ffff107224 */ /* 0x000fe400000e060e */
[----:B-1----:R-:W-:-:S04]  /*56d0*/  IMAD.WIDE.U32 R34, R17, UR10, RZ ;  /* 0x0000000a11227c25 */ /* 0x002fc8000f8e00ff */
[----:B------:R-:W1:Y:S01]  /*56e0*/  MUFU.RCP R10, R10 ;  /* 0x0000000a000a7308 */ /* 0x000e620000001000 */
[----:B------:R-:W-:Y:S02]  /*56f0*/  IMAD.X R20, RZ, RZ, R18, P1 ;  /* 0x000000ffff147224 */ /* 0x000fe400008e0612 */
[----:B------:R-:W-:-:S04]  /*5700*/  IMAD.WIDE.U32 R28, R16, UR10, RZ ;  /* 0x0000000a101c7c25 */ /* 0x000fc8000f8e00ff */
[----:B--2---:R-:W-:Y:S02]  /*5710*/  VIADD R24, R24, 0xffffffe ;  /* 0x0ffffffe18187836 */ /* 0x004fe40000000000 */
[----:B------:R-:W-:Y:S02]  /*5720*/  IMAD.WIDE.U32 R26, R20, UR4, RZ ;  /* 0x00000004141a7c25 */ /* 0x000fe4000f8e00ff */
[----:B------:R-:W2:Y:S02]  /*5730*/  F2I.FTZ.U32.TRUNC.NTZ R25, R24 ;  /* 0x0000001800197305 */ /* 0x000ea4000021f000 */
[----:B------:R-:W-:-:S04]  /*5740*/  IMAD.WIDE.U32 R28, P1, R17, UR11, R28 ;  /* 0x0000000b111c7c25 */ /* 0x000fc8000f82001c */
[----:B-1----:R-:W-:Y:S02]  /*5750*/  VIADD R10, R10, 0xffffffe ;  /* 0x0ffffffe0a0a7836 */ /* 0x002fe40000000000 */
[----:B------:R-:W-:-:S04]  /*5760*/  IMAD.WIDE.U32 R26, P0, R21, UR5, R26 ;  /* 0x00000005151a7c25 */ /* 0x000fc8000f80001a */
[----:B------:R-:W-:Y:S02]  /*5770*/  IMAD.WIDE.U32 R36, R21, UR4, RZ ;  /* 0x0000000415247c25 */ /* 0x000fe4000f8e00ff */
[----:B------:R-:W1:Y:S02]  /*5780*/  F2I.FTZ.U32.TRUNC.NTZ R21, R10 ;  /* 0x0000000a00157305 */ /* 0x000e64000021f000 */
[----:B------:R-:W-:Y:S01]  /*5790*/  IMAD.X R33, RZ, RZ, RZ, P1 ;  /* 0x000000ffff217224 */ /* 0x000fe200008e06ff */
[----:B------:R-:W-:Y:S01]  /*57a0*/  IADD3 RZ, P1, PT, R35, R28, RZ ;  /* 0x0000001c23ff7210 */ /* 0x000fe20007f3e0ff */
[----:B------:R-:W-:Y:S01]  /*57b0*/  IMAD.MOV.U32 R32, RZ, RZ, R29 ;  /* 0x000000ffff207224 */ /* 0x000fe200078e001d */
[----:B------:R-:W-:Y:S01]  /*57c0*/  IADD3 RZ, P2, PT, R37, R26, RZ ;  /* 0x0000001a25ff7210 */ /* 0x000fe20007f5e0ff */
[----:B------:R-:W-:Y:S01]  /*57d0*/  IMAD.X R31, RZ, RZ, RZ, P0 ;  /* 0x000000ffff1f7224 */ /* 0x000fe200000e06ff */
[----:B------:R-:W-:Y:S01]  /*57e0*/  ISETP.NE.U32.AND P0, PT, RZ, UR10, PT ;  /* 0x0000000aff007c0c */ /* 0x000fe2000bf05070 */
[----:B------:R-:W-:-:S02]  /*57f0*/  IMAD.MOV.U32 R30, RZ, RZ, R27 ;  /* 0x000000ffff1e7224 */ /* 0x000fc400078e001b */
[----:B------:R-:W-:Y:S01]  /*5800*/  IMAD.WIDE.U32.X R32, R16, UR11, R32, P1 ;  /* 0x0000000b10207c25 */ /* 0x000fe200088e0420 */
[----:B------:R-:W-:Y:S02]  /*5810*/  ISETP.NE.U32.AND P1, PT, RZ, UR4, PT ;  /* 0x00000004ff007c0c */ /* 0x000fe4000bf25070 */
[----:B------:R-:W-:Y:S01]  /*5820*/  ISETP.NE.AND.EX P0, PT, RZ, UR11, PT, P0 ;  /* 0x0000000bff007c0c */ /* 0x000fe2000bf05300 */
[----:B--2---:R-:W-:Y:S01]  /*5830*/  IMAD.MOV R17, RZ, RZ, -R25 ;  /* 0x000000ffff117224 */ /* 0x004fe200078e0a19 */
[----:B------:R-:W-:Y:S01]  /*5840*/  ISETP.NE.AND.EX P1, PT, RZ, UR5, PT, P1 ;  /* 0x00000005ff007c0c */ /* 0x000fe2000bf25310 */
[----:B------:R-:W-:Y:S01]  /*5850*/  IMAD.WIDE.U32.X R30, R20, UR5, R30, P2 ;  /* 0x00000005141e7c25 */ /* 0x000fe200090e041e */
[----:B------:R-:W-:Y:S02]  /*5860*/  SEL R15, R15, R32, !P0 ;  /* 0x000000200f0f7207 */ /* 0x000fe40004000000 */
[----:B------:R-:W-:Y:S01]  /*5870*/  SEL R14, R14, R33, !P0 ;  /* 0x000000210e0e7207 */ /* 0x000fe20004000000 */
[----:B------:R-:W-:Y:S01]  /*5880*/  IMAD R17, R17, R13, RZ ;  /* 0x0000000d11117224 */ /* 0x000fe200078e02ff */
[----:B------:R-:W-:Y:S01]  /*5890*/  SEL R19, R19, R30, !P1 ;  /* 0x0000001e13137207 */ /* 0x000fe20004800000 */
[----:B------:R-:W-:Y:S01]  /*58a0*/  IMAD.MOV.U32 R24, RZ, RZ, RZ ;  /* 0x000000ffff187224 */ /* 0x000fe200078e00ff */
[----:B------:R-:W-:Y:S01]  /*58b0*/  SEL R18, R18, R31, !P1 ;  /* 0x0000001f12127207 */ /* 0x000fe20004800000 */
[----:B-1----:R-:W-:Y:S01]  /*58c0*/  IMAD.MOV R10, RZ, RZ, -R21 ;  /* 0x000000ffff0a7224 */ /* 0x002fe200078e0a15 */
[----:B------:R-:W-:Y:S01]  /*58d0*/  SHF.R.U64 R27, R15, UR8, R14 ;  /* 0x000000080f1b7c19 */ /* 0x000fe2000800120e */
[----:B------:R-:W-:Y:S01]  /*58e0*/  IMAD.HI.U32 R17, R25, R17, R24 ;  /* 0x0000001119117227 */ /* 0x000fe200078e0018 */
[----:B------:R-:W-:-:S02]  /*58f0*/  SHF.R.U64 R25, R19, UR6, R18 ;  /* 0x0000000613197c19 */ /* 0x000fc40008001212 */
[----:B------:R-:W-:Y:S01]  /*5900*/  IADD3 R24, PT, PT, R4, -0x1, R27 ;  /* 0xffffffff04187810 */ /* 0x000fe20007ffe01b */
[----:B------:R-:W-:Y:S01]  /*5910*/  IMAD.MOV.U32 R19, RZ, RZ, R10 ;  /* 0x000000ffff137224 */ /* 0x000fe200078e000a */
[----:B------:R-:W-:Y:S01]  /*5920*/  IABS R15, R4 ;  /* 0x00000004000f7213 */ /* 0x000fe20000000000 */
[----:B------:R-:W-:Y:S01]  /*5930*/  IMAD.MOV.U32 R20, RZ, RZ, RZ ;  /* 0x000000ffff147224 */ /* 0x000fe200078e00ff */
[----:B------:R-:W-:Y:S01]  /*5940*/  IADD3 R18, PT, PT, R0, -0x1, R25 ;  /* 0xffffffff00127810 */ /* 0x000fe20007ffe019 */
[----:B------:R-:W-:Y:S01]  /*5950*/  IMAD R19, R19, R12, RZ ;  /* 0x0000000c13137224 */ /* 0x000fe200078e02ff */
[----:B------:R-:W-:Y:S01]  /*5960*/  IABS R16, R24 ;  /* 0x0000001800107213 */ /* 0x000fe20000000000 */
[----:B------:R-:W-:Y:S01]  /*5970*/  IMAD.MOV R15, RZ, RZ, -R15 ;  /* 0x000000ffff0f7224 */ /* 0x000fe200078e0a0f */
[----:B------:R-:W-:Y:S01]  /*5980*/  IABS R10, R0 ;  /* 0x00000000000a7213 */ /* 0x000fe20000000000 */
[----:B------:R-:W-:Y:S01]  /*5990*/  IMAD.HI.U32 R19, R21, R19, R20 ;  /* 0x0000001315137227 */ /* 0x000fe200078e0014 */
[----:B------:R-:W-:-:S02]  /*59a0*/  IABS R14, R18 ;  /* 0x00000012000e7213 */ /* 0x000fc40000000000 */
[----:B------:R-:W-:Y:S01]  /*59b0*/  ISETP.GE.AND P4, PT, R24, RZ, PT ;  /* 0x000000ff1800720c */ /* 0x000fe20003f86270 */
[----:B------:R-:W-:Y:S01]  /*59c0*/  IMAD.HI.U32 R17, R17, R16, RZ ;  /* 0x0000001011117227 */ /* 0x000fe200078e00ff */
[----:B------:R-:W-:-:S03]  /*59d0*/  ISETP.GE.AND P2, PT, R18, RZ, PT ;  /* 0x000000ff1200720c */ /* 0x000fc60003f46270 */
[----:B------:R-:W-:Y:S02]  /*59e0*/  IMAD.MOV R10, RZ, RZ, -R10 ;  /* 0x000000ffff0a7224 */ /* 0x000fe400078e0a0a */
[----:B------:R-:W-:-:S04]  /*59f0*/  IMAD.HI.U32 R19, R19, R14, RZ ;  /* 0x0000000e13137227 */ /* 0x000fc800078e00ff */
[----:B------:R-:W-:Y:S02]  /*5a00*/  IMAD R16, R17, R15, R16 ;  /* 0x0000000f11107224 */ /* 0x000fe400078e0210 */
[----:B------:R-:W-:Y:S02]  /*5a10*/  IMAD R19, R19, R10, R14 ;  /* 0x0000000a13137224 */ /* 0x000fe400078e020e */
[----:B------:R-:W1:Y:S01]  /*5a20*/  LDC R10, c[0x0][0xbe0] ;  /* 0x0002f800ff0a7b82 */ /* 0x000e620000000800 */
[----:B------:R-:W-:Y:S02]  /*5a30*/  ISETP.GT.U32.AND P1, PT, R13, R16, PT ;  /* 0x000000100d00720c */ /* 0x000fe40003f24070 */
[----:B------:R-:W-:-:S11]  /*5a40*/  ISETP.GT.U32.AND P0, PT, R12, R19, PT ;  /* 0x000000130c00720c */ /* 0x000fd60003f04070 */
[----:B------:R-:W-:Y:S01]  /*5a50*/  @!P1 IMAD.IADD R16, R16, 0x1, -R13 ;  /* 0x0000000110109824 */ /* 0x000fe200078e0a0d */
[----:B------:R-:W-:Y:S01]  /*5a60*/  ISETP.NE.AND P1, PT, RZ, UR27, PT ;  /* 0x0000001bff007c0c */ /* 0x000fe2000bf25270 */
[----:B------:R-:W-:-:S03]  /*5a70*/  @!P0 IMAD.IADD R19, R19, 0x1, -R12 ;  /* 0x0000000113138824 */ /* 0x000fc600078e0a0c */
[----:B------:R-:W-:Y:S02]  /*5a80*/  ISETP.GT.U32.AND P0, PT, R13, R16, PT ;  /* 0x000000100d00720c */ /* 0x000fe40003f04070 */
[----:B------:R-:W-:-:S11]  /*5a90*/  ISETP.GT.U32.AND P3, PT, R12, R19, PT ;  /* 0x000000130c00720c */ /* 0x000fd60003f64070 */
[----:B------:R-:W-:Y:S01]  /*5aa0*/  @!P0 IMAD.IADD R16, R16, 0x1, -R13 ;  /* 0x0000000110108824 */ /* 0x000fe200078e0a0d */
[----:B------:R-:W-:Y:S01]  /*5ab0*/  ISETP.NE.AND P0, PT, RZ, UR26, PT ;  /* 0x0000001aff007c0c */ /* 0x000fe2000bf05270 */
[----:B------:R-:W-:Y:S02]  /*5ac0*/  @!P3 IMAD.IADD R19, R19, 0x1, -R12 ;  /* 0x000000011313b824 */ /* 0x000fe400078e0a0c */
[----:B------:R-:W-:Y:S01]  /*5ad0*/  @!P4 IMAD.MOV R16, RZ, RZ, -R16 ;  /* 0x000000ffff10c224 */ /* 0x000fe200078e0a10 */
[----:B------:R-:W-:Y:S01]  /*5ae0*/  @!P1 LOP3.LUT R16, RZ, UR27, RZ, 0x33, !PT ;  /* 0x0000001bff109c12 */ /* 0x000fe2000f8e33ff */
[----:B------:R-:W-:-:S04]  /*5af0*/  @!P2 IMAD.MOV R19, RZ, RZ, -R19 ;  /* 0x000000ffff13a224 */ /* 0x000fc800078e0a13 */
[----:B------:R-:W-:-:S04]  /*5b00*/  IMAD.IADD R16, R24, 0x1, -R16 ;  /* 0x0000000118107824 */ /* 0x000fc800078e0a10 */
[----:B------:R-:W-:Y:S02]  /*5b10*/  @!P0 LOP3.LUT R19, RZ, UR26, RZ, 0x33, !PT ;  /* 0x0000001aff138c12 */ /* 0x000fe4000f8e33ff */
[----:B-1----:R-:W-:-:S03]  /*5b20*/  ISETP.NE.AND P0, PT, R10, 0x1, PT ;  /* 0x000000010a00780c */ /* 0x002fc60003f05270 */
[----:B------:R-:W-:-:S04]  /*5b30*/  IMAD.IADD R19, R18, 0x1, -R19 ;  /* 0x0000000112137824 */ /* 0x000fc800078e0a13 */
[----:B------:R-:W-:Y:S01]  /*5b40*/  IMAD R17, R16, R19, RZ ;  /* 0x0000001310117224 */ /* 0x000fe200078e02ff */
[----:B------:R-:W-:-:S04]  /*5b50*/  SEL R12, R19, R16, !P0 ;  /* 0x00000010130c7207 */ /* 0x000fc80004000000 */
[----:B------:R-:W-:Y:S02]  /*5b60*/  SHF.R.S32.HI R15, RZ, 0x1f, R17 ;  /* 0x0000001fff0f7819 */ /* 0x000fe40000011411 */
[----:B------:R-:W-:Y:S02]  /*5b70*/  SHF.R.S32.HI R13, RZ, 0x1f, R12 ;  /* 0x0000001fff0d7819 */ /* 0x000fe4000001140c */
.L_x_67:
[----:B------:R-:W-:Y:S05]  /*5b80*/  BSYNC.RECONVERGENT B0 ;  /* 0x0000000000007941 */ /* 0x000fea0003800200 */
.L_x_66:
        /* <DEDUP_REMOVED lines=23> */
[----:B------:R-:W1:Y:S04]  /*5d00*/  SHFL.UP PT, R21, R18, 0x8, RZ ;  /* 0x0500000012157989 */ /* 0x000e6800000e00ff */
        /* <DEDUP_REMOVED lines=10> */
[----:B------:R-:W-:Y:S01]  /*5db0*/  IMAD.X R16, R19, 0x1, R20, P0 ;  /* 0x0000000113107824 */ /* 0x000fe200000e0614 */
[----:B------:R-:W-:Y:S01]  /*5dc0*/  IADD3 R10, P0, PT, R18, UR41, RZ ;  /* 0x00000029120a7c10 */ /* 0x000fe2000ff1e0ff */
[----:B------:R-:W-:-:S03]  /*5dd0*/  IMAD.U32 R19, RZ, RZ, UR17 ;  /* 0x00000011ff137e24 */ /* 0x000fc6000f8e00ff */
[----:B------:R-:W-:Y:S02]  /*5de0*/  IADD3.X R14, PT, PT, R16, UR40, RZ, P0, !PT ;  /* 0x00000028100e7c10 */ /* 0x000fe400087fe4ff */
[----:B------:R-:W-:-:S04]  /*5df0*/  ISETP.LE.U32.AND P0, PT, R10, UR24, PT ;  /* 0x000000180a007c0c */ /* 0x000fc8000bf03070 */
[----:B------:R-:W-:-:S13]  /*5e00*/  ISETP.GE.U32.AND.EX P0, PT, R19, R14, PT, P0 ;  /* 0x0000000e1300720c */ /* 0x000fda0003f06100 */
[----:B------:R-:W-:-:S04]  /*5e10*/  VOTE.ANY R19, PT, !P0 ;  /* 0x0000000000137806 */ /* 0x000fc800040e0100 */
[----:B------:R-:W-:-:S13]  /*5e20*/  ISETP.NE.AND P0, PT, R19, RZ, PT ;  /* 0x000000ff1300720c */ /* 0x000fda0003f05270 */
[----:B------:R-:W-:Y:S05]  /*5e30*/  @P0 BRA `(.L_x_68) ;  /* 0x00000008004c0947 */ /* 0x000fea0003800000 */
[----:B------:R-:W1:Y:S01]  /*5e40*/  LDC R15, c[0x0][0xbe0] ;  /* 0x0002f800ff0f7b82 */ /* 0x000e620000000800 */
[----:B------:R-:W2:Y:S01]  /*5e50*/  LDCU UR21, c[0x0][0xbe8] ;  /* 0x00017d00ff1577ac */ /* 0x000ea20008000800 */
[----:B------:R-:W3:Y:S01]  /*5e60*/  LDCU.64 UR10, c[0x0][0xba8] ;  /* 0x00017500ff0a77ac */ /* 0x000ee20008000a00 */
[----:B------:R-:W4:Y:S01]  /*5e70*/  LDCU.64 UR8, c[0x0][0xbb0] ;  /* 0x00017600ff0877ac */ /* 0x000f220008000a00 */
[----:B------:R-:W1:Y:S02]  /*5e80*/  LDCU.128 UR4, c[0x0][0xbc0] ;  /* 0x00017800ff0477ac */ /* 0x000e640008000c00 */
[----:B-1234-:R-:W-:-:S13]  /*5e90*/  ISETP.NE.AND P6, PT, R15, 0x1, PT ;  /* 0x000000010f00780c */ /* 0x01efda0003fc5270 */
.L_x_71:
[C---:B------:R-:W-:Y:S01]  /*5ea0*/  VIADD R15, R22.reuse, 0x40 ;  /* 0x00000040160f7836 */ /* 0x040fe20000000000 */
[----:B-----5:R-:W-:Y:S01]  /*5eb0*/  MOV R18, R5 ;  /* 0x0000000500127202 */ /* 0x020fe20000000f00 */
[----:B------:R-:W-:Y:S02]  /*5ec0*/  VIADD R22, R22, 0x20 ;  /* 0x0000002016167836 */ /* 0x000fe40000000000 */
[----:B------:R-:W-:Y:S01]  /*5ed0*/  IMAD.MOV.U32 R16, RZ, RZ, R6 ;  /* 0x000000ffff107224 */ /* 0x000fe200078e0006 */
[----:B------:R-:W-:-:S13]  /*5ee0*/  ISETP.GE.AND P0, PT, R15, UR21, PT ;  /* 0x000000150f007c0c */ /* 0x000fda000bf06270 */
[----:B------:R-:W1:Y:S01]  /*5ef0*/  @!P0 LDC.64 R20, c[0x0][0xbf0] ;  /* 0x0002fc00ff148b82 */ /* 0x000e620000000a00 */
[----:B------:R-:W2:Y:S01]  /*5f00*/  SHFL.IDX PT, R14, R14, 0x1f, 0x1f ;  /* 0x03e01f000e0e7f89 */ /* 0x000ea200000e0000 */
[----:B------:R-:W-:Y:S01]  /*5f10*/  BSSY.RECONVERGENT B0, `(.L_x_69) ;  /* 0x000005d000007945 */ /* 0x000fe20003800200 */
[----:B------:R-:W-:Y:S02]  /*5f20*/  HFMA2 R15, -RZ, RZ, 0, 0 ;  /* 0x00000000ff0f7431 */ /* 0x000fe400000001ff */
[----:B------:R-:W3:Y:S01]  /*5f30*/  SHFL.IDX PT, R10, R10, 0x1f, 0x1f ;  /* 0x03e01f000a0a7f89 */ /* 0x000ee200000e0000 */
[----:B-1----:R-:W-:-:S05]  /*5f40*/  @!P0 IMAD.WIDE R20, R22, 0xc, R20 ;  /* 0x0000000c16148825 */ /* 0x002fca00078e0214 */
[----:B------:R1:W5:Y:S04]  /*5f50*/  @!P0 LDG.E R5, desc[UR50][R20.64+0x180] ;  /* 0x0001803214058981 */ /* 0x000368000c1e1900 */
[----:B------:R1:W5:Y:S01]  /*5f60*/  @!P0 LDG.E R6, desc[UR50][R20.64+0x184] ;  /* 0x0001843214068981 */ /* 0x000362000c1e1900 */
[----:B------:R-:W-:Y:S02]  /*5f70*/  ISETP.GE.AND P0, PT, R22, UR21, PT ;  /* 0x0000001516007c0c */ /* 0x000fe4000bf06270 */
[----:B------:R-:W-:-:S11]  /*5f80*/  MOV R17, 0x7fffffff ;  /* 0x7fffffff00117802 */ /* 0x000fd60000000f00 */
[----:B--23--:R-:W-:Y:S05]  /*5f90*/  @P0 BRA `(.L_x_70) ;  /* 0x0000000400500947 */ /* 0x00cfea0003800000 */
[----:B------:R-:W-:-:S04]  /*5fa0*/  IADD3 R13, P0, PT, R18, UR18, RZ ;  /* 0x00000012120d7c10 */ /* 0x000fc8000ff1e0ff */
[----:B------:R-:W-:Y:S02]  /*5fb0*/  LEA.HI.X.SX32 R12, R18, UR15, 0x1, P0 ;  /* 0x0000000f120c7c11 */ /* 0x000fe400080f0eff */
[----:B------:R-:W-:-:S04]  /*5fc0*/  IADD3 R18, P0, PT, R16, UR14, RZ ;  /* 0x0000000e10127c10 */ /* 0x000fc8000ff1e0ff */
[----:B------:R-:W-:Y:S02]  /*5fd0*/  LEA.HI.X.SX32 R17, R16, UR13, 0x1, P0 ;  /* 0x0000000d10117c11 */ /* 0x000fe400080f0eff */
[----:B------:R-:W-:-:S05]  /*5fe0*/  IADD3 R16, P0, PT, R13, UR9, RZ ;  /* 0x000000090d107c10 */ /* 0x000fca000ff1e0ff */
[----:B------:R-:W-:Y:S01]  /*5ff0*/  IMAD.X R15, RZ, RZ, R12, P0 ;  /* 0x000000ffff0f7224 */ /* 0x000fe200000e060c */
[----:B-1----:R-:W-:Y:S01]  /*6000*/  IADD3 R20, P0, PT, R18, UR7, RZ ;  /* 0x0000000712147c10 */ /* 0x002fe2000ff1e0ff */
        /* <DEDUP_REMOVED lines=71> */
[----:B------:R-:W-:-:S05]  /*6480*/  @!P0 LOP3.LUT R13, RZ, UR26, RZ, 0x33, !PT ;  /* 0x0000001aff0d8c12 */ /* 0x000fca000f8e33ff */
[----:B------:R-:W-:-:S05]  /*6490*/  IMAD.IADD R18, R18, 0x1, -R13 ;  /* 0x0000000112127824 */ /* 0x000fca00078e0a0d */
[CC--:B------:R-:W-:Y:S01]  /*64a0*/  SEL R12, R18.reuse, R17.reuse, !P6 ;  /* 0x00000011120c7207 */ /* 0x0c0fe20007000000 */
[----:B------:R-:W-:-:S03]  /*64b0*/  IMAD R17, R18, R17, RZ ;  /* 0x0000001112117224 */ /* 0x000fc600078e02ff */
[----:B------:R-:W-:Y:S02]  /*64c0*/  SHF.R.S32.HI R13, RZ, 0x1f, R12 ;  /* 0x0000001fff0d7819 */ /* 0x000fe4000001140c */
[----:B------:R-:W-:Y:S02]  /*64d0*/  SHF.R.S32.HI R15, RZ, 0x1f, R17 ;  /* 0x0000001fff0f7819 */ /* 0x000fe40000011411 */
.L_x_70:
[----:B------:R-:W-:Y:S05]  /*64e0*/  BSYNC.RECONVERGENT B0 ;  /* 0x0000000000007941 */ /* 0x000fea0003800200 */
.L_x_69:
[----:B------:R-:W2:Y:S01]  /*64f0*/  SHFL.UP PT, R18, R17, 0x1, RZ ;  /* 0x0420000011127989 */ /* 0x000ea200000e00ff */
[----:B------:R-:W-:Y:S02]  /*6500*/  R2UR UR41, R10 ;  /* 0x000000000a2972ca */ /* 0x000fe400000e0000 */
[----:B------:R-:W-:Y:S01]  /*6510*/  R2UR UR40, R14 ;  /* 0x000000000e2872ca */ /* 0x000fe200000e0000 */
[----:B------:R-:W3:Y:S01]  /*6520*/  SHFL.UP PT, R16, R15, 0x1, RZ ;  /* 0x042000000f107989 */ /* 0x000ee200000e00ff */
[----:B--2---:R-:W-:Y:S02]  /*6530*/  SEL R18, R18, RZ, P5 ;  /* 0x000000ff12127207 */ /* 0x004fe40002800000 */
[----:B---3--:R-:W-:Y:S02]  /*6540*/  SEL R16, R16, RZ, P5 ;  /* 0x000000ff10107207 */ /* 0x008fe40002800000 */
[----:B------:R-:W-:-:S05]  /*6550*/  IADD3 R18, P0, PT, R18, R17, RZ ;  /* 0x0000001112127210 */ /* 0x000fca0007f1e0ff */
[----:B------:R-:W-:Y:S01]  /*6560*/  IMAD.X R16, R16, 0x1, R15, P0 ;  /* 0x0000000110107824 */ /* 0x000fe200000e060f */
[----:B-1----:R-:W1:Y:S04]  /*6570*/  SHFL.UP PT, R21, R18, 0x2, RZ ;  /* 0x0440000012157989 */ /* 0x002e6800000e00ff */
        /* <DEDUP_REMOVED lines=11> */
[----:B------:R-:W1:Y:S01]  /*6630*/  SHFL.UP PT, R27, R24, 0x8, RZ ;  /* 0x05000000181b7989 */ /* 0x000e6200000e00ff */
[----:B------:R-:W-:-:S03]  /*6640*/  IMAD.U32 R19, RZ, RZ, UR17 ;  /* 0x00000011ff137e24 */ /* 0x000fc6000f8e00ff */
        /* <DEDUP_REMOVED lines=11> */
[----:B------:R-:W-:-:S04]  /*6700*/  IADD3 R10, P0, PT, R18, UR41, RZ ;  /* 0x00000029120a7c10 */ /* 0x000fc8000ff1e0ff */
[----:B------:R-:W-:Y:S02]  /*6710*/  IADD3.X R14, PT, PT, R16, UR40, RZ, P0, !PT ;  /* 0x00000028100e7c10 */ /* 0x000fe400087fe4ff */
[----:B------:R-:W-:-:S04]  /*6720*/  ISETP.LE.U32.AND P0, PT, R10, UR24, PT ;  /* 0x000000180a007c0c */ /* 0x000fc8000bf03070 */
[----:B------:R-:W-:-:S13]  /*6730*/  ISETP.GE.U32.AND.EX P0, PT, R19, R14, PT, P0 ;  /* 0x0000000e1300720c */ /* 0x000fda0003f06100 */
[----:B------:R-:W-:-:S04]  /*6740*/  VOTE.ANY R19, PT, !P0 ;  /* 0x0000000000137806 */ /* 0x000fc800040e0100 */
[----:B------:R-:W-:-:S13]  /*6750*/  ISETP.NE.AND P0, PT, R19, RZ, PT ;  /* 0x000000ff1300720c */ /* 0x000fda0003f05270 */
[----:B------:R-:W-:Y:S05]  /*6760*/  @!P0 BRA `(.L_x_71) ;  /* 0xfffffff400cc8947 */ /* 0x000fea000383ffff */
.L_x_68:
        /* <DEDUP_REMOVED lines=9> */
[----:B------:R-:W-:-:S03]  /*6800*/  IADD3 R18, P1, P0, R18, UR41, -R17 ;  /* 0x0000002912127c10 */ /* 0x000fc6000f83e811 */
[----:B------:R-:W-:Y:S01]  /*6810*/  SHFL.IDX PT, R13, R13, R21, 0x1f ;  /* 0x00001f150d0d7589 */ /* 0x000fe200000e0000 */
[----:B------:R-:W-:-:S03]  /*6820*/  IADD3.X R10, PT, PT, R16, UR40, ~R15, P1, P0 ;  /* 0x00000028100a7c10 */ /* 0x000fc60008fe0c0f */
[----:B------:R-:W2:Y:S04]  /*6830*/  SHFL.IDX PT, R18, R18, R21, 0x1f ;  /* 0x00001f1512127589 */ /* 0x000ea800000e0000 */
[----:B------:R-:W3:Y:S04]  /*6840*/  SHFL.IDX PT, R10, R10, R21, 0x1f ;  /* 0x00001f150a0a7589 */ /* 0x000ee800000e0000 */
[----:B------:R-:W4:Y:S04]  /*6850*/  SHFL.IDX PT, R15, R15, R21, 0x1f ;  /* 0x00001f150f0f7589 */ /* 0x000f2800000e0000 */
[----:B------:R-:W1:Y:S04]  /*6860*/  SHFL.IDX PT, R12, R12, R21, 0x1f ;  /* 0x00001f150c0c7589 */ /* 0x000e6800000e0000 */
[----:B------:R4:W1:Y:S01]  /*6870*/  SHFL.IDX PT, R16, R17, R21, 0x1f ;  /* 0x00001f1511107589 */ /* 0x00086200000e0000 */
[----:B--2---:R-:W-:-:S02]  /*6880*/  R2UR UR41, R18 ;  /* 0x00000000122972ca */ /* 0x004fc400000e0000 */
[----:B---3--:R-:W-:Y:S01]  /*6890*/  R2UR UR40, R10 ;  /* 0x000000000a2872ca */ /* 0x008fe200000e0000 */
[----:B-1--4-:R-:W-:-:S14]  /*68a0*/  IMAD.MOV.U32 R17, RZ, RZ, R15 ;  /* 0x000000ffff117224 */ /* 0x012fdc00078e000f */
.L_x_65:
[----:B------:R-:W1:Y:S01]  /*68b0*/  LDCU UR4, c[0x0][0xbe8] ;  /* 0x00017d00ff0477ac */ /* 0x000e620008000800 */
[----:B------:R-:W-:Y:S01]  /*68c0*/  IMAD.MOV.U32 R18, RZ, RZ, -0x1 ;  /* 0xffffffffff127424 */ /* 0x000fe200078e00ff */
[----:B------:R-:W-:Y:S02]  /*68d0*/  MOV R10, 0xffffffff ;  /* 0xffffffff000a7802 */ /* 0x000fe40000000f00 */
[----:B-1----:R-:W-:-:S13]  /*68e0*/  ISETP.GE.AND P0, PT, R14, UR4, PT ;  /* 0x000000040e007c0c */ /* 0x002fda000bf06270 */
[----:B------:R-:W-:Y:S05]  /*68f0*/  @P0 BRA `(.L_x_64) ;  /* 0x0000000000f00947 */ /* 0x000fea0003800000 */
[----:B------:R-:W1:Y:S01]  /*6900*/  LDCU UR9, c[0x0][0xb98] ;  /* 0x00017300ff0977ac */ /* 0x000e620008000800 */
[----:B------:R-:W2:Y:S01]  /*6910*/  LDCU UR7, c[0x0][0xb88] ;  /* 0x00017100ff0777ac */ /* 0x000ea20008000800 */
[----:B------:R-:W3:Y:S01]  /*6920*/  LDCU UR5, c[0x0][0xbdc] ;  /* 0x00017b80ff0577ac */ /* 0x000ee20008000800 */
[----:B------:R-:W-:-:S04]  /*6930*/  UIADD3 UR11, UP0, UPT, -UR41, UR24, URZ ;  /* 0x00000018290b7290 */ /* 0x000fc8000ff1e1ff */
[----:B------:R-:W-:-:S04]  /*6940*/  UIADD3.X UR10, UPT, UPT, ~UR40, UR17, URZ, UP0, !UPT ;  /* 0x00000011280a7290 */ /* 0x000fc800087fe5ff */
[----:B-1----:R-:W-:Y:S01]  /*6950*/  USHF.R.U32.HI UR8, URZ, UR9, UR10 ;  /* 0x00000009ff087299 */ /* 0x002fe2000801160a */
[--C-:B--2---:R-:W-:Y:S01]  /*6960*/  SHF.R.U32.HI R3, RZ, UR7, R13.reuse ;  /* 0x00000007ff037c19 */ /* 0x104fe2000801160d */
[----:B------:R-:W-:Y:S01]  /*6970*/  USHF.R.U64 UR11, UR11, UR9, UR10 ;  /* 0x000000090b0b7299 */ /* 0x000fe2000800120a */
[----:B------:R-:W-:Y:S01]  /*6980*/  SHF.R.U64 R18, R12, UR7, R13 ;  /* 0x000000070c127c19 */ /* 0x000fe2000800120d */
[----:B------:R-:W-:Y:S02]  /*6990*/  USHF.R.U32.HI UR6, URZ, UR7, UR8 ;  /* 0x00000007ff067299 */ /* 0x000fe40008011608 */
[----:B------:R-:W-:Y:S02]  /*69a0*/  USHF.R.U64 UR8, UR11, UR7, UR8 ;  /* 0x000000070b087299 */ /* 0x000fe40008001208 */
[----:B---3--:R-:W-:Y:S02]  /*69b0*/  USHF.R.U32.HI UR4, URZ, UR5, UR6 ;  /* 0x00000005ff047299 */ /* 0x008fe40008011606 */
[----:B------:R-:W-:-:S04]  /*69c0*/  USHF.R.U64 UR5, UR8, UR5, UR6 ;  /* 0x0000000508057299 */ /* 0x000fc80008001206 */
[----:B------:R-:W-:-:S04]  /*69d0*/  LOP3.LUT R2, R3, UR4, RZ, 0xfc, !PT ;  /* 0x0000000403027c12 */ /* 0x000fc8000f8efcff */
[----:B------:R-:W-:-:S13]  /*69e0*/  ISETP.NE.U32.AND P0, PT, R2, RZ, PT ;  /* 0x000000ff0200720c */ /* 0x000fda0003f05070 */
[----:B------:R-:W-:Y:S05]  /*69f0*/  @P0 BRA `(.L_x_72) ;  /* 0x0000000000540947 */ /* 0x000fea0003800000 */
[----:B------:R-:W1:Y:S01]  /*6a00*/  I2F.U32.RP R15, R18 ;  /* 0x00000012000f7306 */ /* 0x000e620000209000 */
[----:B------:R-:W-:-:S07]  /*6a10*/  ISETP.NE.U32.AND P1, PT, R18, RZ, PT ;  /* 0x000000ff1200720c */ /* 0x000fce0003f25070 */
[----:B-1----:R-:W1:Y:S02]  /*6a20*/  MUFU.RCP R10, R15 ;  /* 0x0000000f000a7308 */ /* 0x002e640000001000 */
[----:B-1----:R-:W-:-:S06]  /*6a30*/  IADD3 R10, PT, PT, R10, 0xffffffe, RZ ;  /* 0x0ffffffe0a0a7810 */ /* 0x002fcc0007ffe0ff */
[----:B------:R1:W2:Y:S02]  /*6a40*/  F2I.FTZ.U32.TRUNC.NTZ R11, R10 ;  /* 0x0000000a000b7305 */ /* 0x0002a4000021f000 */
[----:B-1----:R-:W-:Y:S02]  /*6a50*/  HFMA2 R10, -RZ, RZ, 0, 0 ;  /* 0x00000000ff0a7431 */ /* 0x002fe400000001ff */
[----:B--2---:R-:W-:-:S04]  /*6a60*/  IMAD.MOV R2, RZ, RZ, -R11 ;  /* 0x000000ffff027224 */ /* 0x004fc800078e0a0b */
[----:B------:R-:W-:-:S04]  /*6a70*/  IMAD R2, R2, R18, RZ ;  /* 0x0000001202027224 */ /* 0x000fc800078e02ff */
[----:B------:R-:W-:-:S06]  /*6a80*/  IMAD.HI.U32 R2, R11, R2, R10 ;  /* 0x000000020b027227 */ /* 0x000fcc00078e000a */
[----:B------:R-:W-:-:S04]  /*6a90*/  IMAD.HI.U32 R20, R2, UR5, RZ ;  /* 0x0000000502147c27 */ /* 0x000fc8000f8e00ff */
[----:B------:R-:W-:-:S04]  /*6aa0*/  IMAD.MOV R3, RZ, RZ, -R20 ;  /* 0x000000ffff037224 */ /* 0x000fc800078e0a14 */
[----:B------:R-:W-:-:S05]  /*6ab0*/  IMAD R3, R18, R3, UR5 ;  /* 0x0000000512037e24 */ /* 0x000fca000f8e0203 */
[----:B------:R-:W-:-:S13]  /*6ac0*/  ISETP.GE.U32.AND P0, PT, R3, R18, PT ;  /* 0x000000120300720c */ /* 0x000fda0003f06070 */
[----:B------:R-:W-:Y:S01]  /*6ad0*/  @P0 IADD3 R3, PT, PT, R3, -R18, RZ ;  /* 0x8000001203030210 */ /* 0x000fe20007ffe0ff */
[----:B------:R-:W-:-:S03]  /*6ae0*/  @P0 VIADD R20, R20, 0x1 ;  /* 0x0000000114140836 */ /* 0x000fc60000000000 */
[----:B------:R-:W-:-:S13]  /*6af0*/  ISETP.GE.U32.AND P2, PT, R3, R18, PT ;  /* 0x000000120300720c */ /* 0x000fda0003f46070 */
[----:B------:R-:W-:Y:S02]  /*6b00*/  @P2 IADD3 R20, PT, PT, R20, 0x1, RZ ;  /* 0x0000000114142810 */ /* 0x000fe40007ffe0ff */
[----:B------:R-:W-:-:S04]  /*6b10*/  @!P1 LOP3.LUT R20, RZ, R18, RZ, 0x33, !PT ;  /* 0x00000012ff149212 */ /* 0x000fc800078e33ff */
[----:B------:R-:W-:-:S05]  /*6b20*/  IADD3 R15, PT, PT, -R20, RZ, RZ ;  /* 0x000000ff140f7210 */ /* 0x000fca0007ffe1ff */
[----:B------:R-:W-:Y:S01]  /*6b30*/  IMAD R15, R18, R15, UR5 ;  /* 0x00000005120f7e24 */ /* 0x000fe2000f8e020f */
[----:B------:R-:W-:Y:S06]  /*6b40*/  BRA `(.L_x_73) ;  /* 0x0000000000187947 */ /* 0x000fec0003800000 */
.L_x_72:
[----:B------:R-:W-:Y:S01]  /*6b50*/  IMAD.U32 R19, RZ, RZ, UR5 ;  /* 0x00000005ff137e24 */ /* 0x000fe2000f8e00ff */
[----:B------:R-:W-:Y:S02]  /*6b60*/  MOV R15, UR4 ;  /* 0x00000004000f7c02 */ /* 0x000fe40008000f00 */
[----:B------:R-:W-:Y:S02]  /*6b70*/  MOV R2, 0x6b90 ;  /* 0x00006b9000027802 */ /* 0x000fe40000000f00 */
[----:B-----5:R-:W-:Y:S05]  /*6b80*/  CALL.REL.NOINC `(.L_x_74) ;  /* 0x000000b400c07944 */ /* 0x020fea0003c00000 */
[----:B------:R-:W-:-:S05]  /*6b90*/  IADD3 R15, PT, PT, -R20, RZ, RZ ;  /* 0x000000ff140f7210 */ /* 0x000fca0007ffe1ff */
[----:B------:R-:W-:-:S07]  /*6ba0*/  IMAD R15, R18, R15, UR5 ;  /* 0x00000005120f7e24 */ /* 0x000fce000f8e020f */
.L_x_73:
[----:B------:R-:W1:Y:S01]  /*6bb0*/  LDC R11, c[0x0][0xbdc] ;  /* 0x0002f700ff0b7b82 */ /* 0x000e620000000800 */
[----:B------:R-:W-:Y:S01]  /*6bc0*/  ULOP3.LUT UR8, UR8, UR12, URZ, 0xc0, !UPT ;  /* 0x0000000c08087292 */ /* 0x000fe2000f8ec0ff */
[----:B------:R-:W-:Y:S01]  /*6bd0*/  PLOP3.LUT P1, PT, PT, PT, PT, 0x8, 0x80 ;  /* 0x000000000080781c */ /* 0x000fe20003f2e170 */
[----:B------:R-:W-:-:S05]  /*6be0*/  ULOP3.LUT UR11, UR19, UR11, URZ, 0xc0, !UPT ;  /* 0x0000000b130b7292 */ /* 0x000fca000f8ec0ff */
[----:B------:R-:W2:Y:S08]  /*6bf0*/  LDC R2, c[0x0][0xb80] ;  /* 0x0002e000ff027b82 */ /* 0x000eb00000000800 */
[----:B------:R-:W3:Y:S08]  /*6c00*/  LDC R3, c[0x0][0xb90] ;  /* 0x0002e400ff037b82 */ /* 0x000ef00000000800 */
[----:B------:R-:W4:Y:S01]  /*6c10*/  LDC R10, c[0x0][0xbe0] ;  /* 0x0002f800ff0a7b82 */ /* 0x000f220000000800 */
[----:B-1----:R-:W-:-:S05]  /*6c20*/  SHF.L.U32 R11, R20, R11, RZ ;  /* 0x0000000b140b7219 */ /* 0x002fca00000006ff */
[----:B------:R-:W-:Y:S01]  /*6c30*/  VIADD R18, R11, UR8 ;  /* 0x000000080b127c36 */ /* 0x000fe20008000000 */
[----:B------:R-:W-:Y:S01]  /*6c40*/  P2R R11, PR, RZ, 0x2 ;  /* 0x00000002ff0b7803 */ /* 0x000fe20000000000 */
[----:B--2---:R-:W-:Y:S02]  /*6c50*/  IMAD R15, R15, R2, UR11 ;  /* 0x0000000b0f0f7e24 */ /* 0x004fe4000f8e0202 */
[----:B---3--:R-:W-:Y:S02]  /*6c60*/  IMAD R18, R18, R3, UR32 ;  /* 0x0000002012127e24 */ /* 0x008fe4000f8e0203 */
[----:B------:R-:W-:Y:S01]  /*6c70*/  IMAD.MOV.U32 R3, RZ, RZ, 0x1 ;  /* 0x00000001ff037424 */ /* 0x000fe200078e00ff */
[----:B----4-:R-:W-:Y:S01]  /*6c80*/  ISETP.NE.AND P0, PT, R10, 0x1, PT ;  /* 0x000000010a00780c */ /* 0x010fe20003f05270 */
[----:B------:R-:W-:-:S03]  /*6c90*/  IMAD.MOV.U32 R10, RZ, RZ, R14 ;  /* 0x000000ffff0a7224 */ /* 0x000fc600078e000e */
[----:B------:R-:W-:Y:S02]  /*6ca0*/  SEL R2, R18, R15, !P0 ;  /* 0x0000000f12027207 */ /* 0x000fe40004000000 */
[----:B------:R-:W-:Y:S02]  /*6cb0*/  SEL R18, R15, R18, !P0 ;  /* 0x000000120f127207 */ /* 0x000fe40004000000 */
.L_x_64:
[----:B------:R-:W-:-:S09]  /*6cc0*/  UISETP.NE.AND UP0, UPT, UR37, 0x1, UPT ;  /* 0x000000012500788c */ /* 0x000fd2000bf05270 */
[----:B------:R-:W-:Y:S05]  /*6cd0*/  BRA.U !UP0, `(.L_x_75) ;  /* 0x0000000108047547 */ /* 0x000fea000b800000 */
[----:B------:R-:W-:Y:S05]  /*6ce0*/  BPT.TRAP 0x1 ;  /* 0x000000040000795c */ /* 0x000fea0000300000 */
.L_x_75:
[----:B------:R-:W1:Y:S01]  /*6cf0*/  S2UR UR4, SR_CgaCtaId ;  /* 0x00000000000479c3 */ /* 0x000e620000008800 */
[----:B------:R-:W-:Y:S01]  /*6d00*/  UMOV UR5, 0x400 ;  /* 0x0000040000057882 */ /* 0x000fe20000000000 */
[----:B------:R-:W-:Y:S01]  /*6d10*/  SHF.L.U32 R15, R8, 0x1f, RZ ;  /* 0x0000001f080f7819 */ /* 0x000fe200000006ff */
[----:B------:R-:W-:Y:S01]  /*6d20*/  VIADD R19, R9, 0x1 ;  /* 0x0000000109137836 */ /* 0x000fe20000000000 */
[----:B------:R-:W-:Y:S01]  /*6d30*/  ISETP.NE.AND P1, PT, R23, R10, PT ;  /* 0x0000000a1700720c */ /* 0x000fe20003f25270 */
[----:B-1----:R-:W-:-:S04]  /*6d40*/  ULEA UR4, UR4, UR5, 0x18 ;  /* 0x0000000504047291 */ /* 0x002fc8000f8ec0ff */
[----:B------:R-:W-:-:S09]  /*6d50*/  ULEA UR4, UR20, UR4, 0x3 ;  /* 0x0000000414047291 */ /* 0x000fd2000f8e18ff */
[----:B------:R-:W1:Y:S02]  /*6d60*/  SYNCS.PHASECHK.TRANS64.TRYWAIT P0, [UR4+0x150], R15 ;  /* 0x0001500fff0075a7 */ /* 0x000e640008001104 */
[----:B-1----:R-:W-:Y:S05]  /*6d70*/  @!P0 BRA `(.L_x_76) ;  /* 0x000000a400348947 */ /* 0x002fea0003800000 */
.L_x_275:
[----:B------:R-:W-:Y:S01]  /*6d80*/  ELECT P0, URZ, PT ;  /* 0x0000000000ff782f */ /* 0x000fe20003800000 */
[----:B------:R-:W-:Y:S01]  /*6d90*/  @!P1 IMAD.MOV R19, RZ, RZ, R9 ;  /* 0x000000ffff139224 */ /* 0x000fe200078e0209 */
[----:B------:R-:W-:Y:S01]  /*6da0*/  BSSY.RECONVERGENT B0, `(.L_x_77) ;  /* 0x0000017000007945 */ /* 0x000fe20003800200 */
[----:B------:R-:W-:-:S03]  /*6db0*/  ISETP.NE.AND P2, PT, R11, RZ, PT ;  /* 0x000000ff0b00720c */ /* 0x000fc60003f45270 */
[----:B------:R-:W-:-:S07]  /*6dc0*/  PRMT R9, R19, 0x7610, R9 ;  /* 0x0000761013097816 */ /* 0x000fce0000000009 */
[----:B------:R-:W-:Y:S05]  /*6dd0*/  @!P0 BRA `(.L_x_78) ;  /* 0x00000000004c8947 */ /* 0x000fea0003800000 */
[----:B------:R-:W-:Y:S01]  /*6de0*/  PLOP3.LUT P0, PT, P1, P2, PT, 0x20, 0x2 ;  /* 0x000000000002781c */ /* 0x000fe20000f04470 */
[----:B------:R-:W-:Y:S01]  /*6df0*/  UIMAD UR5, UR20, 0x14, UR36 ;  /* 0x00000014140578a4 */ /* 0x000fe2000f8e0224 */
[----:B------:R-:W-:Y:S02]  /*6e00*/  SEL R11, R9, RZ, !P2 ;  /* 0x000000ff090b7207 */ /* 0x000fe40005000000 */
[----:B-1----:R-:W-:-:S04]  /*6e10*/  SEL R20, RZ, 0x1, !P0 ;  /* 0x00000001ff147807 */ /* 0x002fc80004000000 */
[----:B------:R-:W-:Y:S02]  /*6e20*/  PRMT R11, R20, 0x5410, R11 ;  /* 0x00005410140b7816 */ /* 0x000fe4000000000b */
[----:B------:R1:W-:Y:S04]  /*6e30*/  STS [UR5], R2 ;  /* 0x00000002ff007988 */ /* 0x0003e80008000805 */
[----:B------:R1:W-:Y:S04]  /*6e40*/  STS [UR5+0x4], R18 ;  /* 0x00000412ff007988 */ /* 0x0003e80008000805 */
[----:B------:R1:W-:Y:S04]  /*6e50*/  STS [UR5+0xc], R3 ;  /* 0x00000c03ff007988 */ /* 0x0003e80008000805 */
[----:B------:R1:W-:Y:S04]  /*6e60*/  STS [UR5+0x10], R11 ;  /* 0x0000100bff007988 */ /* 0x0003e80008000805 */
[----:B------:R1:W-:Y:S01]  /*6e70*/  STS [UR5+0x8], R10 ;  /* 0x0000080aff007988 */ /* 0x0003e20008000805 */
[----:B------:R-:W-:Y:S01]  /*6e80*/  @!PT LDS RZ, [RZ] ;  /* 0x00000000fffff984 */ /* 0x000fe20000000800 */
[----:B------:R-:W-:Y:S01]  /*6e90*/  @!PT LDS RZ, [RZ] ;  /* 0x00000000fffff984 */ /* 0x000fe20000000800 */
[----:B------:R-:W-:Y:S01]  /*6ea0*/  @!PT LDS RZ, [RZ] ;  /* 0x00000000fffff984 */ /* 0x000fe20000000800 */
[----:B------:R-:W-:Y:S01]  /*6eb0*/  @!PT LDS RZ, [RZ] ;  /* 0x00000000fffff984 */ /* 0x000fe20000000800 */
[----:B------:R2:W-:Y:S06]  /*6ec0*/  MEMBAR.ALL.CTA ;  /* 0x0000000000007992 */ /* 0x0005ec0000008000 */
[----:B--2---:R-:W2:Y:S01]  /*6ed0*/  FENCE.VIEW.ASYNC.S ;  /* 0x00000000000073c6 */ /* 0x004ea20000000000 */
[----:B------:R-:W-:Y:S05]  /*6ee0*/  BRA.U !UP0, `(.L_x_79) ;  /* 0x0000000108047547 */ /* 0x000fea000b800000 */
[----:B------:R-:W-:Y:S05]  /*6ef0*/  BPT.TRAP 0x1 ;  /* 0x000000040000795c */ /* 0x000fea0000300000 */
.L_x_79:
[----:B--2---:R-:W-:Y:S01]  /*6f00*/  SYNCS.ARRIVE.TRANS64.A1T0 RZ, [UR4+0x110], RZ ;  /* 0x000110ffffff79a7 */ /* 0x004fe20008100004 */
.L_x_78:
[----:B------:R-:W-:Y:S05]  /*6f10*/  BSYNC.RECONVERGENT B0 ;  /* 0x0000000000007941 */ /* 0x000fea0003800200 */
.L_x_77:
[----:B------:R-:W-:Y:S01]  /*6f20*/  UIADD3 UR20, UPT, UPT, UR20, 0x1, URZ ;  /* 0x0000000114147890 */ /* 0x000fe2000fffe0ff */
[----:B------:R-:W-:-:S03]  /*6f30*/  MOV R23, R10 ;  /* 0x0000000a00177202 */ /* 0x000fc60000000f00 */
[----:B------:R-:W-:-:S04]  /*6f40*/  UISETP.NE.AND UP0, UPT, UR20, 0x8, UPT ;  /* 0x000000081400788c */ /* 0x000fc8000bf05270 */
[----:B------:R-:W-:Y:S02]  /*6f50*/  USEL UR4, URZ, 0x1, UP0 ;  /* 0x00000001ff047887 */ /* 0x000fe40008000000 */
[----:B------:R-:W-:-:S04]  /*6f60*/  USEL UR20, UR20, URZ, UP0 ;  /* 0x000000ff14147287 */ /* 0x000fc80008000000 */
[----:B------:R-:W-:Y:S01]  /*6f70*/  LOP3.LUT R8, R8, UR4, RZ, 0x3c, !PT ;  /* 0x0000000408087c12 */ /* 0x000fe2000f8e3cff */
[----:B------:R-:W-:Y:S07]  /*6f80*/  @!P2 BRA `(.L_x_80) ;  /* 0xffffffe40008a947 */ /* 0x000fee000383ffff */
[----:B------:R-:W-:Y:S01]  /*6f90*/  HFMA2 R9, -RZ, RZ, 0, 0 ;  /* 0x00000000ff097431 */ /* 0x000fe200000001ff */
[----:B-1----:R-:W-:Y:S02]  /*6fa0*/  PRMT R11, RZ, 0x7610, R11 ;  /* 0x00007610ff0b7816 */ /* 0x002fe4000000000b */
.L_x_96:
[----:B-1----:R-:W1:Y:S01]  /*6fb0*/  LDC.64 R2, c[0x0][0xbd0] ;  /* 0x0002f400ff027b82 */ /* 0x002e620000000a00 */
[----:B------:R-:W-:Y:S01]  /*6fc0*/  UIADD3 UR24, UP0, UPT, UR24, UR30, URZ ;  /* 0x0000001e18187290 */ /* 0x000fe2000ff1e0ff */
[----:B------:R-:W-:Y:S01]  /*6fd0*/  ISETP.NE.AND P1, PT, RZ, UR16, PT ;  /* 0x00000010ff007c0c */ /* 0x000fe2000bf25270 */
[----:B------:R-:W-:Y:S01]  /*6fe0*/  IMAD.MOV.U32 R23, RZ, RZ, RZ ;  /* 0x000000ffff177224 */ /* 0x000fe200078e00ff */
[----:B------:R-:W-:Y:S01]  /*6ff0*/  PLOP3.LUT P2, PT, PT, PT, PT, 0x80, 0x8 ;  /* 0x000000000008781c */ /* 0x000fe20003f4f070 */
[----:B------:R-:W-:Y:S01]  /*7000*/  UIADD3.X UR17, UPT, UPT, UR17, UR25, URZ, UP0, !UPT ;  /* 0x0000001911117290 */ /* 0x000fe200087fe4ff */
[----:B------:R-:W-:Y:S02]  /*7010*/  IMAD.MOV.U32 R22, RZ, RZ, -0x1 ;  /* 0xffffffffff167424 */ /* 0x000fe400078e00ff */
[----:B------:R-:W-:Y:S01]  /*7020*/  P2R R24, PR, RZ, 0x4 ;  /* 0x00000004ff187803 */ /* 0x000fe20000000000 */
[----:B------:R-:W-:Y:S01]  /*7030*/  IMAD.MOV.U32 R15, RZ, RZ, -0x1 ;  /* 0xffffffffff0f7424 */ /* 0x000fe200078e00ff */
[----:B-1----:R-:W-:Y:S01]  /*7040*/  ISETP.LE.U32.AND P0, PT, R2, UR24, PT ;  /* 0x0000001802007c0c */ /* 0x002fe2000bf03070 */
[----:B------:R-:W-:-:S05]  /*7050*/  IMAD.U32 R2, RZ, RZ, UR17 ;  /* 0x00000011ff027e24 */ /* 0x000fca000f8e00ff */
[----:B------:R-:W-:Y:S01]  /*7060*/  ISETP.GE.U32.AND.EX P0, PT, R2, R3, PT, P0 ;  /* 0x000000030200720c */ /* 0x000fe20003f06100 */
[----:B------:R-:W-:-:S12]  /*7070*/  IMAD.MOV.U32 R3, RZ, RZ, -0x1 ;  /* 0xffffffffff037424 */ /* 0x000fd800078e00ff */
[----:B----4-:R-:W-:Y:S05]  /*7080*/  @P0 BRA P1, `(.L_x_81) ;  /* 0x0000001800080947 */ /* 0x010fea0000800000 */
        /* <DEDUP_REMOVED lines=8> */
[----:B-----5:R-:W-:Y:S01]  /*7110*/  MOV R16, R5 ;  /* 0x0000000500107202 */ /* 0x020fe20000000f00 */
        /* <DEDUP_REMOVED lines=14> */
[----:B-1----:R-:W-:Y:S02]  /*7200*/  IABS R3, R0 ;  /* 0x0000000000037213 */ /* 0x002fe40000000000 */
[----:B------:R-:W1:Y:S01]  /*7210*/  I2F.RP R26, R12 ;  /* 0x0000000c001a7306 */ /* 0x000e620000209400 */
[----:B------:R-:W3:Y:S01]  /*7220*/  LDCU.128 UR4, c[0x0][0xbc0] ;  /* 0x00017800ff0477ac */ /* 0x000ee20008000c00 */
[C---:B------:R-:W-:Y:S02]  /*7230*/  IADD3 R14, P0, PT, R16.reuse, UR18, RZ ;  /* 0x00000012100e7c10 */ /* 0x040fe4000ff1e0ff */
[----:B------:R-:W-:Y:S01]  /*7240*/  IADD3 R18, P2, PT, R15, UR14, RZ ;  /* 0x0000000e0f127c10 */ /* 0x000fe2000ff5e0ff */
[----:B------:R-:W4:Y:S01]  /*7250*/  LDCU.64 UR10, c[0x0][0xba8] ;  /* 0x00017500ff0a77ac */ /* 0x000f220008000a00 */
[----:B------:R-:W-:-:S02]  /*7260*/  LEA.HI.X.SX32 R13, R16, UR15, 0x1, P0 ;  /* 0x0000000f100d7c11 */ /* 0x000fc400080f0eff */
[----:B------:R-:W4:Y:S01]  /*7270*/  I2F.RP R2, R3 ;  /* 0x0000000300027306 */ /* 0x000f220000209400 */
[----:B------:R-:W-:Y:S02]  /*7280*/  LEA.HI.X.SX32 R17, R15, UR13, 0x1, P2 ;  /* 0x0000000d0f117c11 */ /* 0x000fe400090f0eff */
[----:B--2---:R-:W-:-:S05]  /*7290*/  IADD3 R16, P0, PT, R14, UR9, RZ ;  /* 0x000000090e107c10 */ /* 0x004fca000ff1e0ff */
[----:B-1----:R-:W1:Y:S01]  /*72a0*/  MUFU.RCP R26, R26 ;  /* 0x0000001a001a7308 */ /* 0x002e620000001000 */
[----:B---3--:R-:W-:Y:S01]  /*72b0*/  IADD3 R20, P1, PT, R18, UR7, RZ ;  /* 0x0000000712147c10 */ /* 0x008fe2000ff3e0ff */
[----:B------:R-:W-:Y:S02]  /*72c0*/  IMAD.X R15, RZ, RZ, R13, P0 ;  /* 0x000000ffff0f7224 */ /* 0x000fe400000e060d */
[----:B----4-:R-:W-:-:S04]  /*72d0*/  IMAD.WIDE.U32 R36, R16, UR10, RZ ;  /* 0x0000000a10247c25 */ /* 0x010fc8000f8e00ff */
[----:B------:R-:W2:Y:S01]  /*72e0*/  MUFU.RCP R2, R2 ;  /* 0x0000000200027308 */ /* 0x000ea20000001000 */
[----:B------:R-:W-:Y:S02]  /*72f0*/  IMAD.X R19, RZ, RZ, R17, P1 ;  /* 0x000000ffff137224 */ /* 0x000fe400008e0611 */
[----:B------:R-:W-:-:S04]  /*7300*/  IMAD.WIDE.U32 R30, R15, UR10, RZ ;  /* 0x0000000a0f1e7c25 */ /* 0x000fc8000f8e00ff */
[----:B------:R-:W-:-:S04]  /*7310*/  IMAD.WIDE.U32 R28, R19, UR4, RZ ;  /* 0x00000004131c7c25 */ /* 0x000fc8000f8e00ff */
[----:B------:R-:W-:-:S04]  /*7320*/  IMAD.WIDE.U32 R30, P1, R16, UR11, R30 ;  /* 0x0000000b101e7c25 */ /* 0x000fc8000f82001e */
[----:B-1----:R-:W-:Y:S02]  /*7330*/  VIADD R26, R26, 0xffffffe ;  /* 0x0ffffffe1a1a7836 */ /* 0x002fe40000000000 */
[C---:B------:R-:W-:Y:S02]  /*7340*/  IMAD.WIDE.U32 R28, P0, R20.reuse, UR5, R28 ;  /* 0x00000005141c7c25 */ /* 0x040fe4000f80001c */
[----:B------:R-:W1:Y:S02]  /*7350*/  F2I.FTZ.U32.TRUNC.NTZ R27, R26 ;  /* 0x0000001a001b7305 */ /* 0x000e64000021f000 */
[----:B------:R-:W-:-:S04]  /*7360*/  IMAD.WIDE.U32 R38, R20, UR4, RZ ;  /* 0x0000000414267c25 */ /* 0x000fc8000f8e00ff */
[----:B------:R-:W-:Y:S01]  /*7370*/  IMAD.X R35, RZ, RZ, RZ, P1 ;  /* 0x000000ffff237224 */ /* 0x000fe200008e06ff */
[----:B------:R-:W-:Y:S01]  /*7380*/  IADD3 RZ, P1, PT, R37, R30, RZ ;  /* 0x0000001e25ff7210 */ /* 0x000fe20007f3e0ff */
[----:B--2---:R-:W-:Y:S01]  /*7390*/  VIADD R2, R2, 0xffffffe ;  /* 0x0ffffffe02027836 */ /* 0x004fe20000000000 */
[----:B------:R-:W-:Y:S01]  /*73a0*/  IADD3 RZ, P2, PT, R39, R28, RZ ;  /* 0x0000001c27ff7210 */ /* 0x000fe20007f5e0ff */
[----:B------:R-:W-:Y:S02]  /*73b0*/  IMAD.MOV.U32 R34, RZ, RZ, R31 ;  /* 0x000000ffff227224 */ /* 0x000fe400078e001f */
[----:B------:R-:W-:Y:S01]  /*73c0*/  IMAD.X R33, RZ, RZ, RZ, P0 ;  /* 0x000000ffff217224 */ /* 0x000fe200000e06ff */
[----:B------:R-:W-:Y:S01]  /*73d0*/  ISETP.NE.U32.AND P0, PT, RZ, UR10, PT ;  /* 0x0000000aff007c0c */ /* 0x000fe2000bf05070 */
[----:B------:R-:W-:Y:S02]  /*73e0*/  IMAD.MOV.U32 R32, RZ, RZ, R29 ;  /* 0x000000ffff207224 */ /* 0x000fe400078e001d */
[----:B------:R-:W2:Y:S01]  /*73f0*/  F2I.FTZ.U32.TRUNC.NTZ R29, R2 ;  /* 0x00000002001d7305 */ /* 0x000ea2000021f000 */
[----:B------:R-:W-:Y:S01]  /*7400*/  IMAD.WIDE.U32.X R34, R15, UR11, R34, P1 ;  /* 0x0000000b0f227c25 */ /* 0x000fe200088e0422 */
[----:B------:R-:W-:-:S02]  /*7410*/  ISETP.NE.U32.AND P1, PT, RZ, UR4, PT ;  /* 0x00000004ff007c0c */ /* 0x000fc4000bf25070 */
[----:B------:R-:W-:Y:S01]  /*7420*/  ISETP.NE.AND.EX P0, PT, RZ, UR11, PT, P0 ;  /* 0x0000000bff007c0c */ /* 0x000fe2000bf05300 */
[----:B------:R-:W-:Y:S01]  /*7430*/  IMAD.WIDE.U32.X R32, R19, UR5, R32, P2 ;  /* 0x0000000513207c25 */ /* 0x000fe200090e0420 */
[----:B------:R-:W-:Y:S02]  /*7440*/  ISETP.NE.AND.EX P1, PT, RZ, UR5, PT, P1 ;  /* 0x00000005ff007c0c */ /* 0x000fe4000bf25310 */
[----:B------:R-:W-:Y:S01]  /*7450*/  SEL R14, R14, R34, !P0 ;  /* 0x000000220e0e7207 */ /* 0x000fe20004000000 */
[----:B-1----:R-:W-:Y:S01]  /*7460*/  IMAD.MOV R16, RZ, RZ, -R27 ;  /* 0x000000ffff107224 */ /* 0x002fe200078e0a1b */
[----:B------:R-:W-:Y:S01]  /*7470*/  SEL R13, R13, R35, !P0 ;  /* 0x000000230d0d7207 */ /* 0x000fe20004000000 */
[----:B------:R-:W-:Y:S01]  /*7480*/  IMAD.MOV.U32 R26, RZ, RZ, RZ ;  /* 0x000000ffff1a7224 */ /* 0x000fe200078e00ff */
[----:B------:R-:W-:Y:S01]  /*7490*/  SEL R18, R18, R32, !P1 ;  /* 0x0000002012127207 */ /* 0x000fe20004800000 */
[----:B------:R-:W-:Y:S01]  /*74a0*/  IMAD R15, R16, R12, RZ ;  /* 0x0000000c100f7224 */ /* 0x000fe200078e02ff */
[----:B------:R-:W-:Y:S01]  /*74b0*/  SEL R17, R17, R33, !P1 ;  /* 0x0000002111117207 */ /* 0x000fe20004800000 */
[----:B--2---:R-:W-:Y:S01]  /*74c0*/  IMAD.MOV R20, RZ, RZ, -R29 ;  /* 0x000000ffff147224 */ /* 0x004fe200078e0a1d */
[----:B------:R-:W-:Y:S01]  /*74d0*/  SHF.R.U64 R13, R14, UR8, R13 ;  /* 0x000000080e0d7c19 */ /* 0x000fe2000800120d */
[----:B------:R-:W-:Y:S01]  /*74e0*/  IMAD.HI.U32 R15, R27, R15, R26 ;  /* 0x0000000f1b0f7227 */ /* 0x000fe200078e001a */
[----:B------:R-:W-:-:S02]  /*74f0*/  SHF.R.U64 R17, R18, UR6, R17 ;  /* 0x0000000612117c19 */ /* 0x000fc40008001211 */
[----:B------:R-:W-:Y:S01]  /*7500*/  IADD3 R19, PT, PT, R4, -0x1, R13 ;  /* 0xffffffff04137810 */ /* 0x000fe20007ffe00d */
[----:B------:R-:W-:Y:S01]  /*7510*/  IMAD.MOV.U32 R28, RZ, RZ, RZ ;  /* 0x000000ffff1c7224 */ /* 0x000fe200078e00ff */
[----:B------:R-:W-:Y:S01]  /*7520*/  IADD3 R18, PT, PT, R0, -0x1, R17 ;  /* 0xffffffff00127810 */ /* 0x000fe20007ffe011 */
[----:B------:R-:W-:Y:S01]  /*7530*/  IMAD R17, R20, R3, RZ ;  /* 0x0000000314117224 */ /* 0x000fe200078e02ff */
[----:B------:R-:W-:Y:S02]  /*7540*/  IABS R14, R4 ;  /* 0x00000004000e7213 */ /* 0x000fe40000000000 */
[----:B------:R-:W-:Y:S01]  /*7550*/  IABS R16, R19 ;  /* 0x0000001300107213 */ /* 0x000fe20000000000 */
[----:B------:R-:W-:Y:S01]  /*7560*/  IMAD.HI.U32 R17, R29, R17, R28 ;  /* 0x000000111d117227 */ /* 0x000fe200078e001c */
[----:B------:R-:W-:Y:S02]  /*7570*/  IABS R2, R0 ;  /* 0x0000000000027213 */ /* 0x000fe40000000000 */
[----:B------:R-:W-:Y:S01]  /*7580*/  IABS R13, R18 ;  /* 0x00000012000d7213 */ /* 0x000fe20000000000 */
[----:B------:R-:W-:Y:S01]  /*7590*/  IMAD.MOV R14, RZ, RZ, -R14 ;  /* 0x000000ffff0e7224 */ /* 0x000fe200078e0a0e */
        /* <DEDUP_REMOVED lines=29> */
.L_x_84:
[----:B------:R-:W-:Y:S05]  /*7770*/  BSYNC.RECONVERGENT B0 ;  /* 0x0000000000007941 */ /* 0x000fea0003800200 */
.L_x_83:
[----:B-1----:R-:W1:Y:S01]  /*7780*/  SHFL.UP PT, R3, R18, 0x1, RZ ;  /* 0x0420000012037989 */ /* 0x002e6200000e00ff */
[C---:B------:R-:W-:Y:S02]  /*7790*/  ISETP.NE.AND P5, PT, R7.reuse, RZ, PT ;  /* 0x000000ff0700720c */ /* 0x040fe40003fa5270 */
[C---:B------:R-:W-:Y:S01]  /*77a0*/  ISETP.GE.U32.AND P4, PT, R7.reuse, 0x2, PT ;  /* 0x000000020700780c */ /* 0x040fe20003f86070 */
[----:B------:R-:W2:Y:S01]  /*77b0*/  SHFL.UP PT, R2, R17, 0x1, RZ ;  /* 0x0420000011027989 */ /* 0x000ea200000e00ff */
[C---:B------:R-:W-:Y:S02]  /*77c0*/  ISETP.GE.U32.AND P1, PT, R7.reuse, 0x4, PT ;  /* 0x000000040700780c */ /* 0x040fe40003f26070 */
[C---:B------:R-:W-:Y:S02]  /*77d0*/  ISETP.GE.U32.AND P2, PT, R7.reuse, 0x8, PT ;  /* 0x000000080700780c */ /* 0x040fe40003f46070 */
[----:B------:R-:W-:Y:S02]  /*77e0*/  ISETP.GE.U32.AND P3, PT, R7, 0x10, PT ;  /* 0x000000100700780c */ /* 0x000fe40003f66070 */
[----:B-1----:R-:W-:-:S02]  /*77f0*/  SEL R3, R3, RZ, P5 ;  /* 0x000000ff03037207 */ /* 0x002fc40002800000 */
[----:B--2---:R-:W-:Y:S02]  /*7800*/  SEL R2, R2, RZ, P5 ;  /* 0x000000ff02027207 */ /* 0x004fe40002800000 */
[----:B------:R-:W-:-:S05]  /*7810*/  IADD3 R3, P0, PT, R3, R18, RZ ;  /* 0x0000001203037210 */ /* 0x000fca0007f1e0ff */
[----:B------:R-:W-:Y:S01]  /*7820*/  IMAD.X R2, R2, 0x1, R17, P0 ;  /* 0x0000000102027824 */ /* 0x000fe200000e0611 */
        /* <DEDUP_REMOVED lines=9> */
[----:B------:R-:W-:Y:S01]  /*78c0*/  IADD3 R19, P0, PT, R19, R14, RZ ;  /* 0x0000000e13137210 */ /* 0x000fe20007f1e0ff */
[----:B------:R-:W-:Y:S01]  /*78d0*/  IMAD.U32 R14, RZ, RZ, UR17 ;  /* 0x00000011ff0e7e24 */ /* 0x000fe2000f8e00ff */
        /* <DEDUP_REMOVED lines=14> */
[----:B------:R-:W-:-:S04]  /*79c0*/  IADD3 R2, P0, PT, R15, UR41, RZ ;  /* 0x000000290f027c10 */ /* 0x000fc8000ff1e0ff */
        /* <DEDUP_REMOVED lines=12> */
.L_x_88:
[C---:B------:R-:W-:Y:S01]  /*7a90*/  VIADD R14, R21.reuse, 0x40 ;  /* 0x00000040150e7836 */ /* 0x040fe20000000000 */
[----:B-----5:R-:W-:Y:S01]  /*7aa0*/  MOV R15, R5 ;  /* 0x00000005000f7202 */ /* 0x020fe20000000f00 */
[----:B------:R-:W-:-:S03]  /*7ab0*/  VIADD R21, R21, 0x20 ;  /* 0x0000002015157836 */ /* 0x000fc60000000000 */
[----:B------:R-:W-:Y:S01]  /*7ac0*/  ISETP.GE.AND P0, PT, R14, UR21, PT ;  /* 0x000000150e007c0c */ /* 0x000fe2000bf06270 */
[----:B------:R-:W-:-:S12]  /*7ad0*/  IMAD.MOV.U32 R14, RZ, RZ, R6 ;  /* 0x000000ffff0e7224 */ /* 0x000fd800078e0006 */
        /* <DEDUP_REMOVED lines=17> */
[----:B------:R-:W-:Y:S01]  /*7bf0*/  IADD3 R19, P0, PT, R17, UR7, RZ ;  /* 0x0000000711137c10 */ /* 0x000fe2000ff1e0ff */
[----:B------:R-:W-:-:S04]  /*7c00*/  IMAD.WIDE.U32 R34, R15, UR10, RZ ;  /* 0x0000000a0f227c25 */ /* 0x000fc8000f8e00ff */
[----:B------:R-:W-:-:S04]  /*7c10*/  IMAD.WIDE.U32 R32, R14, UR10, RZ ;  /* 0x0000000a0e207c25 */ /* 0x000fc8000f8e00ff */
[----:B------:R-:W-:Y:S02]  /*7c20*/  IMAD.X R18, RZ, RZ, R16, P0 ;  /* 0x000000ffff127224 */ /* 0x000fe400000e0610 */
[----:B------:R-:W-:-:S04]  /*7c30*/  IMAD.WIDE.U32 R32, P0, R15, UR11, R32 ;  /* 0x0000000b0f207c25 */ /* 0x000fc8000f800020 */
[----:B------:R-:W-:-:S04]  /*7c40*/  IMAD.WIDE.U32 R28, R18, UR4, RZ ;  /* 0x00000004121c7c25 */ /* 0x000fc8000f8e00ff */
[----:B------:R-:W-:Y:S02]  /*7c50*/  IMAD.X R31, RZ, RZ, RZ, P0 ;  /* 0x000000ffff1f7224 */ /* 0x000fe400000e06ff */
[----:B------:R-:W-:-:S04]  /*7c60*/  IMAD.WIDE.U32 R28, P0, R19, UR5, R28 ;  /* 0x00000005131c7c25 */ /* 0x000fc8000f80001c */
[----:B-1----:R-:W-:Y:S01]  /*7c70*/  IMAD.X R27, RZ, RZ, RZ, P0 ;  /* 0x000000ffff1b7224 */ /* 0x002fe200000e06ff */
[----:B------:R-:W-:Y:S01]  /*7c80*/  IADD3 RZ, P0, PT, R35, R32, RZ ;  /* 0x0000002023ff7210 */ /* 0x000fe20007f1e0ff */
[----:B------:R-:W-:Y:S02]  /*7c90*/  IMAD.MOV.U32 R30, RZ, RZ, R33 ;  /* 0x000000ffff1e7224 */ /* 0x000fe400078e0021 */
[----:B------:R-:W-:Y:S02]  /*7ca0*/  IMAD.MOV.U32 R26, RZ, RZ, R29 ;  /* 0x000000ffff1a7224 */ /* 0x000fe400078e001d */
[----:B------:R-:W-:-:S04]  /*7cb0*/  IMAD.WIDE.U32.X R14, R14, UR11, R30, P0 ;  /* 0x0000000b0e0e7c25 */ /* 0x000fc800080e041e */
[----:B------:R-:W-:-:S05]  /*7cc0*/  IMAD.WIDE.U32 R30, R19, UR4, RZ ;  /* 0x00000004131e7c25 */ /* 0x000fca000f8e00ff */
[----:B------:R-:W-:-:S05]  /*7cd0*/  IADD3 RZ, P0, PT, R31, R28, RZ ;  /* 0x0000001c1fff7210 */ /* 0x000fca0007f1e0ff */
        /* <DEDUP_REMOVED lines=8> */
[----:B------:R-:W-:-:S02]  /*7d60*/  IABS R12, R4 ;  /* 0x00000004000c7213 */ /* 0x000fc40000000000 */
[----:B------:R-:W-:Y:S02]  /*7d70*/  SEL R14, R16, R19, !P0 ;  /* 0x00000013100e7207 */ /* 0x000fe40004000000 */
[----:B------:R-:W-:Y:S01]  /*7d80*/  IABS R16, R4 ;  /* 0x0000000400107213 */ /* 0x000fe20000000000 */
[----:B------:R-:W-:Y:S01]  /*7d90*/  IMAD.MOV R12, RZ, RZ, -R12 ;  /* 0x000000ffff0c7224 */ /* 0x000fe200078e0a0c */
[----:B------:R-:W-:Y:S02]  /*7da0*/  SEL R17, R17, R18, !P0 ;  /* 0x0000001211117207 */ /* 0x000fe40004000000 */
[----:B------:R-:W1:Y:S01]  /*7db0*/  I2F.RP R19, R16 ;  /* 0x0000001000137306 */ /* 0x000e620000209400 */
[----:B------:R-:W-:Y:S02]  /*7dc0*/  IADD3 R18, PT, PT, R4, -0x1, R13 ;  /* 0xffffffff04127810 */ /* 0x000fe40007ffe00d */
[----:B------:R-:W-:Y:S02]  /*7dd0*/  SHF.R.U64 R17, R17, UR6, R14 ;  /* 0x0000000611117c19 */ /* 0x000fe4000800120e */
[----:B------:R-:W-:-:S02]  /*7de0*/  IABS R13, R18 ;  /* 0x00000012000d7213 */ /* 0x000fc40000000000 */
[----:B------:R-:W-:Y:S01]  /*7df0*/  IADD3 R17, PT, PT, R0, -0x1, R17 ;  /* 0xffffffff00117810 */ /* 0x000fe20007ffe011 */
[----:B-1----:R-:W1:Y:S02]  /*7e00*/  MUFU.RCP R26, R19 ;  /* 0x00000013001a7308 */ /* 0x002e640000001000 */
[----:B-1----:R-:W-:-:S06]  /*7e10*/  VIADD R26, R26, 0xffffffe ;  /* 0x0ffffffe1a1a7836 */ /* 0x002fcc0000000000 */
[----:B------:R-:W1:Y:S02]  /*7e20*/  F2I.FTZ.U32.TRUNC.NTZ R27, R26 ;  /* 0x0000001a001b7305 */ /* 0x000e64000021f000 */
[----:B-1----:R-:W-:Y:S02]  /*7e30*/  IMAD.MOV R15, RZ, RZ, -R27 ;  /* 0x000000ffff0f7224 */ /* 0x002fe400078e0a1b */
[----:B------:R-:W-:Y:S02]  /*7e40*/  IMAD.MOV.U32 R26, RZ, RZ, RZ ;  /* 0x000000ffff1a7224 */ /* 0x000fe400078e00ff */
[----:B------:R-:W-:-:S04]  /*7e50*/  IMAD R15, R15, R16, RZ ;  /* 0x000000100f0f7224 */ /* 0x000fc800078e02ff */
[----:B------:R-:W-:-:S06]  /*7e60*/  IMAD.HI.U32 R15, R27, R15, R26 ;  /* 0x0000000f1b0f7227 */ /* 0x000fcc00078e001a */
[----:B------:R-:W-:-:S04]  /*7e70*/  IMAD.HI.U32 R15, R15, R13, RZ ;  /* 0x0000000d0f0f7227 */ /* 0x000fc800078e00ff */
[----:B------:R-:W-:Y:S01]  /*7e80*/  IMAD R19, R15, R12, R13 ;  /* 0x0000000c0f137224 */ /* 0x000fe200078e020d */
[----:B------:R-:W-:Y:S02]  /*7e90*/  IABS R15, R0 ;  /* 0x00000000000f7213 */ /* 0x000fe40000000000 */
[----:B------:R-:W-:Y:S02]  /*7ea0*/  IABS R13, R17 ;  /* 0x00000011000d7213 */ /* 0x000fe40000000000 */
[----:B------:R-:W1:Y:S01]  /*7eb0*/  I2F.RP R20, R15 ;  /* 0x0000000f00147306 */ /* 0x000e620000209400 */
[----:B------:R-:W-:-:S13]  /*7ec0*/  ISETP.GT.U32.AND P0, PT, R16, R19, PT ;  /* 0x000000131000720c */ /* 0x000fda0003f04070 */
[----:B------:R-:W-:Y:S01]  /*7ed0*/  @!P0 IMAD.IADD R19, R19, 0x1, -R16 ;  /* 0x0000000113138824 */ /* 0x000fe200078e0a10 */
[----:B-1----:R-:W1:Y:S02]  /*7ee0*/  MUFU.RCP R26, R20 ;  /* 0x00000014001a7308 */ /* 0x002e640000001000 */
[----:B-1----:R-:W-:-:S06]  /*7ef0*/  VIADD R26, R26, 0xffffffe ;  /* 0x0ffffffe1a1a7836 */ /* 0x002fcc0000000000 */
        /* <DEDUP_REMOVED lines=29> */
.L_x_87:
[----:B------:R-:W-:Y:S05]  /*80d0*/  BSYNC.RECONVERGENT B0 ;  /* 0x0000000000007941 */ /* 0x000fea0003800200 */
.L_x_86:
        /* <DEDUP_REMOVED lines=8> */
[----:B------:R-:W2:Y:S04]  /*8160*/  SHFL.UP PT, R16, R15, 0x2, RZ ;  /* 0x044000000f107989 */ /* 0x000ea800000e00ff */
        /* <DEDUP_REMOVED lines=16> */
[----:B-1----:R-:W-:Y:S02]  /*8270*/  IMAD.X R26, R15, 0x1, R20, P0 ;  /* 0x000000010f1a7824 */ /* 0x002fe400000e0614 */
[----:B------:R-:W1:Y:S01]  /*8280*/  SHFL.UP PT, R15, R14, 0x10, RZ ;  /* 0x060000000e0f7989 */ /* 0x000e6200000e00ff */
[----:B------:R-:W-:-:S03]  /*8290*/  IMAD.U32 R20, RZ, RZ, UR17 ;  /* 0x00000011ff147e24 */ /* 0x000fc6000f8e00ff */
        /* <DEDUP_REMOVED lines=12> */
.L_x_85:
        /* <DEDUP_REMOVED lines=14> */
[----:B------:R1:W4:Y:S04]  /*8440*/  SHFL.IDX PT, R17, R17, R3, 0x1f ;  /* 0x00001f0311117589 */ /* 0x00032800000e0000 */
[----:B------:R1:W1:Y:S04]  /*8450*/  SHFL.IDX PT, R16, R18, R3, 0x1f ;  /* 0x00001f0312107589 */ /* 0x00026800000e0000 */
[----:B------:R1:W1:Y:S01]  /*8460*/  SHFL.IDX PT, R12, R12, R3, 0x1f ;  /* 0x00001f030c0c7589 */ /* 0x00026200000e0000 */
[----:B--2---:R-:W-:-:S02]  /*8470*/  R2UR UR41, R2 ;  /* 0x00000000022972ca */ /* 0x004fc400000e0000 */
[----:B---3--:R-:W-:-:S15]  /*8480*/  R2UR UR40, R15 ;  /* 0x000000000f2872ca */ /* 0x008fde00000e0000 */
.L_x_82:
[----:B------:R-:W2:Y:S01]  /*8490*/  LDCU UR4, c[0x0][0xbe8] ;  /* 0x00017d00ff0477ac */ /* 0x000ea20008000800 */
[----:B------:R-:W-:Y:S01]  /*84a0*/  IMAD.MOV.U32 R15, RZ, RZ, -0x1 ;  /* 0xffffffffff0f7424 */ /* 0x000fe200078e00ff */
[----:B-1----:R-:W-:Y:S02]  /*84b0*/  MOV R3, 0xffffffff ;  /* 0xffffffff00037802 */ /* 0x002fe40000000f00 */
[----:B--2---:R-:W-:-:S13]  /*84c0*/  ISETP.GE.AND P0, PT, R14, UR4, PT ;  /* 0x000000040e007c0c */ /* 0x004fda000bf06270 */
        /* <DEDUP_REMOVED lines=38> */
.L_x_89:
[----:B------:R-:W-:Y:S01]  /*8730*/  IMAD.U32 R19, RZ, RZ, UR5 ;  /* 0x00000005ff137e24 */ /* 0x000fe2000f8e00ff */
[----:B------:R-:W-:Y:S02]  /*8740*/  MOV R15, UR4 ;  /* 0x00000004000f7c02 */ /* 0x000fe40008000f00 */
[----:B------:R-:W-:Y:S02]  /*8750*/  MOV R2, 0x8770 ;  /* 0x0000877000027802 */ /* 0x000fe40000000f00 */
[----:B----45:R-:W-:Y:S05]  /*8760*/  CALL.REL.NOINC `(.L_x_74) ;  /* 0x0000009800c87944 */ /* 0x030fea0003c00000 */
[----:B------:R-:W-:Y:S02]  /*8770*/  IADD3 R3, PT, PT, -R20, RZ, RZ ;  /* 0x000000ff14037210 */ /* 0x000fe40007ffe1ff */
[----:B------:R-:W-:-:S03]  /*8780*/  MOV R2, R20 ;  /* 0x0000001400027202 */ /* 0x000fc60000000f00 */
[----:B------:R-:W-:-:S07]  /*8790*/  IMAD R20, R18, R3, UR5 ;  /* 0x0000000512147e24 */ /* 0x000fce000f8e0203 */
.L_x_90:
[----:B------:R-:W1:Y:S01]  /*87a0*/  LDC R19, c[0x0][0xbdc] ;  /* 0x0002f700ff137b82 */ /* 0x000e620000000800 */
[----:B------:R-:W-:Y:S01]  /*87b0*/  ULOP3.LUT UR8, UR8, UR12, URZ, 0xc0, !UPT ;  /* 0x0000000c08087292 */ /* 0x000fe2000f8ec0ff */
[----:B------:R-:W-:Y:S01]  /*87c0*/  PLOP3.LUT P1, PT, PT, PT, PT, 0x8, 0x80 ;  /* 0x000000000080781c */ /* 0x000fe20003f2e170 */
[----:B------:R-:W-:Y:S01]  /*87d0*/  ULOP3.LUT UR11, UR19, UR11, URZ, 0xc0, !UPT ;  /* 0x0000000b130b7292 */ /* 0x000fe2000f8ec0ff */
[----:B------:R-:W-:Y:S02]  /*87e0*/  IMAD.MOV.U32 R23, RZ, RZ, 0x1 ;  /* 0x00000001ff177424 */ /* 0x000fe400078e00ff */
[----:B------:R-:W-:Y:S02]  /*87f0*/  P2R R24, PR, RZ, 0x2 ;  /* 0x00000002ff187803 */ /* 0x000fe40000000000 */
[----:B------:R-:W2:Y:S08]  /*8800*/  LDC R3, c[0x0][0xb80] ;  /* 0x0002e000ff037b82 */ /* 0x000eb00000000800 */
[----:B------:R-:W3:Y:S08]  /*8810*/  LDC R15, c[0x0][0xb90] ;  /* 0x0002e400ff0f7b82 */ /* 0x000ef00000000800 */
[----:B------:R-:W4:Y:S01]  /*8820*/  LDC R18, c[0x0][0xbe0] ;  /* 0x0002f800ff127b82 */ /* 0x000f220000000800 */
[----:B-1----:R-:W-:-:S05]  /*8830*/  SHF.L.U32 R2, R2, R19, RZ ;  /* 0x0000001302027219 */ /* 0x002fca00000006ff */
[----:B------:R-:W-:Y:S02]  /*8840*/  VIADD R2, R2, UR8 ;  /* 0x0000000802027c36 */ /* 0x000fe40008000000 */
[----:B--2---:R-:W-:Y:S02]  /*8850*/  IMAD R3, R20, R3, UR11 ;  /* 0x0000000b14037e24 */ /* 0x004fe4000f8e0203 */
[----:B---3--:R-:W-:Y:S01]  /*8860*/  IMAD R2, R2, R15, UR32 ;  /* 0x0000002002027e24 */ /* 0x008fe2000f8e020f */
[----:B----4-:R-:W-:-:S04]  /*8870*/  ISETP.NE.AND P0, PT, R18, 0x1, PT ;  /* 0x000000011200780c */ /* 0x010fc80003f05270 */
[----:B------:R-:W-:Y:S02]  /*8880*/  SEL R22, R2, R3, !P0 ;  /* 0x0000000302167207 */ /* 0x000fe40004000000 */
[----:B------:R-:W-:Y:S01]  /*8890*/  SEL R15, R3, R2, !P0 ;  /* 0x00000002030f7207 */ /* 0x000fe20004000000 */
[----:B------:R-:W-:Y:S02]  /*88a0*/  IMAD.MOV.U32 R3, RZ, RZ, R14 ;  /* 0x000000ffff037224 */ /* 0x000fe400078e000e */
.L_x_81:
[----:B------:R-:W-:-:S09]  /*88b0*/  UISETP.NE.AND UP0, UPT, UR37, 0x1, UPT ;  /* 0x000000012500788c */ /* 0x000fd2000bf05270 */
[----:B------:R-:W-:Y:S05]  /*88c0*/  BRA.U !UP0, `(.L_x_91) ;  /* 0x0000000108047547 */ /* 0x000fea000b800000 */
[----:B------:R-:W-:Y:S05]  /*88d0*/  BPT.TRAP 0x1 ;  /* 0x000000040000795c */ /* 0x000fea0000300000 */
.L_x_91:
[----:B------:R-:W1:Y:S01]  /*88e0*/  S2UR UR4, SR_CgaCtaId ;  /* 0x00000000000479c3 */ /* 0x000e620000008800 */
[----:B------:R-:W-:Y:S01]  /*88f0*/  UMOV UR5, 0x400 ;  /* 0x0000040000057882 */ /* 0x000fe20000000000 */
[----:B------:R-:W-:Y:S02]  /*8900*/  SHF.L.U32 R2, R8, 0x1f, RZ ;  /* 0x0000001f08027819 */ /* 0x000fe400000006ff */
[----:B------:R-:W-:Y:S02]  /*8910*/  ISETP.NE.AND P1, PT, R10, R3, PT ;  /* 0x000000030a00720c */ /* 0x000fe40003f25270 */
[----:B------:R-:W-:-:S04]  /*8920*/  ISETP.NE.AND P2, PT, R24, RZ, PT ;  /* 0x000000ff1800720c */ /* 0x000fc80003f45270 */
[----:B------:R-:W-:Y:S01]  /*8930*/  ISETP.NE.AND P2, PT, R10, R3, !P2 ;  /* 0x000000030a00720c */ /* 0x000fe20005745270 */
[----:B------:R-:W-:-:S06]  /*8940*/  VIADD R10, R11, 0x1 ;  /* 0x000000010b0a7836 */ /* 0x000fcc0000000000 */
[----:B------:R-:W-:Y:S01]  /*8950*/  @!P1 IMAD.MOV R10, RZ, RZ, R11 ;  /* 0x000000ffff0a9224 */ /* 0x000fe200078e020b */
[----:B-1----:R-:W-:-:S04]  /*8960*/  ULEA UR4, UR4, UR5, 0x18 ;  /* 0x0000000504047291 */ /* 0x002fc8000f8ec0ff */
[----:B------:R-:W-:-:S09]  /*8970*/  ULEA UR4, UR20, UR4, 0x3 ;  /* 0x0000000414047291 */ /* 0x000fd2000f8e18ff */
[----:B------:R-:W1:Y:S02]  /*8980*/  SYNCS.PHASECHK.TRANS64.TRYWAIT P0, [UR4+0x150], R2 ;  /* 0x00015002ff0075a7 */ /* 0x000e640008001104 */
[----:B-1----:R-:W-:Y:S05]  /*8990*/  @!P0 BRA `(.L_x_92) ;  /* 0x0000008800448947 */ /* 0x002fea0003800000 */
.L_x_277:
[----:B------:R-:W-:Y:S02]  /*89a0*/  ELECT P0, URZ, PT ;  /* 0x0000000000ff782f */ /* 0x000fe40003800000 */
[----:B------:R-:W-:Y:S01]  /*89b0*/  ISETP.NE.AND P1, PT, R24, RZ, PT ;  /* 0x000000ff1800720c */ /* 0x000fe20003f25270 */
[----:B------:R-:W-:Y:S03]  /*89c0*/  BSSY.RECONVERGENT B0, `(.L_x_93) ;  /* 0x0000015000007945 */ /* 0x000fe60003800200 */
[----:B------:R-:W-:-:S04]  /*89d0*/  SEL R10, R10, RZ, !P1 ;  /* 0x000000ff0a0a7207 */ /* 0x000fc80004800000 */
[----:B-1----:R-:W-:-:S03]  /*89e0*/  PRMT R11, R10, 0x7610, R11 ;  /* 0x000076100a0b7816 */ /* 0x002fc6000000000b */
[----:B------:R-:W-:Y:S05]  /*89f0*/  @!P0 BRA `(.L_x_94) ;  /* 0x0000000000448947 */ /* 0x000fea0003800000 */
[----:B------:R-:W-:Y:S01]  /*8a00*/  UIMAD UR5, UR20, 0x14, UR36 ;  /* 0x00000014140578a4 */ /* 0x000fe2000f8e0224 */
[----:B------:R-:W-:-:S04]  /*8a10*/  SEL R2, RZ, 0x1, !P2 ;  /* 0x00000001ff027807 */ /* 0x000fc80005000000 */
[----:B------:R-:W-:-:S04]  /*8a20*/  PRMT R2, R2, 0x5410, R11 ;  /* 0x0000541002027816 */ /* 0x000fc8000000000b */
        /* <DEDUP_REMOVED lines=13> */
.L_x_95:
[----:B--2---:R-:W-:Y:S01]  /*8b00*/  SYNCS.ARRIVE.TRANS64.A1T0 RZ, [UR4+0x110], RZ ;  /* 0x000110ffffff79a7 */ /* 0x004fe20008100004 */
.L_x_94:
[----:B------:R-:W-:Y:S05]  /*8b10*/  BSYNC.RECONVERGENT B0 ;  /* 0x0000000000007941 */ /* 0x000fea0003800200 */
.L_x_93:
[----:B------:R-:W-:Y:S01]  /*8b20*/  UIADD3 UR20, UPT, UPT, UR20, 0x1, URZ ;  /* 0x0000000114147890 */ /* 0x000fe2000fffe0ff */
[----:B------:R-:W-:Y:S02]  /*8b30*/  VIADD R9, R9, 0x1 ;  /* 0x0000000109097836 */ /* 0x000fe40000000000 */
[----:B------:R-:W-:Y:S01]  /*8b40*/  IMAD.MOV.U32 R10, RZ, RZ, R3 ;  /* 0x000000ffff0a7224 */ /* 0x000fe200078e0003 */
[----:B------:R-:W-:Y:S02]  /*8b50*/  UISETP.NE.AND UP0, UPT, UR20, 0x8, UPT ;  /* 0x000000081400788c */ /* 0x000fe4000bf05270 */
[----:B------:R-:W-:Y:S02]  /*8b60*/  ISETP.NE.AND P0, PT, R9, 0x4, PT ;  /* 0x000000040900780c */ /* 0x000fe40003f05270 */
[----:B------:R-:W-:Y:S02]  /*8b70*/  USEL UR4, URZ, 0x1, UP0 ;  /* 0x00000001ff047887 */ /* 0x000fe40008000000 */
[----:B------:R-:W-:-:S04]  /*8b80*/  USEL UR20, UR20, URZ, UP0 ;  /* 0x000000ff14147287 */ /* 0x000fc80008000000 */
[----:B------:R-:W-:-:S05]  /*8b90*/  LOP3.LUT R8, R8, UR4, RZ, 0x3c, !PT ;  /* 0x0000000408087c12 */ /* 0x000fca000f8e3cff */
[----:B------:R-:W-:Y:S05]  /*8ba0*/  @!P0 EXIT ;  /* 0x000000000000894d */ /* 0x000fea0003800000 */
[----:B------:R-:W-:Y:S05]  /*8bb0*/  BRA `(.L_x_96) ;  /* 0xffffffe000fc7947 */ /* 0x000fea000383ffff */
.L_x_63:
[----:B------:R-:W-:-:S09]  /*8bc0*/  UISETP.NE.AND UP0, UPT, UR37, 0x3, UPT ;  /* 0x000000032500788c */ /* 0x000fd2000bf05270 */
[----:B------:R-:W-:Y:S05]  /*8bd0*/  BRA.U UP0, `(.L_x_97) ;  /* 0x0000001100cc7547 */ /* 0x000fea000b800000 */
[----:B------:R-:W-:-:S08]  /*8be0*/  NOP ;  /* 0x0000000000007918 */ /* 0x000fd00000000000 */
[----:B----45:R-:W1:-:S00]  /*8bf0*/  USETMAXREG.DEALLOC.CTAPOOL 0x88 ;  /* 0x00000088000079c8 */ /* 0x030e4000080e0500 */
[----:B-1----:R-:W1:Y:S01]  /*8c00*/  LDC.64 R20, c[0x0][0x390] ;  /* 0x0000e400ff147b82 */ /* 0x002e620000000a00 */
[----:B------:R-:W-:Y:S02]  /*8c10*/  HFMA2 R17, -RZ, RZ, 0, 0 ;  /* 0x00000000ff117431 */ /* 0x000fe400000001ff */
[----:B------:R-:W-:Y:S01]  /*8c20*/  IMAD.MOV.U32 R18, RZ, RZ, 0x1 ;  /* 0x00000001ff127424 */ /* 0x000fe200078e00ff */
[----:B------:R-:W-:Y:S01]  /*8c30*/  PRMT R4, RZ, 0x7610, R4 ;  /* 0x00007610ff047816 */ /* 0x000fe20000000004 */
[----:B------:R-:W2:Y:S03]  /*8c40*/  LDCU UR26, c[0x0][0x880] ;  /* 0x00011000ff1a77ac */ /* 0x000ea60008000800 */
[----:B------:R-:W3:Y:S01]  /*8c50*/  LDC.64 R10, c[0x0][0xb08] ;  /* 0x0002c200ff0a7b82 */ /* 0x000ee20000000a00 */
[----:B------:R-:W4:Y:S01]  /*8c60*/  LDCU.64 UR6, c[0x0][0x888] ;  /* 0x00011100ff0677ac */ /* 0x000f220008000a00 */
[----:B------:R-:W-:Y:S01]  /*8c70*/  UPLOP3.LUT UP1, UPT, UPT, UPT, UPT, 0x40, 0x4 ;  /* 0x000000000004789c */ /* 0x000fe20003f2e870 */
[----:B------:R-:W-:-:S05]  /*8c80*/  UMOV UR5, URZ ;  /* 0x000000ff00057c82 */ /* 0x000fca0008000000 */
[----:B------:R-:W1:Y:S08]  /*8c90*/  LDC.64 R8, c[0x0][0xb10] ;  /* 0x0002c400ff087b82 */ /* 0x000e700000000a00 */
[----:B--2---:R-:W1:Y:S02]  /*8ca0*/  LDC.64 R2, c[0x0][0x890] ;  /* 0x00022400ff027b82 */ /* 0x004e640000000a00 */
.L_x_131:
[----:B------:R-:W-:Y:S04]  /*8cb0*/  LOP3.LUT R0, R4, 0xffff, RZ, 0xc0, !PT ;  /* 0x0000ffff04007812 */ /* 0x000fe800078ec0ff */
[----:B------:R-:W-:Y:S04]  /*8cc0*/  SHF.R.U32.HI R0, RZ, 0x1, R0 ;  /* 0x00000001ff007819 */ /* 0x000fe80000011600 */
[----:B------:R-:W-:Y:S05]  /*8cd0*/  LOP3.LUT R0, R0, 0xffff, RZ, 0xc0, !PT ;  /* 0x0000ffff00007812 */ /* 0x000fea00078ec0ff */
[----:B------:R-:W-:Y:S05]  /*8ce0*/  IMAD R0, R0, 0x4925, RZ ;  /* 0x0000492500007824 */ /* 0x000fea00078e02ff */
[----:B------:R-:W-:Y:S04]  /*8cf0*/  SHF.R.U32.HI R0, RZ, 0x11, R0 ;  /* 0x00000011ff007819 */ /* 0x000fe80000011600 */
[----:B------:R-:W-:Y:S05]  /*8d00*/  PRMT R0, R0, 0x9910, RZ ;  /* 0x0000991000007816 */ /* 0x000fea00000000ff */
[----:B------:R-:W-:Y:S04]  /*8d10*/  IMAD R0, R0, 0xe, RZ ;  /* 0x0000000e00007824 */ /* 0x000fe800078e02ff */
[----:B------:R-:W-:Y:S05]  /*8d20*/  IMAD.MOV R0, RZ, RZ, -R0 ;  /* 0x000000ffff007224 */ /* 0x000fea00078e0a00 */
[----:B------:R-:W-:Y:S05]  /*8d30*/  PRMT R5, R0, 0x7710, RZ ;  /* 0x0000771000057816 */ /* 0x000fea00000000ff */
[----:B------:R-:W-:Y:S05]  /*8d40*/  IMAD.IADD R5, R5, 0x1, R4 ;  /* 0x0000000105057824 */ /* 0x000fea00078e0204 */
[----:B------:R-:W-:Y:S11]  /*8d50*/  R2UR UR4, R5 ;  /* 0x00000000050472ca */ /* 0x000ff600000e0000 */
[----:B------:R-:W-:Y:S02]  /*8d60*/  @!UPT UIADD3 URZ, UPT, UPT, URZ, URZ, URZ ;  /* 0x000000fffffff290 */ /* 0x000fe4000fffe0ff */
[----:B------:R-:W-:Y:S06]  /*8d70*/  ULOP3.LUT UR4, UR4, 0xffff, URZ, 0xc0, !UPT ;  /* 0x0000ffff04047892 */ /* 0x000fec000f8ec0ff */
[----:B------:R-:W-:Y:S02]  /*8d80*/  IMAD.U32 R4, RZ, RZ, UR4 ;  /* 0x00000004ff047e24 */ /* 0x000fe4000f8e00ff */
[----:B------:R-:W-:Y:S03]  /*8d90*/  IMAD.U32 R0, RZ, RZ, UR4 ;  /* 0x00000004ff007e24 */ /* 0x000fe6000f8e00ff */
[----:B------:R-:W-:Y:S04]  /*8da0*/  LEA R4, P0, R4, UR22, 0x7 ;  /* 0x0000001604047c11 */ /* 0x000fe8000f8038ff */
[----:B------:R-:W-:Y:S02]  /*8db0*/  LEA.HI.X R5, R0, UR23, RZ, 0x7, P0 ;  /* 0x0000001700057c11 */ /* 0x000fe400080f3cff */
[----:B------:R-:W-:Y:S02]  /*8dc0*/  R2UR UR28, R4 ;  /* 0x00000000041c72ca */ /* 0x000fe400000e0000 */
[----:B------:R-:W-:Y:S01]  /*8dd0*/  R2UR UR29, R5 ;  /* 0x00000000051d72ca */ /* 0x000fe200000e0000 */
[----:B------:R-:W-:Y:S03]  /*8de0*/  @!UPT UIADD3 URZ, UPT, UPT, URZ, URZ, URZ ;  /* 0x000000fffffff290 */ /* 0x000fe6000fffe0ff */
[----:B------:R-:W-:Y:S11]  /*8df0*/  BRA.U UP1, `(.L_x_98) ;  /* 0x0000000501107547 */ /* 0x000ff6000b800000 */
[----:B------:R-:W2:Y:S01]  /*8e00*/  S2R R0, SR_LANEID ;  /* 0x0000000000007919 */ /* 0x000ea20000000000 */
[----:B------:R-:W-:Y:S02]  /*8e10*/  MOV R4, 0x400 ;  /* 0x0000040000047802 */ /* 0x000fe40000000f00 */
[----:B------:R-:W-:Y:S01]  /*8e20*/  ELECT P0, URZ, PT ;  /* 0x0000000000ff782f */ /* 0x000fe20003800000 */
[----:B------:R-:W-:Y:S01]  /*8e30*/  BSSY.RECONVERGENT B0, `(.L_x_99) ;  /* 0x0000037000007945 */ /* 0x000fe20003800200 */
[----:B------:R-:W5:Y:S02]  /*8e40*/  S2R R15, SR_CgaCtaId ;  /* 0x00000000000f7919 */ /* 0x000f640000008800 */
[----:B-----5:R-:W-:Y:S01]  /*8e50*/  LEA R15, R15, R4, 0x18 ;  /* 0x000000040f0f7211 */ /* 0x020fe200078ec0ff */
[----:B--2---:R-:W-:Y:S05]  /*8e60*/  IMAD.SHL.U32 R0, R0, 0x4, RZ ;  /* 0x0000000400007824 */ /* 0x004fea00078e00ff */
[----:B------:R-:W-:Y:S03]  /*8e70*/  IADD3 R16, PT, PT, R0, 0x400, R15 ;  /* 0x0000040000107810 */ /* 0x000fe60007ffe00f */
[----:B------:R-:W-:Y:S05]  /*8e80*/  @!P0 BRA `(.L_x_100) ;  /* 0x0000000000c48947 */ /* 0x000fea0003800000 */
[----:B-1----:R-:W-:Y:S01]  /*8e90*/  ISETP.NE.U32.AND P0, PT, R8, RZ, PT ;  /* 0x000000ff0800720c */ /* 0x002fe20003f05070 */
[----:B------:R-:W-:Y:S01]  /*8ea0*/  IMAD.WIDE R12, R23, 0xc, R20 ;  /* 0x0000000c170c7825 */ /* 0x000fe200078e0214 */
[----:B---3--:R-:W-:Y:S01]  /*8eb0*/  ISETP.NE.U32.AND P1, PT, R10, RZ, PT ;  /* 0x000000ff0a00720c */ /* 0x008fe20003f25070 */
[----:B------:R-:W1:Y:S01]  /*8ec0*/  S2UR UR4, SR_CgaCtaId ;  /* 0x00000000000479c3 */ /* 0x000e620000008800 */
[----:B------:R-:W-:Y:S01]  /*8ed0*/  ISETP.NE.AND.EX P0, PT, R9, RZ, PT, P0 ;  /* 0x000000ff0900720c */ /* 0x000fe20003f05300 */
[----:B------:R-:W-:Y:S01]  /*8ee0*/  UMOV UR8, 0x400 ;  /* 0x0000040000087882 */ /* 0x000fe20000000000 */
[----:B------:R-:W2:Y:S01]  /*8ef0*/  LDG.E R24, desc[UR50][R12.64] ;  /* 0x000000320c187981 */ /* 0x000ea2000c1e1900 */
[----:B------:R-:W-:Y:S10]  /*8f00*/  ISETP.NE.AND.EX P1, PT, R11, RZ, PT, P1 ;  /* 0x000000ff0b00720c */ /* 0x000ff40003f25310 */
[----:B------:R-:W3:Y:S08]  /*8f10*/  @P0 LDC.64 R4, c[0x0][0xb10] ;  /* 0x0002c400ff040b82 */ /* 0x000ef00000000a00 */
[----:B------:R-:W5:Y:S01]  /*8f20*/  @P1 LDC.64 R6, c[0x0][0xb08] ;  /* 0x0002c200ff061b82 */ /* 0x000f620000000a00 */
[----:B--2---:R-:W-:Y:S01]  /*8f30*/  SHF.R.S32.HI R25, RZ, 0x1f, R24 ;  /* 0x0000001fff197819 */ /* 0x004fe20000011418 */
[C---:B---3--:R-:W-:Y:S01]  /*8f40*/  @P0 IMAD.WIDE R4, R23.reuse, 0x8, R4 ;  /* 0x0000000817040825 */ /* 0x048fe200078e0204 */
[----:B-1----:R-:W-:Y:S03]  /*8f50*/  ULEA UR4, UR4, UR8, 0x18 ;  /* 0x0000000804047291 */ /* 0x002fe6000f8ec0ff */
[----:B-----5:R-:W-:Y:S01]  /*8f60*/  @P1 IMAD.WIDE R6, R23, 0x8, R6 ;  /* 0x0000000817061825 */ /* 0x020fe200078e0206 */
[----:B------:R-:W2:Y:S01]  /*8f70*/  @P0 LDG.E.64 R28, desc[UR50][R4.64] ;  /* 0x00000032041c0981 */ /* 0x000ea2000c1e1b00 */
[----:B------:R-:W-:Y:S03]  /*8f80*/  UIADD3 UR8, UPT, UPT, UR4, 0x400, URZ ;  /* 0x0000040004087890 */ /* 0x000fe6000fffe0ff */
[----:B------:R1:W3:Y:S04]  /*8f90*/  @P1 LDG.E.64 R26, desc[UR50][R6.64] ;  /* 0x00000032061a1981 */ /* 0x0002e8000c1e1b00 */
[----:B------:R-:W-:Y:S04]  /*8fa0*/  STS [UR4+0x430], RZ ;  /* 0x000430ffff007988 */ /* 0x000fe80008000804 */
[----:B------:R5:W4:Y:S04]  /*8fb0*/  LDG.E R5, desc[UR50][R12.64+0x4] ;  /* 0x000004320c057981 */ /* 0x000b28000c1e1900 */
[----:B-1----:R-:W1:Y:S01]  /*8fc0*/  LDS R7, [UR4+0x41c] ;  /* 0x00041c04ff077984 */ /* 0x002e620008000800 */
[----:B------:R-:W-:Y:S05]  /*8fd0*/  IMAD.U32 R6, RZ, RZ, UR8 ;  /* 0x00000008ff067e24 */ /* 0x000fea000f8e00ff */
[----:B-----5:R-:W-:Y:S05]  /*8fe0*/  SHF.R.U64 R12, R6, 0x4, RZ ;  /* 0x00000004060c7819 */ /* 0x020fea00000012ff */
[----:B------:R-:W-:Y:S04]  /*8ff0*/  STS [UR4+0x410], R12 ;  /* 0x0004100cff007988 */ /* 0x000fe80008000804 */
[----:B------:R-:W-:Y:S01]  /*9000*/  STS [UR4+0x414], R12 ;  /* 0x0004140cff007988 */ /* 0x000fe20008000804 */
[----:B------:R-:W-:Y:S02]  /*9010*/  @!P0 IMAD.MOV.U32 R28, RZ, RZ, R24 ;  /* 0x000000ffff1c8224 */ /* 0x000fe400078e0018 */
[----:B------:R-:W-:Y:S01]  /*9020*/  @!P0 IMAD.MOV.U32 R29, RZ, RZ, R25 ;  /* 0x000000ffff1d8224 */ /* 0x000fe200078e0019 */
[----:B---3--:R-:W-:Y:S01]  /*9030*/  @P1 STS.64 [UR4+0x400], R26 ;  /* 0x0004001aff001988 */ /* 0x008fe20008000a04 */
[C---:B--2---:R-:W-:Y:S03]  /*9040*/  IMAD.SHL.U32 R25, R28.reuse, 0x2, RZ ;  /* 0x000000021c197824 */ /* 0x044fe600078e00ff */
[----:B------:R-:W-:Y:S02]  /*9050*/  SHF.L.U64.HI R14, R28, 0x1, R29 ;  /* 0x000000011c0e7819 */ /* 0x000fe4000001021d */
[----:B------:R-:W-:Y:S02]  /*9060*/  LOP3.LUT R25, R25, 0xfffffffe, RZ, 0xc0, !PT ;  /* 0xfffffffe19197812 */ /* 0x000fe400078ec0ff */
[----:B------:R-:W-:Y:S04]  /*9070*/  LOP3.LUT R14, R14, 0x1fffffff, RZ, 0xc0, !PT ;  /* 0x1fffffff0e0e7812 */ /* 0x000fe800078ec0ff */
[--C-:B------:R-:W-:Y:S02]  /*9080*/  SHF.R.U32.HI R4, RZ, 0x4, R14.reuse ;  /* 0x00000004ff047819 */ /* 0x100fe4000001160e */
[----:B------:R-:W-:Y:S02]  /*9090*/  SHF.R.U64 R14, R25, 0x4, R14 ;  /* 0x00000004190e7819 */ /* 0x000fe4000000120e */
[----:B-1----:R-:W-:Y:S02]  /*90a0*/  LOP3.LUT R30, R7, 0xf, R4, 0xb8, !PT ;  /* 0x0000000f071e7812 */ /* 0x002fe400078eb804 */
[----:B------:R-:W-:Y:S01]  /*90b0*/  CS2R R6, SRZ ;  /* 0x0000000000067805 */ /* 0x000fe2000001ff00 */
[----:B------:R-:W-:Y:S01]  /*90c0*/  STS [UR4+0x40c], R14 ;  /* 0x00040c0eff007988 */ /* 0x000fe20008000804 */
[----:B----4-:R-:W-:Y:S03]  /*90d0*/  VIADD R5, R5, 0xffffffff ;  /* 0xffffffff05057836 */ /* 0x010fe60000000000 */
[----:B------:R-:W-:Y:S04]  /*90e0*/  STS [UR4+0x41c], R30 ;  /* 0x00041c1eff007988 */ /* 0x000fe80008000804 */
[----:B------:R-:W1:Y:S02]  /*90f0*/  LDS R4, [UR4+0x41c] ;  /* 0x00041c04ff047984 */ /* 0x000e640008000800 */
[----:B-1----:R-:W-:Y:S05]  /*9100*/  LOP3.LUT R22, R4, 0xf0, RZ, 0xb8, !PT ;  /* 0x000000f004167812 */ /* 0x002fea00078eb8ff */
[----:B------:R-:W-:Y:S04]  /*9110*/  STS [UR4+0x41c], R22 ;  /* 0x00041c16ff007988 */ /* 0x000fe80008000804 */
[----:B------:R-:W1:Y:S02]  /*9120*/  LDS R4, [UR4+0x41c] ;  /* 0x00041c04ff047984 */ /* 0x000e640008000800 */
[----:B-1----:R-:W-:Y:S01]  /*9130*/  LOP3.LUT R13, R4, 0xf00, RZ, 0xb8, !PT ;  /* 0x00000f00040d7812 */ /* 0x002fe200078eb8ff */
[----:B------:R-:W-:Y:S04]  /*9140*/  VIADD R4, R24, 0xffffffff ;  /* 0xffffffff18047836 */ /* 0x000fe80000000000 */
[----:B------:R-:W-:Y:S04]  /*9150*/  STS.64 [UR4+0x418], R12 ;  /* 0x0004180cff007988 */ /* 0x000fe80008000a04 */
[----:B------:R-:W1:Y:S04]  /*9160*/  LDS R19, [UR4+0x41c] ;  /* 0x00041c04ff137984 */ /* 0x000e680008000800 */
[----:B------:R2:W-:Y:S01]  /*9170*/  STS.128 [UR4+0x420], R4 ;  /* 0x00042004ff007988 */ /* 0x0005e20008000c04 */
[----:B-1----:R-:W-:Y:S05]  /*9180*/  LOP3.LUT R19, R19, 0xf000, RZ, 0xb8, !PT ;  /* 0x0000f00013137812 */ /* 0x002fea00078eb8ff */
[----:B------:R2:W-:Y:S02]  /*9190*/  STS [UR4+0x41c], R19 ;  /* 0x00041c13ff007988 */ /* 0x0005e40008000804 */
.L_x_100:
[----:B----4-:R-:W-:Y:S05]  /*91a0*/  BSYNC.RECONVERGENT B0 ;  /* 0x0000000000007941 */ /* 0x010fea0003800200 */
.L_x_99:
[----:B------:R-:W-:Y:S01]  /*91b0*/  NOP ;  /* 0x0000000000007918 */ /* 0x000fe20000000000 */
[----:B------:R-:W4:Y:S01]  /*91c0*/  LDS R16, [R16] ;  /* 0x0000000010107984 */ /* 0x000f220000000800 */
[----:B--2---:R-:W-:Y:S01]  /*91d0*/  IADD3 R4, P0, PT, R0, UR28, RZ ;  /* 0x0000001c00047c10 */ /* 0x004fe2000ff1e0ff */
[----:B------:R-:W-:Y:S04]  /*91e0*/  IMAD.U32 R0, RZ, RZ, UR20 ;  /* 0x00000014ff007e24 */ /* 0x000fe8000f8e00ff */
[----:B------:R-:W-:Y:S01]  /*91f0*/  IMAD.X R5, RZ, RZ, UR29, P0 ;  /* 0x0000001dff057e24 */ /* 0x000fe200080e06ff */
[----:B------:R-:W-:Y:S04]  /*9200*/  SHF.L.U32 R6, R0, 0x1f, RZ ;  /* 0x0000001f00067819 */ /* 0x000fe800000006ff */
[----:B----4-:R2:W4:Y:S02]  /*9210*/  ATOMG.E.EXCH.STRONG.GPU PT, RZ, [R4], R16 ;  /* 0x0000001004ff73a8 */ /* 0x01052400041ee100 */
[----:B----4-:R-:W4:Y:S02]  /*9220*/  SYNCS.PHASECHK.TRANS64.TRYWAIT P0, [R15+URZ+0x108], R6 ;  /* 0x000108060f0075a7 */ /* 0x010f2400080011ff */
[----:B--2-4-:R-:W-:Y:S05]  /*9230*/  @!P0 BRA `(.L_x_101) ;  /* 0x0000008000348947 */ /* 0x014fea0003800000 */
.L_x_98:
[----:B-1----:R-:W-:Y:S04]  /*9240*/  ISETP.NE.U32.AND P0, PT, R2, RZ, PT ;  /* 0x000000ff0200720c */ /* 0x002fe80003f05070 */
[----:B------:R-:W-:Y:S11]  /*9250*/  ISETP.NE.AND.EX P0, PT, R3, RZ, PT, P0 ;  /* 0x000000ff0300720c */ /* 0x000ff60003f05300 */
[----:B------:R-:W-:Y:S02]  /*9260*/  @!UPT UIADD3 URZ, UPT, UPT, URZ, URZ, URZ ;  /* 0x000000fffffff290 */ /* 0x000fe4000fffe0ff */
[----:B------:R-:W1:Y:S02]  /*9270*/  @P0 LDC.64 R4, c[0x0][0x890] ;  /* 0x00022400ff040b82 */ /* 0x000e640000000a00 */
[----:B-1----:R-:W-:Y:S01]  /*9280*/  @P0 IMAD.WIDE R4, R23, 0x8, R4 ;  /* 0x0000000817040825 */ /* 0x002fe200078e0204 */
[----:B------:R-:W-:Y:S06]  /*9290*/  BRA.U UP1, `(.L_x_102) ;  /* 0x0000000101107547 */ /* 0x000fec000b800000 */
[----:B------:R-:W-:Y:S04]  /*92a0*/  DEPBAR {5,4,3,2,1,0} ;  /* 0x0000003f0000791a */ /* 0x000fe80000000000 */
[----:B------:R-:W1:Y:S02]  /*92b0*/  CCTL.E.C.LDCU.IV.DEEP [UR28] ;  /* 0x000000001c007540 */ /* 0x000e640009c08000 */
[----:B-1----:R1:W-:Y:S01]  /*92c0*/  UTMACCTL.IV [UR28] ;  /* 0x000000001c0079b9 */ /* 0x0023e20008000000 */
[----:B------:R-:W-:Y:S01]  /*92d0*/  NOP ;  /* 0x0000000000007918 */ /* 0x000fe20000000000 */
.L_x_102:
[----:B------:R-:W5:Y:S01]  /*92e0*/  @P0 LDG.E.64 R4, desc[UR50][R4.64] ;  /* 0x0000003204040981 */ /* 0x000f62000c1e1b00 */
[----:B------:R-:W-:Y:S02]  /*92f0*/  USHF.L.U32 UR18, UR18, 0x6, URZ ;  /* 0x0000000612127899 */ /* 0x000fe400080006ff */
[----:B------:R-:W-:Y:S01]  /*9300*/  USHF.L.U32 UR19, UR19, 0x7, URZ ;  /* 0x0000000713137899 */ /* 0x000fe200080006ff */
[----:B-----5:R-:W5:Y:S02]  /*9310*/  @P0 LD.E R0, desc[UR50][R4.64] ;  /* 0x0000003204000980 */ /* 0x020f64000c101900 */
[----:B-----5:R-:W-:Y:S01]  /*9320*/  @P0 FSETP.NEU.AND P1, PT, R0, RZ, PT ;  /* 0x000000ff0000020b */ /* 0x020fe20003f2d000 */
[----:B------:R-:W-:Y:S01]  /*9330*/  @!UPT UIADD3 URZ, UPT, UPT, URZ, URZ, URZ ;  /* 0x000000fffffff290 */ /* 0x000fe2000fffe0ff */
[----:B------:R-:W-:Y:S11]  /*9340*/  @P0 BRA `(.L_x_103) ;  /* 0x00000000002c0947 */ /* 0x000ff60003800000 */
[----:B----4-:R-:W-:Y:S02]  /*9350*/  ISETP.NE.U32.AND P0, PT, RZ, UR6, PT ;  /* 0x00000006ff007c0c */ /* 0x010fe4000bf05070 */
[----:B------:R-:W-:Y:S02]  /*9360*/  FSETP.NEU.AND P1, PT, RZ, UR26, PT ;  /* 0x0000001aff007c0b */ /* 0x000fe4000bf2d000 */
[----:B------:R-:W-:Y:S11]  /*9370*/  ISETP.NE.AND.EX P0, PT, RZ, UR7, PT, P0 ;  /* 0x00000007ff007c0c */ /* 0x000ff6000bf05300 */
[----:B------:R-:W-:Y:S02]  /*9380*/  @!UPT UIADD3 URZ, UPT, UPT, URZ, URZ, URZ ;  /* 0x000000fffffff290 */ /* 0x000fe4000fffe0ff */
[----:B------:R-:W4:Y:S08]  /*9390*/  @P0 LDC R0, c[0x0][0x898] ;  /* 0x00022600ff000b82 */ /* 0x000f300000000800 */
[----:B------:R-:W5:Y:S01]  /*93a0*/  @P0 LDC.64 R4, c[0x0][0x888] ;  /* 0x00022200ff040b82 */ /* 0x000f620000000a00 */
[----:B----4-:R-:W-:Y:S04]  /*93b0*/  @P0 IMAD R23, R23, R0, RZ ;  /* 0x0000000017170224 */ /* 0x010fe800078e02ff */
[----:B-----5:R-:W-:Y:S06]  /*93c0*/  @P0 IMAD.WIDE R4, R23, 0x4, R4 ;  /* 0x0000000417040825 */ /* 0x020fec00078e0204 */
[----:B------:R-:W4:Y:S02]  /*93d0*/  @P0 LDG.E R4, desc[UR50][R4.64] ;  /* 0x0000003204040981 */ /* 0x000f24000c1e1900 */
[----:B----4-:R-:W-:Y:S11]  /*93e0*/  @P0 FSETP.NEU.AND P1, PT, R4, RZ, PT ;  /* 0x000000ff0400020b */ /* 0x010ff60003f2d000 */
[----:B------:R-:W-:Y:S02]  /*93f0*/  @!UPT UIADD3 URZ, UPT, UPT, URZ, URZ, URZ ;  /* 0x000000fffffff290 */ /* 0x000fe4000fffe0ff */
.L_x_103:
[----:B------:R-:W-:Y:S01]  /*9400*/  UISETP.NE.AND UP0, UPT, UR21, 0x4, UPT ;  /* 0x000000041500788c */ /* 0x000fe2000bf05270 */
[----:B------:R-:W-:Y:S04]  /*9410*/  ELECT P0, URZ, PT ;  /* 0x0000000000ff782f */ /* 0x000fe80003800000 */
[----:B------:R-:W-:Y:S04]  /*9420*/  PLOP3.LUT P1, PT, P1, P0, PT, 0x80, 0x8 ;  /* 0x000000000008781c */ /* 0x000fe80000f21070 */
[----:B------:R-:W-:Y:S09]  /*9430*/  BRA.U UP0, `(.L_x_104) ;  /* 0x0000000100047547 */ /* 0x000ff2000b800000 */
[----:B-1--4-:R-:W-:Y:S05]  /*9440*/  BPT.TRAP 0x1 ;  /* 0x000000040000795c */ /* 0x012fea0000300000 */
.L_x_104:
[----:B------:R-:W5:Y:S01]  /*9450*/  S2UR UR25, SR_CgaCtaId ;  /* 0x00000000001979c3 */ /* 0x000f620000008800 */
[----:B------:R-:W-:Y:S01]  /*9460*/  UMOV UR24, 0x400 ;  /* 0x0000040000187882 */ /* 0x000fe20000000000 */
[----:B------:R-:W-:Y:S01]  /*9470*/  SHF.L.U32 R5, R18, 0x1f, RZ ;  /* 0x0000001f12057819 */ /* 0x000fe200000006ff */
[----:B-----5:R-:W-:Y:S09]  /*9480*/  ULEA UR24, UR25, UR24, 0x18 ;  /* 0x0000001819187291 */ /* 0x020ff2000f8ec0ff */
[----:B------:R-:W5:Y:S02]  /*9490*/  SYNCS.PHASECHK.TRANS64.TRYWAIT P0, [UR24+0xe0], R5 ;  /* 0x0000e005ff0075a7 */ /* 0x000f640008001118 */
[----:B-----5:R-:W-:Y:S05]  /*94a0*/  @!P0 BRA `(.L_x_105) ;  /* 0x0000007c00ac8947 */ /* 0x020fea0003800000 */
.L_x_279:
[----:B------:R-:W-:Y:S04]  /*94b0*/  BSSY.RECONVERGENT B0, `(.L_x_106) ;  /* 0x0000011000007945 */ /* 0x000fe80003800200 */
[----:B------:R-:W-:Y:S05]  /*94c0*/  @!P1 BRA `(.L_x_107) ;  /* 0x00000000003c9947 */ /* 0x000fea0003800000 */
[----:B------:R-:W-:Y:S02]  /*94d0*/  UIADD3 UR17, UPT, UPT, UR24, 0xc0, URZ ;  /* 0x000000c018117890 */ /* 0x000fe4000fffe0ff */
[----:B------:R-:W-:Y:S01]  /*94e0*/  UIADD3 UR16, UPT, UPT, UR24, 0x1000, URZ ;  /* 0x0000100018107890 */ /* 0x000fe2000fffe0ff */
[----:B------:R-:W-:Y:S01]  /*94f0*/  UMOV UR12, 0x0 ;  /* 0x00000000000c7882 */ /* 0x000fe20000000000 */
[----:B------:R-:W-:Y:S01]  /*9500*/  UMOV UR13, 0x10000000 ;  /* 0x10000000000d7882 */ /* 0x000fe20000000000 */
[----:B------:R-:W-:Y:S02]  /*9510*/  UIADD3 UR11, UPT, UPT, UR19, 0x40, URZ ;  /* 0x00000040130b7890 */ /* 0x000fe4000fffe0ff */
[----:B------:R-:W-:Y:S01]  /*9520*/  UIADD3 UR8, UPT, UPT, UR24, 0x1800, URZ ;  /* 0x0000180018087890 */ /* 0x000fe2000fffe0ff */
[----:B------:R-:W-:Y:S03]  /*9530*/  UMOV UR10, UR18 ;  /* 0x00000012000a7c82 */ /* 0x000fe60008000000 */
[----:B------:R1:W-:Y:S01]  /*9540*/  UTMALDG.2D [UR16], [UR28], desc[UR12] ;  /* 0x00000c101c0075b4 */ /* 0x0003e20008009000 */
[----:B------:R-:W-:Y:S01]  /*9550*/  UMOV UR9, UR17 ;  /* 0x0000001100097c82 */ /* 0x000fe20008000000 */
[----:B------:R-:W-:Y:S03]  /*9560*/  UISETP.NE.AND UP0, UPT, UR21, 0x4, UPT ;  /* 0x000000041500788c */ /* 0x000fe6000bf05270 */
[----:B------:R1:W-:Y:S06]  /*9570*/  UTMALDG.2D [UR8], [UR28], desc[UR12] ;  /* 0x00000c081c0075b4 */ /* 0x0003ec0008009000 */
[----:B-1----:R-:W-:Y:S05]  /*9580*/  BRA.U UP0, `(.L_x_108) ;  /* 0x0000000100047547 */ /* 0x002fea000b800000 */
[----:B----4-:R-:W-:Y:S05]  /*9590*/  BPT.TRAP 0x1 ;  /* 0x000000040000795c */ /* 0x010fea0000300000 */
.L_x_108:
[----:B------:R-:W-:Y:S04]  /*95a0*/  HFMA2 R0, -RZ, RZ, 0, 0.00048828125 ;  /* 0x00001000ff007431 */ /* 0x000fe800000001ff */
[----:B------:R1:W-:Y:S03]  /*95b0*/  SYNCS.ARRIVE.TRANS64.RED.A0TR RZ, [UR24+0xc0], R0 ;  /* 0x0000c000ffff79a7 */ /* 0x0003e60008300418 */
.L_x_107:
[----:B-1--4-:R-:W-:Y:S05]  /*95c0*/  BSYNC.RECONVERGENT B0 ;  /* 0x0000000000007941 */ /* 0x012fea0003800200 */
.L_x_106:
[----:B------:R-:W-:Y:S09]  /*95d0*/  UISETP.NE.AND UP0, UPT, UR21, 0x4, UPT ;  /* 0x000000041500788c */ /* 0x000ff2000bf05270 */
[----:B------:R-:W-:Y:S05]  /*95e0*/  BRA.U UP0, `(.L_x_109) ;  /* 0x0000000100047547 */ /* 0x000fea000b800000 */
[----:B------:R-:W-:Y:S05]  /*95f0*/  BPT.TRAP 0x1 ;  /* 0x000000040000795c */ /* 0x000fea0000300000 */
.L_x_109:
[----:B------:R-:W-:Y:S04]  /*9600*/  UIADD3 UR4, UPT, UPT, UR24, 0xc0, URZ ;  /* 0x000000c018047890 */ /* 0x000fe8000fffe0ff */
[----:B------:R-:W-:Y:S09]  /*9610*/  UPRMT UR4, UR25, 0x654, UR4 ;  /* 0x0000065419047896 */ /* 0x000ff20008000004 */
[----:B------:R-:W-:Y:S01]  /*9620*/  SYNCS.ARRIVE.TRANS64.RED.A1T0 RZ, [UR4], RZ ;  /* 0x000000ffffff79a7 */ /* 0x000fe20008100404 */
[----:B------:R-:W-:Y:S05]  /*9630*/  BRA.U UP0, `(.L_x_110) ;  /* 0x0000000100047547 */ /* 0x000fea000b800000 */
[----:B------:R-:W-:Y:S05]  /*9640*/  BPT.TRAP 0x1 ;  /* 0x000000040000795c */ /* 0x000fea0000300000 */
.L_x_110:
[----:B------:R-:W1:Y:S02]  /*9650*/  SYNCS.PHASECHK.TRANS64.TRYWAIT P0, [UR24+0xe8], R5 ;  /* 0x0000e805ff0075a7 */ /* 0x000e640008001118 */
[----:B-1----:R-:W-:Y:S05]  /*9660*/  @!P0 BRA `(.L_x_111) ;  /* 0x0000007c00548947 */ /* 0x002fea0003800000 */
.L_x_281:
[----:B------:R-:W-:Y:S04]  /*9670*/  BSSY.RECONVERGENT B0, `(.L_x_112) ;  /* 0x0000012000007945 */ /* 0x000fe80003800200 */
[----:B------:R-:W-:Y:S05]  /*9680*/  @!P1 BRA `(.L_x_113) ;  /* 0x0000000000409947 */ /* 0x000fea0003800000 */
[----:B------:R-:W-:Y:S02]  /*9690*/  UIADD3 UR13, UPT, UPT, UR24, 0xc8, URZ ;  /* 0x000000c8180d7890 */ /* 0x000fe4000fffe0ff */
[----:B------:R-:W-:Y:S02]  /*96a0*/  UIADD3 UR15, UPT, UPT, UR19, 0x10, URZ ;  /* 0x00000010130f7890 */ /* 0x000fe4000fffe0ff */
[----:B------:R-:W-:Y:S01]  /*96b0*/  UIADD3 UR12, UPT, UPT, UR24, 0x2000, URZ ;  /* 0x00002000180c7890 */ /* 0x000fe2000fffe0ff */
[----:B------:R-:W-:Y:S01]  /*96c0*/  UMOV UR16, 0x0 ;  /* 0x0000000000107882 */ /* 0x000fe20000000000 */
[----:B------:R-:W-:Y:S01]  /*96d0*/  UMOV UR17, 0x10000000 ;  /* 0x1000000000117882 */ /* 0x000fe20000000000 */
[----:B------:R-:W-:Y:S01]  /*96e0*/  UMOV UR14, UR18 ;  /* 0x00000012000e7c82 */ /* 0x000fe20008000000 */
[----:B------:R-:W-:Y:S02]  /*96f0*/  UIADD3 UR11, UPT, UPT, UR19, 0x50, URZ ;  /* 0x00000050130b7890 */ /* 0x000fe4000fffe0ff */
[----:B------:R-:W-:Y:S03]  /*9700*/  UIADD3 UR8, UPT, UPT, UR24, 0x2800, URZ ;  /* 0x0000280018087890 */ /* 0x000fe6000fffe0ff */
[----:B------:R4:W-:Y:S01]  /*9710*/  UTMALDG.2D [UR12], [UR28], desc[UR16] ;  /* 0x0000100c1c0075b4 */ /* 0x0009e20008009000 */
[----:B------:R-:W-:Y:S01]  /*9720*/  UMOV UR10, UR18 ;  /* 0x00000012000a7c82 */ /* 0x000fe20008000000 */
[----:B------:R-:W-:Y:S04]  /*9730*/  UMOV UR9, UR13 ;  /* 0x0000000d00097c82 */ /* 0x000fe80008000000 */
[----:B------:R4:W-:Y:S02]  /*9740*/  UTMALDG.2D [UR8], [UR28], desc[UR16] ;  /* 0x000010081c0075b4 */ /* 0x0009e40008009000 */
[----:B----4-:R-:W-:Y:S05]  /*9750*/  BRA.U UP0, `(.L_x_114) ;  /* 0x0000000100047547 */ /* 0x010fea000b800000 */
[----:B------:R-:W-:Y:S05]  /*9760*/  BPT.TRAP 0x1 ;  /* 0x000000040000795c */ /* 0x000fea0000300000 */
.L_x_114:
[----:B-1----:R-:W-:Y:S04]  /*9770*/  HFMA2 R0, -RZ, RZ, 0, 0.00048828125 ;  /* 0x00001000ff007431 */ /* 0x002fe800000001ff */
[----:B------:R4:W-:Y:S03]  /*9780*/  SYNCS.ARRIVE.TRANS64.RED.A0TR RZ, [UR24+0xc8], R0 ;  /* 0x0000c800ffff79a7 */ /* 0x0009e60008300418 */
.L_x_113:
[----:B------:R-:W-:Y:S05]  /*9790*/  BSYNC.RECONVERGENT B0 ;  /* 0x0000000000007941 */ /* 0x000fea0003800200 */
.L_x_112:
[----:B------:R-:W-:Y:S05]  /*97a0*/  BRA.U UP0, `(.L_x_115) ;  /* 0x0000000100047547 */ /* 0x000fea000b800000 */
[----:B------:R-:W-:Y:S05]  /*97b0*/  BPT.TRAP 0x1 ;  /* 0x000000040000795c */ /* 0x000fea0000300000 */
.L_x_115:
[----:B------:R-:W-:Y:S04]  /*97c0*/  UIADD3 UR4, UPT, UPT, UR24, 0xc8, URZ ;  /* 0x000000c818047890 */ /* 0x000fe8000fffe0ff */
[----:B------:R-:W-:Y:S09]  /*97d0*/  UPRMT UR4, UR25, 0x654, UR4 ;  /* 0x0000065419047896 */ /* 0x000ff20008000004 */
[----:B------:R-:W-:Y:S01]  /*97e0*/  SYNCS.ARRIVE.TRANS64.RED.A1T0 RZ, [UR4], RZ ;  /* 0x000000ffffff79a7 */ /* 0x000fe20008100404 */
[----:B------:R-:W-:Y:S05]  /*97f0*/  BRA.U UP0, `(.L_x_116) ;  /* 0x0000000100047547 */ /* 0x000fea000b800000 */
[----:B------:R-:W-:Y:S05]  /*9800*/  BPT.TRAP 0x1 ;  /* 0x000000040000795c */ /* 0x000fea0000300000 */
.L_x_116:
[----:B------:R-:W5:Y:S02]  /*9810*/  SYNCS.PHASECHK.TRANS64.TRYWAIT P0, [UR24+0xf0], R5 ;  /* 0x0000f005ff0075a7 */ /* 0x000f640008001118 */
[----:B-----5:R-:W-:Y:S05]  /*9820*/  @!P0 BRA `(.L_x_117) ;  /* 0x0000007800fc8947 */ /* 0x020fea0003800000 */
.L_x_283:
        /* <DEDUP_REMOVED lines=14> */
[----:B-1----:R-:W-:Y:S05]  /*9910*/  BRA.U UP0, `(.L_x_120) ;  /* 0x0000000100047547 */ /* 0x002fea000b800000 */
[----:B------:R-:W-:Y:S05]  /*9920*/  BPT.TRAP 0x1 ;  /* 0x000000040000795c */ /* 0x000fea0000300000 */
.L_x_120:
[----:B----4-:R-:W-:Y:S04]  /*9930*/  HFMA2 R0, -RZ, RZ, 0, 0.00048828125 ;  /* 0x00001000ff007431 */ /* 0x010fe800000001ff */
[----:B------:R1:W-:Y:S03]  /*9940*/  SYNCS.ARRIVE.TRANS64.RED.A0TR RZ, [UR24+0xd0], R0 ;  /* 0x0000d000ffff79a7 */ /* 0x0003e60008300418 */
.L_x_119:
[----:B------:R-:W-:Y:S05]  /*9950*/  BSYNC.RECONVERGENT B0 ;  /* 0x0000000000007941 */ /* 0x000fea0003800200 */
.L_x_118:
[----:B------:R-:W-:Y:S05]  /*9960*/  BRA.U UP0, `(.L_x_121) ;  /* 0x0000000100047547 */ /* 0x000fea000b800000 */
[----:B------:R-:W-:Y:S05]  /*9970*/  BPT.TRAP 0x1 ;  /* 0x000000040000795c */ /* 0x000fea0000300000 */
.L_x_121:
[----:B------:R-:W-:Y:S04]  /*9980*/  UIADD3 UR4, UPT, UPT, UR24, 0xd0, URZ ;  /* 0x000000d018047890 */ /* 0x000fe8000fffe0ff */
[----:B------:R-:W-:Y:S09]  /*9990*/  UPRMT UR4, UR25, 0x654, UR4 ;  /* 0x0000065419047896 */ /* 0x000ff20008000004 */
[----:B------:R-:W-:Y:S01]  /*99a0*/  SYNCS.ARRIVE.TRANS64.RED.A1T0 RZ, [UR4], RZ ;  /* 0x000000ffffff79a7 */ /* 0x000fe20008100404 */
[----:B------:R-:W-:Y:S05]  /*99b0*/  BRA.U UP0, `(.L_x_122) ;  /* 0x0000000100047547 */ /* 0x000fea000b800000 */
[----:B------:R-:W-:Y:S05]  /*99c0*/  BPT.TRAP 0x1 ;  /* 0x000000040000795c */ /* 0x000fea0000300000 */
.L_x_122:
[----:B------:R-:W5:Y:S02]  /*99d0*/  SYNCS.PHASECHK.TRANS64.TRYWAIT P0, [UR24+0xf8], R5 ;  /* 0x0000f805ff0075a7 */ /* 0x000f640008001118 */
[----:B-----5:R-:W-:Y:S05]  /*99e0*/  @!P0 BRA `(.L_x_123) ;  /* 0x0000007800a48947 */ /* 0x020fea0003800000 */
.L_x_285:
        /* <DEDUP_REMOVED lines=16> */
.L_x_126:
[----:B----4-:R-:W-:Y:S04]  /*9af0*/  HFMA2 R0, -RZ, RZ, 0, 0.00048828125 ;  /* 0x00001000ff007431 */ /* 0x010fe800000001ff */
[----:B------:R1:W-:Y:S03]  /*9b00*/  SYNCS.ARRIVE.TRANS64.RED.A0TR RZ, [UR24+0xd8], R0 ;  /* 0x0000d800ffff79a7 */ /* 0x0003e60008300418 */
.L_x_125:
[----:B------:R-:W-:Y:S05]  /*9b10*/  BSYNC.RECONVERGENT B0 ;  /* 0x0000000000007941 */ /* 0x000fea0003800200 */
.L_x_124:
[----:B------:R-:W-:Y:S05]  /*9b20*/  BRA.U UP0, `(.L_x_127) ;  /* 0x0000000100047547 */ /* 0x000fea000b800000 */
[----:B------:R-:W-:Y:S05]  /*9b30*/  BPT.TRAP 0x1 ;  /* 0x000000040000795c */ /* 0x000fea0000300000 */
.L_x_127:
[----:B------:R-:W-:Y:S01]  /*9b40*/  UIADD3 UR4, UPT, UPT, UR24, 0xd8, URZ ;  /* 0x000000d818047890 */ /* 0x000fe2000fffe0ff */
[----:B------:R-:W-:Y:S01]  /*9b50*/  LOP3.LUT R18, R18, 0x1, RZ, 0x3c, !PT ;  /* 0x0000000112127812 */ /* 0x000fe200078e3cff */
[----:B------:R-:W-:Y:S02]  /*9b60*/  UISETP.NE.AND UP1, UPT, UR37, 0x8, UPT ;  /* 0x000000082500788c */ /* 0x000fe4000bf25270 */
[----:B------:R-:W-:Y:S09]  /*9b70*/  UPRMT UR4, UR25, 0x654, UR4 ;  /* 0x0000065419047896 */ /* 0x000ff20008000004 */
[----:B------:R-:W-:Y:S01]  /*9b80*/  SYNCS.ARRIVE.TRANS64.RED.A1T0 RZ, [UR4], RZ ;  /* 0x000000ffffff79a7 */ /* 0x000fe20008100404 */
[----:B------:R-:W-:Y:S05]  /*9b90*/  BRA.U UP1, `(.L_x_128) ;  /* 0x0000000101047547 */ /* 0x000fea000b800000 */
[----:B------:R-:W-:Y:S05]  /*9ba0*/  BPT.TRAP 0x1 ;  /* 0x000000040000795c */ /* 0x000fea0000300000 */
.L_x_128:
[----:B------:R-:W-:Y:S01]  /*9bb0*/  ULEA UR8, UR5, UR24, 0x3 ;  /* 0x0000001805087291 */ /* 0x000fe2000f8e18ff */
[----:B-1----:R-:W-:Y:S08]  /*9bc0*/  SHF.L.U32 R5, R17, 0x1f, RZ ;  /* 0x0000001f11057819 */ /* 0x002ff000000006ff */
[----:B------:R-:W1:Y:S02]  /*9bd0*/  SYNCS.PHASECHK.TRANS64.TRYWAIT P0, [UR8+0x1f0], R5 ;  /* 0x0001f005ff0075a7 */ /* 0x000e640008001108 */
[----:B-1----:R-:W-:Y:S05]  /*9be0*/  @!P0 BRA `(.L_x_129) ;  /* 0x00000078003c8947 */ /* 0x002fea0003800000 */
.L_x_287:
[----:B------:R-:W-:Y:S09]  /*9bf0*/  UIMAD UR4, UR5, 0x14, UR36 ;  /* 0x00000014050478a4 */ /* 0x000ff2000f8e0224 */
[----:B--2---:R-:W2:Y:S04]  /*9c00*/  LDS R6, [UR4] ;  /* 0x00000004ff067984 */ /* 0x004ea80008000800 */
[----:B-1----:R-:W1:Y:S04]  /*9c10*/  LDS R5, [UR4+0x4] ;  /* 0x00000404ff057984 */ /* 0x002e680008000800 */
[----:B------:R-:W3:Y:S04]  /*9c20*/  LDS.U16 R4, [UR4+0x12] ;  /* 0x00001204ff047984 */ /* 0x000ee80008000400 */
[----:B------:R-:W3:Y:S04]  /*9c30*/  LDS R23, [UR4+0x8] ;  /* 0x00000804ff177984 */ /* 0x000ee80008000800 */
[----:B----4-:R-:W4:Y:S01]  /*9c40*/  LDS R0, [UR4+0xc] ;  /* 0x00000c04ff007984 */ /* 0x010f220008000800 */
[----:B------:R-:W-:Y:S01]  /*9c50*/  @!PT LDS RZ, [RZ] ;  /* 0x00000000fffff984 */ /* 0x000fe20000000800 */
[----:B------:R-:W-:Y:S01]  /*9c60*/  @!PT LDS RZ, [RZ] ;  /* 0x00000000fffff984 */ /* 0x000fe20000000800 */
[----:B------:R-:W-:Y:S01]  /*9c70*/  @!PT LDS RZ, [RZ] ;  /* 0x00000000fffff984 */ /* 0x000fe20000000800 */
[----:B------:R-:W-:Y:S01]  /*9c80*/  @!PT LDS RZ, [RZ] ;  /* 0x00000000fffff984 */ /* 0x000fe20000000800 */
[----:B------:R5:W-:Y:S06]  /*9c90*/  MEMBAR.ALL.CTA ;  /* 0x0000000000007992 */ /* 0x000bec0000008000 */
[----:B-----5:R-:W3:Y:S01]  /*9ca0*/  FENCE.VIEW.ASYNC.S ;  /* 0x00000000000073c6 */ /* 0x020ee20000000000 */
[----:B--2---:R-:W-:Y:S02]  /*9cb0*/  R2UR UR18, R6 ;  /* 0x00000000061272ca */ /* 0x004fe400000e0000 */
[----:B-1----:R-:W-:Y:S01]  /*9cc0*/  R2UR UR19, R5 ;  /* 0x00000000051372ca */ /* 0x002fe200000e0000 */
[----:B------:R-:W-:Y:S03]  /*9cd0*/  @!UPT UIADD3 URZ, UPT, UPT, URZ, URZ, URZ ;  /* 0x000000fffffff290 */ /* 0x000fe6000fffe0ff */
[----:B------:R-:W-:Y:S11]  /*9ce0*/  BRA.U UP1, `(.L_x_130) ;  /* 0x0000000101047547 */ /* 0x000ff6000b800000 */
[----:B------:R-:W-:Y:S05]  /*9cf0*/  BPT.TRAP 0x1 ;  /* 0x000000040000795c */ /* 0x000fea0000300000 */
.L_x_130:
[----:B------:R-:W-:Y:S01]  /*9d00*/  UIADD3 UR8, UPT, UPT, UR8, 0x230, URZ ;  /* 0x0000023008087890 */ /* 0x000fe2000fffe0ff */
[----:B----4-:R-:W-:Y:S03]  /*9d10*/  ISETP.NE.AND P0, PT, R0, RZ, PT ;  /* 0x000000ff0000720c */ /* 0x010fe60003f05270 */
[----:B------:R-:W-:Y:S09]  /*9d20*/  UPRMT UR8, UR25, 0x654, UR8 ;  /* 0x0000065419087896 */ /* 0x000ff20008000008 */
[----:B---3--:R-:W-:Y:S01]  /*9d30*/  SYNCS.ARRIVE.TRANS64.RED.A1T0 RZ, [UR8], RZ ;  /* 0x000000ffffff79a7 */ /* 0x008fe20008100408 */
[----:B------:R-:W-:Y:S04]  /*9d40*/  UIADD3 UR8, UPT, UPT, UR5, 0x1, URZ ;  /* 0x0000000105087890 */ /* 0x000fe8000fffe0ff */
[----:B------:R-:W-:Y:S04]  /*9d50*/  UISETP.NE.AND UP1, UPT, UR8, 0x8, UPT ;  /* 0x000000080800788c */ /* 0x000fe8000bf25270 */
[----:B------:R-:W-:Y:S02]  /*9d60*/  USEL UR4, URZ, 0x1, UP1 ;  /* 0x00000001ff047887 */ /* 0x000fe40008800000 */
[----:B------:R-:W-:Y:S02]  /*9d70*/  USEL UR5, UR8, URZ, UP1 ;  /* 0x000000ff08057287 */ /* 0x000fe40008800000 */
[----:B------:R-:W-:Y:S02]  /*9d80*/  UPLOP3.LUT UP1, UPT, UPT, UPT, UPT, 0x80, 0x8 ;  /* 0x000000000008789c */ /* 0x000fe40003f2f070 */
[----:B------:R-:W-:Y:S01]  /*9d90*/  LOP3.LUT R17, R17, UR4, RZ, 0x3c, !PT ;  /* 0x0000000411117c12 */ /* 0x000fe2000f8e3cff */
[----:B------:R-:W-:Y:S08]  /*9da0*/  @P0 BRA `(.L_x_131) ;  /* 0xffffffec00c00947 */ /* 0x000ff0000383ffff */
[----:B------:R-:W-:Y:S05]  /*9db0*/  BRA.U UP0, `(.L_x_132) ;  /* 0x0000000100047547 */ /* 0x000fea000b800000 */
[----:B------:R-:W-:Y:S05]  /*9dc0*/  BPT.TRAP 0x1 ;  /* 0x000000040000795c */ /* 0x000fea0000300000 */
.L_x_132:
[----:B------:R-:W-:-:S04]  /*9dd0*/  SHF.L.U32 R3, R18, 0x1f, RZ ;  /* 0x0000001f12037819 */ /* 0x000fc800000006ff */
[----:B------:R-:W1:Y:S02]  /*9de0*/  SYNCS.PHASECHK.TRANS64.TRYWAIT P0, [UR24+0xe0], R3 ;  /* 0x0000e003ff0075a7 */ /* 0x000e640008001118 */
[----:B-1----:R-:W-:Y:S05]  /*9df0*/  @!P0 BRA `(.L_x_133) ;  /* 0x0000007400d08947 */ /* 0x002fea0003800000 */
.L_x_289:
[----:B------:R-:W-:Y:S05]  /*9e00*/  BRA.U UP0, `(.L_x_134) ;  /* 0x0000000100047547 */ /* 0x000fea000b800000 */
[----:B------:R-:W-:Y:S05]  /*9e10*/  BPT.TRAP 0x1 ;  /* 0x000000040000795c */ /* 0x000fea0000300000 */
.L_x_134:
[----:B------:R-:W2:Y:S02]  /*9e20*/  SYNCS.PHASECHK.TRANS64.TRYWAIT P0, [UR24+0xe8], R3 ;  /* 0x0000e803ff0075a7 */ /* 0x000ea40008001118 */
[----:B--2---:R-:W-:Y:S05]  /*9e30*/  @!P0 BRA `(.L_x_135) ;  /* 0x0000007400d88947 */ /* 0x004fea0003800000 */
.L_x_291:
[----:B------:R-:W-:Y:S05]  /*9e40*/  BRA.U UP0, `(.L_x_136) ;  /* 0x0000000100047547 */ /* 0x000fea000b800000 */
[----:B------:R-:W-:Y:S05]  /*9e50*/  BPT.TRAP 0x1 ;  /* 0x000000040000795c */ /* 0x000fea0000300000 */
.L_x_136:
[----:B------:R-:W2:Y:S02]  /*9e60*/  SYNCS.PHASECHK.TRANS64.TRYWAIT P0, [UR24+0xf0], R3 ;  /* 0x0000f003ff0075a7 */ /* 0x000ea40008001118 */
[----:B--2---:R-:W-:Y:S05]  /*9e70*/  @!P0 BRA `(.L_x_137) ;  /* 0x0000007400e08947 */ /* 0x004fea0003800000 */
.L_x_293:
[----:B------:R-:W-:Y:S05]  /*9e80*/  BRA.U UP0, `(.L_x_138) ;  /* 0x0000000100047547 */ /* 0x000fea000b800000 */
[----:B------:R-:W-:Y:S05]  /*9e90*/  BPT.TRAP 0x1 ;  /* 0x000000040000795c */ /* 0x000fea0000300000 */
.L_x_138:
[----:B-1----:R-:W-:Y:S02]  /*9ea0*/  SHF.L.U32 R3, R18, 0x1f, RZ ;  /* 0x0000001f12037819 */ /* 0x002fe400000006ff */
[----:B------:R-:W-:-:S04]  /*9eb0*/  MOV R0, UR24 ;  /* 0x0000001800007c02 */ /* 0x000fc80008000f00 */
[----:B------:R1:W2:Y:S03]  /*9ec0*/  SYNCS.PHASECHK.TRANS64.TRYWAIT P0, [R0+URZ+0xf8], R3 ;  /* 0x0000f803000075a7 */ /* 0x0002a600080011ff */
[----:B--2---:R-:W-:Y:S05]  /*9ed0*/  @!P0 NANOSLEEP.SYNCS 0x989680 ;  /* 0x009896800000895d */ /* 0x004fea0003900000 */
[----:B------:R-:W2:Y:S02]  /*9ee0*/  @!P0 SYNCS.PHASECHK.TRANS64 P0, [R0+URZ+0xf8], R3 ;  /* 0x0000f803000085a7 */ /* 0x000ea400080010ff */
[----:B--2---:R-:W-:Y:S05]  /*9ef0*/  @P0 EXIT ;  /* 0x000000000000094d */ /* 0x004fea0003800000 */
[----:B------:R-:W-:Y:S05]  /*9f00*/  BRA `(.L_x_138) ;  /* 0xfffffffc00e47947 */ /* 0x000fea000383ffff */
.L_x_97:
[----:B------:R-:W-:-:S09]  /*9f10*/  UISETP.NE.AND UP0, UPT, UR21, 0x4, UPT ;  /* 0x000000041500788c */ /* 0x000fd2000bf05270 */
[----:B------:R-:W-:Y:S05]  /*9f20*/  BRA.U UP0, `(.L_x_139) ;  /* 0x0000003d00047547 */ /* 0x000fea000b800000 */
.L_x_140:
[----:B------:R-:W-:-:S08]  /*9f30*/  NOP ;  /* 0x0000000000007918 */ /* 0x000fd00000000000 */
[----:B------:R-:W1:Y:S02]  /*9f40*/  USETMAXREG.TRY_ALLOC.CTAPOOL UP0, 0xe8 ;  /* 0x000000e8000079c8 */ /* 0x000e640008000600 */
[----:B-1----:R-:W-:Y:S05]  /*9f50*/  BRA.U !UP0, `(.L_x_140) ;  /* 0xfffffffd08f47547 */ /* 0x002fea000b83ffff */
[----:B------:R-:W1:Y:S08]  /*9f60*/  S2UR UR52, SR_CgaCtaId ;  /* 0x00000000003479c3 */ /* 0x000e700000008800 */
[----:B------:R-:W-:Y:S01]  /*9f70*/  BAR.SYNC.DEFER_BLOCKING 0x6, 0xa0 ;  /* 0x0182800000007b1d */ /* 0x000fe20000010000 */
[C---:B------:R-:W-:Y:S01]  /*9f80*/  IMAD.SHL.U32 R3, R49.reuse, 0x20, RZ ;  /* 0x0000002031037824 */ /* 0x040fe200078e00ff */
[----:B------:R-:W-:Y:S01]  /*9f90*/  PLOP3.LUT P2, PT, PT, PT, PT, 0x80, 0x8 ;  /* 0x000000000008781c */ /* 0x000fe20003f4f070 */
[C---:B------:R-:W-:Y:S01]  /*9fa0*/  IMAD.SHL.U32 R4, R49.reuse, 0x40, RZ ;  /* 0x0000004031047824 */ /* 0x040fe200078e00ff */
[C---:B------:R-:W-:Y:S01]  /*9fb0*/  LOP3.LUT R64, R49.reuse, 0x60, RZ, 0xc0, !PT ;  /* 0x0000006031407812 */ /* 0x040fe200078ec0ff */
[----:B------:R-:W-:Y:S01]  /*9fc0*/  IMAD.SHL.U32 R62, R49, 0x10, RZ ;  /* 0x00000010313e7824 */ /* 0x000fe200078e00ff */
[----:B------:R-:W-:-:S02]  /*9fd0*/  UMOV UR43, 0x400 ;  /* 0x00000400002b7882 */ /* 0x000fc40000000000 */
[----:B------:R-:W2:Y:S01]  /*9fe0*/  LDC.64 R66, c[0x0][0x390] ;  /* 0x0000e400ff427b82 */ /* 0x000ea20000000a00 */
[----:B------:R-:W3:Y:S01]  /*9ff0*/  SHFL.IDX PT, R65, R48, RZ, 0x1f ;  /* 0x00001fff30417589 */ /* 0x000ee200000e0000 */
[----:B-----5:R-:W-:Y:S01]  /*a000*/  IMAD.SHL.U32 R5, R48, 0x200000, RZ ;  /* 0x0020000030057824 */ /* 0x020fe200078e00ff */
[----:B------:R-:W-:Y:S01]  /*a010*/  LOP3.LUT R3, R3, 0x200, RZ, 0xc0, !PT ;  /* 0x0000020003037812 */ /* 0x000fe200078ec0ff */
[C---:B------:R-:W-:Y:S01]  /*a020*/  IMAD.U32 R2, R49.reuse, 0x10000, RZ ;  /* 0x0001000031027824 */ /* 0x040fe200078e00ff */
[----:B------:R-:W-:Y:S01]  /*a030*/  LOP3.LUT R4, R4, 0x1c0, RZ, 0xc0, !PT ;  /* 0x000001c004047812 */ /* 0x000fe200078ec0ff */
[----:B------:R-:W-:Y:S01]  /*a040*/  IMAD.SHL.U32 R0, R49, 0x8, RZ ;  /* 0x0000000831007824 */ /* 0x000fe200078e00ff */
[----:B------:R-:W-:Y:S01]  /*a050*/  LOP3.LUT R62, R3, 0x400, R62, 0xf8, !PT ;  /* 0x00000400033e7812 */ /* 0x000fe200078ef83e */
[----:B------:R-:W2:Y:S01]  /*a060*/  LDC.64 R44, c[0x0][0x890] ;  /* 0x00022400ff2c7b82 */ /* 0x000ea20000000a00 */
[----:B------:R-:W-:Y:S01]  /*a070*/  LOP3.LUT R5, R5, 0x200000, RZ, 0xc0, !PT ;  /* 0x0020000005057812 */ /* 0x000fe200078ec0ff */
[----:B------:R-:W2:Y:S01]  /*a080*/  LDCU.64 UR38, c[0x0][0x888] ;  /* 0x00011100ff2677ac */ /* 0x000ea20008000a00 */
[----:B------:R-:W-:Y:S01]  /*a090*/  LOP3.LUT R3, R4, 0x28, R49, 0xf8, !PT ;  /* 0x0000002804037812 */ /* 0x000fe200078ef831 */
[----:B------:R-:W-:Y:S01]  /*a0a0*/  IMAD.MOV.U32 R61, RZ, RZ, 0x1 ;  /* 0x00000001ff3d7424 */ /* 0x000fe200078e00ff */
[----:B------:R-:W-:Y:S01]  /*a0b0*/  LOP3.LUT R2, R5, 0x400000, R2, 0xf8, !PT ;  /* 0x0040000005027812 */ /* 0x000fe200078ef802 */
[----:B------:R-:W2:Y:S01]  /*a0c0*/  LDCU.64 UR48, c[0x0][0xb18] ;  /* 0x00016300ff3077ac */ /* 0x000ea20008000a00 */
[----:B------:R-:W-:Y:S01]  /*a0d0*/  LOP3.LUT R3, R3, 0x38, R0, 0x78, !PT ;  /* 0x0000003803037812 */ /* 0x000fe200078e7800 */
[----:B------:R-:W2:Y:S01]  /*a0e0*/  LDC.64 R46, c[0x0][0x8b8] ;  /* 0x00022e00ff2e7b82 */ /* 0x000ea20000000a00 */
[----:B------:R-:W-:Y:S01]  /*a0f0*/  IMAD.MOV.U32 R60, RZ, RZ, RZ ;  /* 0x000000ffff3c7224 */ /* 0x000fe200078e00ff */
[----:B-1----:R-:W-:Y:S01]  /*a100*/  ULEA UR43, UR52, UR43, 0x18 ;  /* 0x0000002b342b7291 */ /* 0x002fe2000f8ec0ff */
[----:B------:R-:W-:Y:S01]  /*a110*/  LOP3.LUT R62, R62, R3, RZ, 0xfc, !PT ;  /* 0x000000033e3e7212 */ /* 0x000fe200078efcff */
[----:B------:R-:W1:Y:S01]  /*a120*/  LDCU.64 UR46, c[0x0][0xb20] ;  /* 0x00016400ff2e77ac */ /* 0x000e620008000a00 */
[----:B------:R-:W-:Y:S01]  /*a130*/  PRMT R59, RZ, 0x7610, R59 ;  /* 0x00007610ff3b7816 */ /* 0x000fe2000000003b */
[----:B------:R-:W-:Y:S01]  /*a140*/  IMAD.MOV.U32 R58, RZ, RZ, RZ ;  /* 0x000000ffff3a7224 */ /* 0x000fe200078e00ff */
[----:B------:R-:W1:Y:S01]  /*a150*/  LDCU.64 UR44, c[0x0][0x8b0] ;  /* 0x00011600ff2c77ac */ /* 0x000e620008000a00 */
[----:B---3--:R-:W-:Y:S01]  /*a160*/  ISETP.NE.AND P0, PT, R65, 0x4, PT ;  /* 0x000000044100780c */ /* 0x008fe20003f05270 */
[----:B------:R-:W-:-:S02]  /*a170*/  IMAD.MOV.U32 R57, RZ, RZ, RZ ;  /* 0x000000ffff397224 */ /* 0x000fc400078e00ff */
[----:B------:R-:W3:Y:S01]  /*a180*/  LDS R63, [UR43+0x3b0] ;  /* 0x0003b02bff3f7984 */ /* 0x000ee20008000800 */
[----:B------:R-:W-:Y:S01]  /*a190*/  UMOV UR58, URZ ;  /* 0x000000ff003a7c82 */ /* 0x000fe20008000000 */
[----:B------:R-:W-:Y:S01]  /*a1a0*/  UMOV UR59, URZ ;  /* 0x000000ff003b7c82 */ /* 0x000fe20008000000 */
[----:B------:R-:W-:Y:S01]  /*a1b0*/  UIADD3 UR4, UPT, UPT, UR43, 0x1000, URZ ;  /* 0x000010002b047890 */ /* 0x000fe2000fffe0ff */
[----:B------:R-:W-:Y:S01]  /*a1c0*/  UMOV UR5, URZ ;  /* 0x000000ff00057c82 */ /* 0x000fe20008000000 */
[----:B---3--:R-:W-:-:S05]  /*a1d0*/  IMAD.IADD R63, R63, 0x1, R2 ;  /* 0x000000013f3f7824 */ /* 0x008fca00078e0202 */
[----:B-12---:R-:W-:Y:S05]  /*a1e0*/  @P0 BRA `(.L_x_141) ;  /* 0x00000000007c0947 */ /* 0x006fea0003800000 */
[----:B------:R-:W1:Y:S01]  /*a1f0*/  LDC.64 R36, c[0x0][0xa00] ;  /* 0x00028000ff247b82 */ /* 0x000e620000000a00 */
[----:B------:R-:W2:Y:S01]  /*a200*/  LDCU UR6, c[0x0][0xc1c] ;  /* 0x00018380ff0677ac */ /* 0x000ea20008000800 */
[----:B------:R-:W3:Y:S06]  /*a210*/  LDCU.64 UR58, c[0x0][0xb00] ;  /* 0x00016000ff3a77ac */ /* 0x000eec0008000a00 */
[----:B------:R-:W1:Y:S01]  /*a220*/  LDC.64 R38, c[0x0][0xa08] ;  /* 0x00028200ff267b82 */ /* 0x000e620000000a00 */
[----:B------:R-:W-:-:S07]  /*a230*/  ELECT P0, URZ, PT ;  /* 0x0000000000ff782f */ /* 0x000fce0003800000 */
[----:B------:R-:W5:Y:S01]  /*a240*/  LDC.64 R32, c[0x0][0xa10] ;  /* 0x00028400ff207b82 */ /* 0x000f620000000a00 */
[----:B--2---:R-:W-:-:S04]  /*a250*/  UIADD3 UR6, UPT, UPT, UR28, UR6, URZ ;  /* 0x000000061c067290 */ /* 0x004fc8000fffe0ff */
[----:B------:R-:W-:-:S03]  /*a260*/  UIMAD UR6, UR6, 0xe, URZ ;  /* 0x0000000e060678a4 */ /* 0x000fc6000f8e02ff */
[----:B------:R-:W5:Y:S01]  /*a270*/  LDC.64 R34, c[0x0][0xa18] ;  /* 0x00028600ff227b82 */ /* 0x000f620000000a00 */
[----:B---3--:R-:W-:-:S07]  /*a280*/  UIMAD.WIDE.U32 UR58, UR6, 0x80, UR58 ;  /* 0x00000080063a78a5 */ /* 0x008fce000f8e003a */
[----:B------:R-:W2:Y:S01]  /*a290*/  LDC.64 R28, c[0x0][0xa20] ;  /* 0x00028800ff1c7b82 */ /* 0x000ea20000000a00 */
[----:B-1----:R1:W-:Y:S07]  /*a2a0*/  @P0 STS.128 [UR43+0x480], R36 ;  /* 0x00048024ff000988 */ /* 0x0023ee0008000c2b */
[----:B------:R-:W2:Y:S08]  /*a2b0*/  LDC.64 R30, c[0x0][0xa28] ;  /* 0x00028a00ff1e7b82 */ /* 0x000eb00000000a00 */
[----:B------:R-:W3:Y:S01]  /*a2c0*/  LDC.64 R24, c[0x0][0xa30] ;  /* 0x00028c00ff187b82 */ /* 0x000ee20000000a00 */
[----:B-----5:R1:W-:Y:S07]  /*a2d0*/  @P0 STS.128 [UR43+0x490], R32 ;  /* 0x00049020ff000988 */ /* 0x0203ee0008000c2b */
[----:B------:R-:W3:Y:S08]  /*a2e0*/  LDC.64 R26, c[0x0][0xa38] ;  /* 0x00028e00ff1a7b82 */ /* 0x000ef00000000a00 */
[----:B----4-:R-:W4:Y:S01]  /*a2f0*/  LDC.64 R16, c[0x0][0xa40] ;  /* 0x00029000ff107b82 */ /* 0x010f220000000a00 */
[----:B--2---:R1:W-:Y:S07]  /*a300*/  @P0 STS.128 [UR43+0x4a0], R28 ;  /* 0x0004a01cff000988 */ /* 0x0043ee0008000c2b */
[----:B------:R-:W4:Y:S08]  /*a310*/  LDC.64 R18, c[0x0][0xa48] ;  /* 0x00029200ff127b82 */ /* 0x000f300000000a00 */
[----:B------:R-:W2:Y:S01]  /*a320*/  LDC.64 R12, c[0x0][0xa50] ;  /* 0x00029400ff0c7b82 */ /* 0x000ea20000000a00 */
[----:B---3--:R1:W-:Y:S07]  /*a330*/  @P0 STS.128 [UR43+0x4b0], R24 ;  /* 0x0004b018ff000988 */ /* 0x0083ee0008000c2b */
[----:B------:R-:W2:Y:S08]  /*a340*/  LDC.64 R14, c[0x0][0xa58] ;  /* 0x00029600ff0e7b82 */ /* 0x000eb00000000a00 */
[----:B------:R-:W3:Y:S01]  /*a350*/  LDC.64 R8, c[0x0][0xa60] ;  /* 0x00029800ff087b82 */ /* 0x000ee20000000a00 */
[----:B----4-:R1:W-:Y:S07]  /*a360*/  @P0 STS.128 [UR43+0x4c0], R16 ;  /* 0x0004c010ff000988 */ /* 0x0103ee0008000c2b */
[----:B------:R-:W3:Y:S08]  /*a370*/  LDC.64 R10, c[0x0][0xa68] ;  /* 0x00029a00ff0a7b82 */ /* 0x000ef00000000a00 */
[----:B------:R-:W4:Y:S01]  /*a380*/  LDC.64 R4, c[0x0][0xa70] ;  /* 0x00029c00ff047b82 */ /* 0x000f220000000a00 */
[----:B--2---:R1:W-:Y:S07]  /*a390*/  @P0 STS.128 [UR43+0x4d0], R12 ;  /* 0x0004d00cff000988 */ /* 0x0043ee0008000c2b */
[----:B------:R-:W4:Y:S01]  /*a3a0*/  LDC.64 R6, c[0x0][0xa78] ;  /* 0x00029e00ff067b82 */ /* 0x000f220000000a00 */
[----:B---3--:R1:W-:Y:S04]  /*a3b0*/  @P0 STS.128 [UR43+0x4e0], R8 ;  /* 0x0004e008ff000988 */ /* 0x0083e80008000c2b */
[----:B----4-:R1:W-:Y:S01]  /*a3c0*/  @P0 STS.128 [UR43+0x4f0], R4 ;  /* 0x0004f004ff000988 */ /* 0x0103e20008000c2b */
[----:B------:R-:W-:Y:S01]  /*a3d0*/  NOP ;  /* 0x0000000000007918 */ /* 0x000fe20000000000 */
.L_x_141:
[----:B------:R-:W-:Y:S01]  /*a3e0*/  MOV R50, UR4 ;  /* 0x0000000400327c02 */ /* 0x000fe20008000f00 */
[----:B------:R-:W-:Y:S01]  /*a3f0*/  UMOV UR54, URZ ;  /* 0x000000ff00367c82 */ /* 0x000fe20008000000 */
[----:B------:R-:W-:Y:S01]  /*a400*/  SHF.L.U32 R62, R62, 0x1, RZ ;  /* 0x000000013e3e7819 */ /* 0x000fe200000006ff */
[----:B------:R-:W-:-:S06]  /*a410*/  UMOV UR53, URZ ;  /* 0x000000ff00357c82 */ /* 0x000fcc0008000000 */
.L_x_195:
        /* <DEDUP_REMOVED lines=17> */
[----:B------:R-:W-:Y:S02]  /*a530*/  ISETP.NE.OR P0, PT, R65, 0x4, !P2 ;  /* 0x000000044100780c */ /* 0x000fe40005705670 */
[----:B------:R-:W-:Y:S02]  /*a540*/  R2UR UR56, R2 ;  /* 0x00000000023872ca */ /* 0x000fe400000e0000 */
[----:B------:R-:W-:Y:S09]  /*a550*/  R2UR UR57, R3 ;  /* 0x00000000033972ca */ /* 0x000ff200000e0000 */
[----:B-1-34-:R-:W-:Y:S06]  /*a560*/  @P0 BRA `(.L_x_142) ;  /* 0x0000000000ec0947 */ /* 0x01afec0003800000 */
[----:B-1----:R-:W-:Y:S01]  /*a570*/  IMAD.U32 R9, RZ, RZ, UR43 ;  /* 0x0000002bff097e24 */ /* 0x002fe2000f8e00ff */
[----:B------:R-:W1:Y:S01]  /*a580*/  S2R R0, SR_LANEID ;  /* 0x0000000000007919 */ /* 0x000e620000000000 */
[----:B------:R-:W-:Y:S01]  /*a590*/  ELECT P0, URZ, PT ;  /* 0x0000000000ff782f */ /* 0x000fe20003800000 */
[----:B------:R-:W-:Y:S01]  /*a5a0*/  BSSY.RECONVERGENT B0, `(.L_x_143) ;  /* 0x0000032000007945 */ /* 0x000fe20003800200 */
[----:B-1----:R-:W-:Y:S05]  /*a5b0*/  IMAD.SHL.U32 R0, R0, 0x4, RZ ;  /* 0x0000000400007824 */ /* 0x002fea00078e00ff */
[----:B------:R-:W-:Y:S06]  /*a5c0*/  IADD3 R9, PT, PT, R0, 0x480, R9 ;  /* 0x0000048000097810 */ /* 0x000fec0007ffe009 */
[----:B------:R-:W-:Y:S05]  /*a5d0*/  @!P0 BRA `(.L_x_144) ;  /* 0x0000000000b88947 */ /* 0x000fea0003800000 */
[----:B------:R-:W-:Y:S01]  /*a5e0*/  STS [UR43+0x4b0], RZ ;  /* 0x0004b0ffff007988 */ /* 0x000fe2000800082b */
[----:B------:R-:W-:Y:S01]  /*a5f0*/  ISETP.NE.U32.AND P0, PT, RZ, UR46, PT ;  /* 0x0000002eff007c0c */ /* 0x000fe2000bf05070 */
[C---:B------:R-:W-:Y:S01]  /*a600*/  IMAD.WIDE R6, R23.reuse, 0xc, R66 ;  /* 0x0000000c17067825 */ /* 0x040fe200078e0242 */
[----:B------:R-:W-:Y:S02]  /*a610*/  UIADD3 UR4, UPT, UPT, UR43, 0x480, URZ ;  /* 0x000004802b047890 */ /* 0x000fe4000fffe0ff */
[----:B------:R-:W-:Y:S02]  /*a620*/  ISETP.NE.AND.EX P1, PT, RZ, UR47, PT, P0 ;  /* 0x0000002fff007c0c */ /* 0x000fe4000bf25300 */
[----:B------:R-:W2:Y:S01]  /*a630*/  LDG.E R14, desc[UR50][R6.64] ;  /* 0x00000032060e7981 */ /* 0x000ea2000c1e1900 */
[C---:B------:R-:W-:Y:S03]  /*a640*/  LEA R2, P0, R23.reuse, RZ, 0x3 ;  /* 0x000000ff17027211 */ /* 0x040fe600078018ff */
[----:B------:R1:W3:Y:S01]  /*a650*/  LDG.E R5, desc[UR50][R6.64+0x4] ;  /* 0x0000043206057981 */ /* 0x0002e2000c1e1900 */
[----:B------:R-:W-:Y:S06]  /*a660*/  LEA.HI.X.SX32 R3, R23, RZ, 0x3, P0 ;  /* 0x000000ff17037211 */ /* 0x000fec00000f1eff */
[C---:B------:R-:W-:Y:S04]  /*a670*/  @P1 IADD3 R10, P0, PT, R2.reuse, UR46, RZ ;  /* 0x0000002e020a1c10 */ /* 0x040fe8000ff1e0ff */
[C---:B------:R-:W-:Y:S02]  /*a680*/  @P1 IADD3.X R11, PT, PT, R3.reuse, UR47, RZ, P0, !PT ;  /* 0x0000002f030b1c10 */ /* 0x040fe400087fe4ff */
[----:B------:R-:W-:Y:S03]  /*a690*/  IADD3 R12, P0, PT, R2, UR48, RZ ;  /* 0x00000030020c7c10 */ /* 0x000fe6000ff1e0ff */
[----:B----4-:R-:W4:Y:S01]  /*a6a0*/  @P1 LDG.E.64 R16, desc[UR50][R10.64] ;  /* 0x000000320a101981 */ /* 0x010f22000c1e1b00 */
[----:B------:R-:W-:Y:S03]  /*a6b0*/  IADD3.X R13, PT, PT, R3, UR49, RZ, P0, !PT ;  /* 0x00000031030d7c10 */ /* 0x000fe600087fe4ff */
[----:B------:R-:W5:Y:S04]  /*a6c0*/  LDS R3, [UR43+0x49c] ;  /* 0x00049c2bff037984 */ /* 0x000f680008000800 */
[----:B------:R-:W5:Y:S01]  /*a6d0*/  LDG.E.64 R12, desc[UR50][R12.64] ;  /* 0x000000320c0c7981 */ /* 0x000f62000c1e1b00 */
[----:B-1----:R-:W-:Y:S03]  /*a6e0*/  IMAD.U32 R6, RZ, RZ, UR4 ;  /* 0x00000004ff067e24 */ /* 0x002fe6000f8e00ff */
[----:B-----5:R-:W-:Y:S01]  /*a6f0*/  STS.64 [UR43+0x480], R12 ;  /* 0x0004800cff007988 */ /* 0x020fe20008000a2b */
[--C-:B--2---:R-:W-:Y:S01]  /*a700*/  SHF.R.S32.HI R15, RZ, 0x1f, R14.reuse ;  /* 0x0000001fff0f7819 */ /* 0x104fe2000001140e */
[----:B------:R-:W-:Y:S02]  /*a710*/  @!P1 IMAD.MOV.U32 R16, RZ, RZ, R14 ;  /* 0x000000ffff109224 */ /* 0x000fe400078e000e */
[----:B---3--:R-:W-:Y:S02]  /*a720*/  VIADD R5, R5, 0xffffffff ;  /* 0xffffffff05057836 */ /* 0x008fe40000000000 */
[----:B------:R-:W-:Y:S05]  /*a730*/  @!P1 IMAD.MOV.U32 R17, RZ, RZ, R15 ;  /* 0x000000ffff119224 */ /* 0x000fea00078e000f */
[----:B----4-:R-:W-:Y:S04]  /*a740*/  SHF.L.U64.HI R8, R16, 0x1, R17 ;  /* 0x0000000110087819 */ /* 0x010fe80000010211 */
[----:B------:R-:W-:Y:S04]  /*a750*/  LOP3.LUT R8, R8, 0x1fffffff, RZ, 0xc0, !PT ;  /* 0x1fffffff08087812 */ /* 0x000fe800078ec0ff */
[----:B------:R-:W-:Y:S04]  /*a760*/  SHF.R.U32.HI R2, RZ, 0x4, R8 ;  /* 0x00000004ff027819 */ /* 0x000fe80000011608 */
[----:B------:R-:W-:Y:S02]  /*a770*/  LOP3.LUT R11, R3, 0xf, R2, 0xb8, !PT ;  /* 0x0000000f030b7812 */ /* 0x000fe400078eb802 */
[----:B------:R-:W-:Y:S03]  /*a780*/  SHF.R.U64 R2, R6, 0x4, RZ ;  /* 0x0000000406027819 */ /* 0x000fe600000012ff */
[----:B------:R1:W-:Y:S04]  /*a790*/  STS [UR43+0x49c], R11 ;  /* 0x00049c0bff007988 */ /* 0x0003e8000800082b */
[----:B------:R-:W2:Y:S04]  /*a7a0*/  LDS R4, [UR43+0x49c] ;  /* 0x00049c2bff047984 */ /* 0x000ea80008000800 */
[----:B------:R-:W-:Y:S04]  /*a7b0*/  STS [UR43+0x490], R2 ;  /* 0x00049002ff007988 */ /* 0x000fe8000800082b */
[----:B------:R-:W-:Y:S01]  /*a7c0*/  STS [UR43+0x494], R2 ;  /* 0x00049402ff007988 */ /* 0x000fe2000800082b */
[----:B-1----:R-:W-:Y:S05]  /*a7d0*/  IMAD.SHL.U32 R11, R16, 0x2, RZ ;  /* 0x00000002100b7824 */ /* 0x002fea00078e00ff */
[----:B------:R-:W-:Y:S04]  /*a7e0*/  LOP3.LUT R11, R11, 0xfffffffe, RZ, 0xc0, !PT ;  /* 0xfffffffe0b0b7812 */ /* 0x000fe800078ec0ff */
[----:B------:R-:W-:Y:S05]  /*a7f0*/  SHF.R.U64 R8, R11, 0x4, R8 ;  /* 0x000000040b087819 */ /* 0x000fea0000001208 */
[----:B------:R-:W-:Y:S01]  /*a800*/  STS [UR43+0x48c], R8 ;  /* 0x00048c08ff007988 */ /* 0x000fe2000800082b */
[----:B--2---:R-:W-:Y:S05]  /*a810*/  LOP3.LUT R7, R4, 0xf0, RZ, 0xb8, !PT ;  /* 0x000000f004077812 */ /* 0x004fea00078eb8ff */
[----:B------:R1:W-:Y:S04]  /*a820*/  STS [UR43+0x49c], R7 ;  /* 0x00049c07ff007988 */ /* 0x0003e8000800082b */
[----:B------:R-:W2:Y:S01]  /*a830*/  LDS R4, [UR43+0x49c] ;  /* 0x00049c2bff047984 */ /* 0x000ea20008000800 */
[----:B-1----:R-:W-:Y:S02]  /*a840*/  CS2R R6, SRZ ;  /* 0x0000000000067805 */ /* 0x002fe4000001ff00 */
[----:B--2---:R-:W-:Y:S01]  /*a850*/  LOP3.LUT R3, R4, 0xf00, RZ, 0xb8, !PT ;  /* 0x00000f0004037812 */ /* 0x004fe200078eb8ff */
[----:B------:R-:W-:Y:S04]  /*a860*/  VIADD R4, R14, 0xffffffff ;  /* 0xffffffff0e047836 */ /* 0x000fe80000000000 */
[----:B------:R-:W-:Y:S04]  /*a870*/  STS.64 [UR43+0x498], R2 ;  /* 0x00049802ff007988 */ /* 0x000fe80008000a2b */
[----:B------:R-:W1:Y:S04]  /*a880*/  LDS R10, [UR43+0x49c] ;  /* 0x00049c2bff0a7984 */ /* 0x000e680008000800 */
[----:B------:R2:W-:Y:S01]  /*a890*/  STS.128 [UR43+0x4a0], R4 ;  /* 0x0004a004ff007988 */ /* 0x0005e20008000c2b */
[----:B-1----:R-:W-:Y:S05]  /*a8a0*/  LOP3.LUT R10, R10, 0xf000, RZ, 0xb8, !PT ;  /* 0x0000f0000a0a7812 */ /* 0x002fea00078eb8ff */
[----:B------:R2:W-:Y:S02]  /*a8b0*/  STS [UR43+0x49c], R10 ;  /* 0x00049c0aff007988 */ /* 0x0005e4000800082b */
.L_x_144:
[----:B------:R-:W-:Y:S05]  /*a8c0*/  BSYNC.RECONVERGENT B0 ;  /* 0x0000000000007941 */ /* 0x000fea0003800200 */
.L_x_143:
[----:B------:R-:W-:Y:S01]  /*a8d0*/  NOP ;  /* 0x0000000000007918 */ /* 0x000fe20000000000 */
[----:B------:R-:W1:Y:S01]  /*a8e0*/  LDS R9, [R9] ;  /* 0x0000000009097984 */ /* 0x000e620000000800 */
[----:B------:R-:W-:Y:S04]  /*a8f0*/  IADD3 R2, P0, PT, R0, UR56, RZ ;  /* 0x0000003800027c10 */ /* 0x000fe8000ff1e0ff */
[----:B------:R-:W-:Y:S05]  /*a900*/  IADD3.X R3, PT, PT, RZ, UR57, RZ, P0, !PT ;  /* 0x00000039ff037c10 */ /* 0x000fea00087fe4ff */
[----:B-1----:R3:W5:Y:S04]  /*a910*/  ATOMG.E.EXCH.STRONG.GPU PT, RZ, [R2], R9 ;  /* 0x0000000902ff73a8 */ /* 0x00276800041ee100 */
.L_x_142:
[----:B------:R-:W-:Y:S09]  /*a920*/  UISETP.NE.AND UP0, UPT, UR37, 0x8, UPT ;  /* 0x000000082500788c */ /* 0x000ff2000bf05270 */
[----:B------:R-:W-:Y:S05]  /*a930*/  BRA.U UP0, `(.L_x_145) ;  /* 0x0000000100047547 */ /* 0x000fea000b800000 */
[----:B------:R-:W-:Y:S05]  /*a940*/  BPT.TRAP 0x1 ;  /* 0x000000040000795c */ /* 0x000fea0000300000 */
.L_x_145:
[----:B------:R-:W-:Y:S01]  /*a950*/  ULEA UR6, UR5, UR43, 0x3 ;  /* 0x0000002b05067291 */ /* 0x000fe2000f8e18ff */
[----:B---3--:R-:W-:Y:S08]  /*a960*/  SHF.L.U32 R3, R57, 0x1f, RZ ;  /* 0x0000001f39037819 */ /* 0x008ff000000006ff */
[----:B-----5:R-:W3:Y:S02]  /*a970*/  SYNCS.PHASECHK.TRANS64.TRYWAIT P0, [UR6+0x1f0], R3 ;  /* 0x0001f003ff0075a7 */ /* 0x020ee40008001106 */
[----:B---3--:R-:W-:Y:S05]  /*a980*/  @!P0 BRA `(.L_x_146) ;  /* 0x0000006c00348947 */ /* 0x008fea0003800000 */
.L_x_295:
[----:B------:R-:W-:Y:S09]  /*a990*/  UIMAD UR4, UR5, 0x14, UR36 ;  /* 0x00000014050478a4 */ /* 0x000ff2000f8e0224 */
[----:B------:R-:W1:Y:S04]  /*a9a0*/  LDS.U16 R59, [UR4+0x12] ;  /* 0x00001204ff3b7984 */ /* 0x000e680008000400 */
[----:B------:R-:W1:Y:S04]  /*a9b0*/  LDS R54, [UR4] ;  /* 0x00000004ff367984 */ /* 0x000e680008000800 */
[----:B------:R-:W1:Y:S04]  /*a9c0*/  LDS R53, [UR4+0x4] ;  /* 0x00000404ff357984 */ /* 0x000e680008000800 */
[----:B------:R-:W1:Y:S04]  /*a9d0*/  LDS R52, [UR4+0x8] ;  /* 0x00000804ff347984 */ /* 0x000e680008000800 */
[----:B------:R-:W1:Y:S01]  /*a9e0*/  LDS R51, [UR4+0xc] ;  /* 0x00000c04ff337984 */ /* 0x000e620008000800 */
[----:B------:R-:W-:Y:S01]  /*a9f0*/  @!PT LDS RZ, [RZ] ;  /* 0x00000000fffff984 */ /* 0x000fe20000000800 */
[----:B------:R-:W-:Y:S01]  /*aa00*/  @!PT LDS RZ, [RZ] ;  /* 0x00000000fffff984 */ /* 0x000fe20000000800 */
[----:B------:R-:W-:Y:S01]  /*aa10*/  @!PT LDS RZ, [RZ] ;  /* 0x00000000fffff984 */ /* 0x000fe20000000800 */
[----:B------:R-:W-:Y:S01]  /*aa20*/  @!PT LDS RZ, [RZ] ;  /* 0x00000000fffff984 */ /* 0x000fe20000000800 */
[----:B------:R5:W-:Y:S06]  /*aa30*/  MEMBAR.ALL.CTA ;  /* 0x0000000000007992 */ /* 0x000bec0000008000 */
[----:B-----5:R-:W1:Y:S01]  /*aa40*/  FENCE.VIEW.ASYNC.S ;  /* 0x00000000000073c6 */ /* 0x020e620000000000 */
[----:B------:R-:W-:Y:S05]  /*aa50*/  BRA.U UP0, `(.L_x_147) ;  /* 0x0000000100047547 */ /* 0x000fea000b800000 */
[----:B------:R-:W-:Y:S05]  /*aa60*/  BPT.TRAP 0x1 ;  /* 0x000000040000795c */ /* 0x000fea0000300000 */
.L_x_147:
[----:B------:R-:W-:Y:S01]  /*aa70*/  UIADD3 UR4, UPT, UPT, UR6, 0x230, URZ ;  /* 0x0000023006047890 */ /* 0x000fe2000fffe0ff */
[----:B---3--:R-:W-:Y:S01]  /*aa80*/  IMAD.WIDE R2, R23, 0xc, R66 ;  /* 0x0000000c17027825 */ /* 0x008fe200078e0242 */
[----:B------:R-:W-:Y:S01]  /*aa90*/  USHF.L.U32 UR41, UR18, 0x6, URZ ;  /* 0x0000000612297899 */ /* 0x000fe200080006ff */
[----:B------:R-:W-:Y:S01]  /*aaa0*/  ISETP.NE.OR P1, PT, R64, RZ, !P2 ;  /* 0x000000ff4000720c */ /* 0x000fe20005725670 */
[----:B------:R-:W-:Y:S01]  /*aab0*/  UPRMT UR4, UR52, 0x654, UR4 ;  /* 0x0000065434047896 */ /* 0x000fe20008000004 */
[----:B------:R-:W-:Y:S01]  /*aac0*/  BSSY.RECONVERGENT B0, `(.L_x_148) ;  /* 0x000000b000007945 */ /* 0x000fe20003800200 */
[----:B------:R-:W-:Y:S01]  /*aad0*/  USHF.L.U32 UR42, UR19, 0x7, URZ ;  /* 0x00000007132a7899 */ /* 0x000fe200080006ff */
[----:B------:R-:W-:Y:S01]  /*aae0*/  LOP3.LUT P0, RZ, R50, 0x3f0, RZ, 0xc0, !PT ;  /* 0x000003f032ff7812 */ /* 0x000fe2000780c0ff */
[----:B------:R-:W-:Y:S05]  /*aaf0*/  UIADD3 UR55, UPT, UPT, UR5, 0x1, URZ ;  /* 0x0000000105377890 */ /* 0x000fea000fffe0ff */
[----:B-1----:R-:W-:Y:S01]  /*ab00*/  SYNCS.ARRIVE.TRANS64.RED.A1T0 RZ, [UR4], RZ ;  /* 0x000000ffffff79a7 */ /* 0x002fe20008100404 */
[----:B------:R1:W5:Y:S02]  /*ab10*/  LDG.E R69, desc[UR50][R2.64+0x8] ;  /* 0x0000083202457981 */ /* 0x000364000c1e1900 */
[----:B------:R-:W-:Y:S05]  /*ab20*/  @P1 BRA `(.L_x_149) ;  /* 0x0000000000101947 */ /* 0x000fea0003800000 */
[----:B------:R-:W-:Y:S04]  /*ab30*/  DEPBAR {5,4,3,2,1,0} ;  /* 0x0000003f0000791a */ /* 0x000fe80000000000 */
[----:B------:R-:W3:Y:S02]  /*ab40*/  CCTL.E.C.LDCU.IV.DEEP [UR56] ;  /* 0x0000000038007540 */ /* 0x000ee40009c08000 */
[----:B---3--:R3:W-:Y:S01]  /*ab50*/  UTMACCTL.IV [UR56] ;  /* 0x00000000380079b9 */ /* 0x0087e20008000000 */
[----:B------:R-:W-:Y:S01]  /*ab60*/  NOP ;  /* 0x0000000000007918 */ /* 0x000fe20000000000 */
.L_x_149:
[----:B---3--:R-:W-:Y:S05]  /*ab70*/  BSYNC.RECONVERGENT B0 ;  /* 0x0000000000007941 */ /* 0x008fea0003800200 */
.L_x_148:
[----:B------:R-:W-:Y:S04]  /*ab80*/  BSSY.RECONVERGENT B6, `(.L_x_150) ;  /* 0x0000021000067945 */ /* 0x000fe80003800200 */
[----:B------:R-:W-:Y:S05]  /*ab90*/  @!P0 BRA `(.L_x_151) ;  /* 0x00000000007c8947 */ /* 0x000fea0003800000 */
[----:B------:R-:W2:Y:S01]  /*aba0*/  LDCU.64 UR8, c[0x4][0x80] ;  /* 0x01001000ff0877ac */ /* 0x000ea20008000a00 */
[----:B-1----:R-:W-:Y:S01]  /*abb0*/  MOV R2, 0x0 ;  /* 0x0000000000027802 */ /* 0x002fe20000000f00 */
[----:B------:R-:W-:Y:S02]  /*abc0*/  HFMA2 R12, -RZ, RZ, 0, 5.9604644775390625e-08 ;  /* 0x00000001ff0c7431 */ /* 0x000fe400000001ff */
[----:B------:R-:W-:Y:S01]  /*abd0*/  IMAD.MOV.U32 R8, RZ, RZ, 0x70 ;  /* 0x00000070ff087424 */ /* 0x000fe200078e00ff */
[----:B------:R1:W3:Y:S01]  /*abe0*/  LDC.64 R14, c[0x4][R2] ;  /* 0x01000000020e7b82 */ /* 0x0002e20000000a00 */
[----:B------:R-:W4:Y:S01]  /*abf0*/  LDCU.64 UR6, c[0x4][0x88] ;  /* 0x01001100ff0677ac */ /* 0x000f220008000a00 */
[----:B------:R-:W-:Y:S01]  /*ac00*/  IMAD.MOV.U32 R13, RZ, RZ, RZ ;  /* 0x000000ffff0d7224 */ /* 0x000fe200078e00ff */
[----:B------:R-:W1:Y:S01]  /*ac10*/  LDCU.64 UR4, c[0x4][0x8] ;  /* 0x01000100ff0477ac */ /* 0x000e620008000a00 */
[----:B--2---:R-:W-:Y:S01]  /*ac20*/  MOV R5, UR9 ;  /* 0x0000000900057c02 */ /* 0x004fe20008000f00 */
[----:B------:R-:W-:Y:S01]  /*ac30*/  IMAD.U32 R4, RZ, RZ, UR8 ;  /* 0x00000008ff047e24 */ /* 0x000fe2000f8e00ff */
[----:B----4-:R-:W-:Y:S01]  /*ac40*/  MOV R7, UR7 ;  /* 0x0000000700077c02 */ /* 0x010fe20008000f00 */
[----:B------:R-:W-:Y:S01]  /*ac50*/  IMAD.U32 R6, RZ, RZ, UR6 ;  /* 0x00000006ff067e24 */ /* 0x000fe2000f8e00ff */
[----:B-1----:R-:W-:Y:S01]  /*ac60*/  MOV R11, UR5 ;  /* 0x00000005000b7c02 */ /* 0x002fe20008000f00 */
[----:B------:R-:W-:Y:S02]  /*ac70*/  IMAD.U32 R10, RZ, RZ, UR4 ;  /* 0x00000004ff0a7e24 */ /* 0x000fe4000f8e00ff */
[----:B------:R-:W-:Y:S07]  /*ac80*/  LEPC R20, `(.L_x_152) ;  /* 0x000000001014794e */ /* 0x000fee0000000000 */
[----:B---3-5:R-:W-:Y:S05]  /*ac90*/  CALL.ABS.NOINC R14 ;  /* 0x000000000e007343 */ /* 0x028fea0003c00000 */
.L_x_152:
[----:B------:R-:W1:Y:S01]  /*aca0*/  LDCU.64 UR8, c[0x4][0x80] ;  /* 0x01001000ff0877ac */ /* 0x000e620008000a00 */
[----:B------:R-:W2:Y:S01]  /*acb0*/  LDC.64 R2, c[0x4][R2] ;  /* 0x0100000002027b82 */ /* 0x000ea20000000a00 */
[----:B------:R-:W-:Y:S02]  /*acc0*/  HFMA2 R12, -RZ, RZ, 0, 5.9604644775390625e-08 ;  /* 0x00000001ff0c7431 */ /* 0x000fe400000001ff */
[----:B------:R-:W-:Y:S02]  /*acd0*/  IMAD.MOV.U32 R8, RZ, RZ, 0x70 ;  /* 0x00000070ff087424 */ /* 0x000fe400078e00ff */
[----:B------:R-:W-:Y:S01]  /*ace0*/  IMAD.MOV.U32 R13, RZ, RZ, RZ ;  /* 0x000000ffff0d7224 */ /* 0x000fe200078e00ff */
[----:B------:R-:W3:Y:S01]  /*acf0*/  LDCU.64 UR6, c[0x4][0x88] ;  /* 0x01001100ff0677ac */ /* 0x000ee20008000a00 */
[----:B------:R-:W4:Y:S01]  /*ad00*/  LDCU.64 UR4, c[0x4][0x8] ;  /* 0x01000100ff0477ac */ /* 0x000f220008000a00 */
[----:B-1----:R-:W-:Y:S02]  /*ad10*/  MOV R4, UR8 ;  /* 0x0000000800047c02 */ /* 0x002fe40008000f00 */
[----:B------:R-:W-:Y:S02]  /*ad20*/  MOV R5, UR9 ;  /* 0x0000000900057c02 */ /* 0x000fe40008000f00 */
[----:B---3--:R-:W-:Y:S01]  /*ad30*/  MOV R7, UR7 ;  /* 0x0000000700077c02 */ /* 0x008fe20008000f00 */
[----:B------:R-:W-:Y:S01]  /*ad40*/  IMAD.U32 R6, RZ, RZ, UR6 ;  /* 0x00000006ff067e24 */ /* 0x000fe2000f8e00ff */
[----:B----4-:R-:W-:Y:S01]  /*ad50*/  MOV R11, UR5 ;  /* 0x00000005000b7c02 */ /* 0x010fe20008000f00 */
[----:B------:R-:W-:Y:S02]  /*ad60*/  IMAD.U32 R10, RZ, RZ, UR4 ;  /* 0x00000004ff0a7e24 */ /* 0x000fe4000f8e00ff */
[----:B------:R-:W-:Y:S07]  /*ad70*/  LEPC R20, `(.L_x_151) ;  /* 0x000000001014794e */ /* 0x000fee0000000000 */
[----:B--2---:R-:W-:Y:S05]  /*ad80*/  CALL.ABS.NOINC R2 ;  /* 0x0000000002007343 */ /* 0x004fea0003c00000 */
.L_x_151:
[----:B------:R-:W-:Y:S05]  /*ad90*/  BSYNC.RECONVERGENT B6 ;  /* 0x0000000000067941 */ /* 0x000fea0003800200 */
.L_x_150:
[----:B------:R-:W-:Y:S01]  /*ada0*/  ISETP.NE.AND P0, PT, R64, RZ, PT ;  /* 0x000000ff4000720c */ /* 0x000fe20003f05270 */
[----:B------:R-:W-:Y:S01]  /*adb0*/  BSSY B0, `(.L_x_153) ;  /* 0x0000009000007945 */ /* 0x000fe20003800000 */
[----:B------:R-:W-:Y:S04]  /*adc0*/  PLOP3.LUT P1, PT, PT, PT, PT, 0x8, 0x80 ;  /* 0x000000000080781c */ /* 0x000fe80003f2e170 */
[----:B------:R-:W-:Y:S07]  /*add0*/  P2R R70, PR, RZ, 0x2 ;  /* 0x00000002ff467803 */ /* 0x000fee0000000000 */
[----:B------:R-:W-:Y:S05]  /*ade0*/  @P0 BRA `(.L_x_154) ;  /* 0x0000000000140947 */ /* 0x000fea0003800000 */
[----:B------:R-:W-:Y:S03]  /*adf0*/  UMOV UR4, 0xffffffff ;  /* 0xffffffff00047882 */ /* 0x000fe60000000000 */
[----:B------:R-:W-:Y:S05]  /*ae00*/  BRA.DIV UR4, `(.L_x_155) ;  /* 0x0000006a042c7947 */ /* 0x000fea000b800000 */
[----:B------:R-:W-:Y:S11]  /*ae10*/  ELECT P6, URZ, PT ;  /* 0x0000000000ff782f */ /* 0x000ff600038c0000 */
[----:B------:R-:W-:Y:S02]  /*ae20*/  @!UPT UIADD3 URZ, UPT, UPT, URZ, URZ, URZ ;  /* 0x000000fffffff290 */ /* 0x000fe4000fffe0ff */
.L_x_297:
[----:B------:R-:W-:Y:S07]  /*ae30*/  P2R R70, PR, RZ, 0x40 ;  /* 0x00000040ff467803 */ /* 0x000fee0000000000 */
.L_x_154:
[----:B------:R-:W-:Y:S05]  /*ae40*/  BSYNC B0 ;  /* 0x0000000000007941 */ /* 0x000fea0003800000 */
.L_x_153:
[----:B------:R-:W-:Y:S02]  /*ae50*/  ISETP.NE.U32.AND P0, PT, R46, RZ, PT ;  /* 0x000000ff2e00720c */ /* 0x000fe40003f05070 */
[----:B------:R-:W-:Y:S02]  /*ae60*/  LOP3.LUT R61, R61, 0x1, RZ, 0x3c, !PT ;  /* 0x000000013d3d7812 */ /* 0x000fe400078e3cff */
[----:B------:R-:W-:Y:S02]  /*ae70*/  ISETP.NE.AND.EX P1, PT, R47, RZ, PT, P0 ;  /* 0x000000ff2f00720c */ /* 0x000fe40003f25300 */
[----:B------:R-:W-:Y:S02]  /*ae80*/  ISETP.NE.U32.AND P0, PT, R44, RZ, PT ;  /* 0x000000ff2c00720c */ /* 0x000fe40003f05070 */
[----:B------:R-:W-:Y:S02]  /*ae90*/  SHF.L.U32 R0, R61, 0x1f, RZ ;  /* 0x0000001f3d007819 */ /* 0x000fe400000006ff */
[----:B------:R-:W-:Y:S07]  /*aea0*/  ISETP.NE.AND.EX P0, PT, R45, RZ, PT, P0 ;  /* 0x000000ff2d00720c */ /* 0x000fee0003f05300 */
[----:B------:R-:W3:Y:S08]  /*aeb0*/  @P1 LDC.64 R8, c[0x0][0x8b8] ;  /* 0x00022e00ff081b82 */ /* 0x000ef00000000a00 */
[----:B--2---:R-:W2:Y:S02]  /*aec0*/  @P0 LDC.64 R6, c[0x0][0x890] ;  /* 0x00022400ff060b82 */ /* 0x004ea40000000a00 */
[C---:B--2---:R-:W-:Y:S04]  /*aed0*/  @P0 IMAD.WIDE R6, R23.reuse, 0x8, R6 ;  /* 0x0000000817060825 */ /* 0x044fe800078e0206 */
[----:B---3--:R-:W-:Y:S01]  /*aee0*/  @P1 IMAD.WIDE R8, R23, 0x8, R8 ;  /* 0x0000000817081825 */ /* 0x008fe200078e0208 */
[----:B-1----:R-:W2:Y:S04]  /*aef0*/  @P0 LDG.E.64 R2, desc[UR50][R6.64] ;  /* 0x0000003206020981 */ /* 0x002ea8000c1e1b00 */
[----:B------:R-:W4:Y:S04]  /*af00*/  @P1 LDG.E.64 R4, desc[UR50][R8.64] ;  /* 0x0000003208041981 */ /* 0x000f28000c1e1b00 */
[----:B--2---:R1:W5:Y:S04]  /*af10*/  @P0 LD.E R19, desc[UR50][R2.64] ;  /* 0x0000003202130980 */ /* 0x004368000c101900 */
[----:B----4-:R1:W5:Y:S01]  /*af20*/  @P1 LD.E R17, desc[UR50][R4.64] ;  /* 0x0000003204111980 */ /* 0x010362000c101900 */
[----:B------:R-:W-:Y:S05]  /*af30*/  @P0 BRA `(.L_x_156) ;  /* 0x0000000000240947 */ /* 0x000fea0003800000 */
[----:B------:R-:W-:Y:S04]  /*af40*/  ISETP.NE.U32.AND P0, PT, RZ, UR38, PT ;  /* 0x00000026ff007c0c */ /* 0x000fe8000bf05070 */
[----:B------:R-:W-:Y:S11]  /*af50*/  ISETP.NE.AND.EX P0, PT, RZ, UR39, PT, P0 ;  /* 0x00000027ff007c0c */ /* 0x000ff6000bf05300 */
[----:B------:R-:W-:Y:S02]  /*af60*/  @!UPT UIADD3 URZ, UPT, UPT, URZ, URZ, URZ ;  /* 0x000000fffffff290 */ /* 0x000fe4000fffe0ff */
[----:B-1----:R-:W1:Y:S08]  /*af70*/  @P0 LDC R2, c[0x0][0x898] ;  /* 0x00022600ff020b82 */ /* 0x002e700000000800 */
[----:B------:R-:W2:Y:S01]  /*af80*/  @P0 LDC.64 R4, c[0x0][0x888] ;  /* 0x00022200ff040b82 */ /* 0x000ea20000000a00 */
[----:B-1----:R-:W-:Y:S04]  /*af90*/  @P0 IMAD R2, R23, R2, RZ ;  /* 0x0000000217020224 */ /* 0x002fe800078e02ff */
[----:B--2---:R-:W-:Y:S05]  /*afa0*/  @P0 IMAD.WIDE R4, R2, 0x4, R4 ;  /* 0x0000000402040825 */ /* 0x004fea00078e0204 */
[----:B-----5:R2:W5:Y:S02]  /*afb0*/  @P0 LDG.E R19, desc[UR50][R4.64] ;  /* 0x0000003204130981 */ /* 0x020564000c1e1900 */
[----:B--2---:R-:W3:Y:S02]  /*afc0*/  @!P0 LDC R19, c[0x0][0x880] ;  /* 0x00022000ff138b82 */ /* 0x004ee40000000800 */
.L_x_156:
        /* <DEDUP_REMOVED lines=9> */
[----:B--2---:R-:W4:Y:S02]  /*b060*/  @!P0 LDC R17, c[0x0][0x8a8] ;  /* 0x00022a00ff118b82 */ /* 0x004f240000000800 */
.L_x_157:
[----:B------:R-:W2:Y:S01]  /*b070*/  SYNCS.PHASECHK.TRANS64.TRYWAIT P0, [UR43+0xc0], R0 ;  /* 0x0000c000ff0075a7 */ /* 0x000ea2000800112b */
[----:B------:R-:W-:Y:S01]  /*b080*/  LEA R68, R60, UR43, 0x3 ;  /* 0x0000002b3c447c11 */ /* 0x000fe2000f8e18ff */
[----:B------:R-:W-:Y:S01]  /*b090*/  VIADD R56, R62, UR43 ;  /* 0x0000002b3e387c36 */ /* 0x000fe20008000000 */
[----:B-1----:R-:W-:Y:S01]  /*b0a0*/  SHF.L.U32 R3, R58, 0x1f, RZ ;  /* 0x0000001f3a037819 */ /* 0x002fe200000006ff */
[----:B------:R-:W-:Y:S01]  /*b0b0*/  BSSY B0, `(.L_x_158) ;  /* 0x0000008000007945 */ /* 0x000fe20003800000 */
[----:B------:R-:W-:Y:S01]  /*b0c0*/  LOP3.LUT P2, RZ, R49, 0x2, RZ, 0xc0, !PT ;  /* 0x0000000231ff7812 */ /* 0x000fe2000784c0ff */
[C---:B------:R-:W-:Y:S02]  /*b0d0*/  VIADD R2, R56.reuse, 0x1000 ;  /* 0x0000100038027836 */ /* 0x040fe40000000000 */
[----:B------:R-:W-:Y:S01]  /*b0e0*/  VIADD R55, R56, 0x1020 ;  /* 0x0000102038377836 */ /* 0x000fe20000000000 */
[----:B------:R1:W1:Y:S01]  /*b0f0*/  SYNCS.PHASECHK.TRANS64.TRYWAIT P1, [R68+URZ+0x190], R3 ;  /* 0x00019003440075a7 */ /* 0x00026200080211ff */
[----:B--2---:R-:W-:Y:S08]  /*b100*/  @P0 BRA `(.L_x_159) ;  /* 0x0000000000080947 */ /* 0x004ff00003800000 */
[----:B------:R-:W2:Y:S02]  /*b110*/  SYNCS.PHASECHK.TRANS64.TRYWAIT P0, [UR43+0xc0], R0 ;  /* 0x0000c000ff0075a7 */ /* 0x000ea4000800112b */
[----:B--2---:R-:W-:Y:S05]  /*b120*/  @!P0 BRA `(.L_x_160) ;  /* 0x00000064007c8947 */ /* 0x004fea0003800000 */
.L_x_159:
[----:B------:R-:W-:Y:S05]  /*b130*/  BSYNC B0 ;  /* 0x0000000000007941 */ /* 0x000fea0003800000 */
.L_x_158:
[----:B---3-5:R-:W-:Y:S02]  /*b140*/  FSETP.NEU.AND P0, PT, R19, RZ, PT ;  /* 0x000000ff1300720b */ /* 0x028fe40003f0d000 */
[----:B------:R-:W-:Y:S02]  /*b150*/  CS2R R34, SRZ ;  /* 0x0000000000227805 */ /* 0x000fe4000001ff00 */
[----:B------:R-:W-:Y:S02]  /*b160*/  CS2R R32, SRZ ;  /* 0x0000000000207805 */ /* 0x000fe4000001ff00 */
[----:B------:R-:W-:Y:S02]  /*b170*/  CS2R R42, SRZ ;  /* 0x00000000002a7805 */ /* 0x000fe4000001ff00 */
[----:B------:R-:W-:Y:S01]  /*b180*/  CS2R R40, SRZ ;  /* 0x0000000000287805 */ /* 0x000fe2000001ff00 */
[----:B------:R-:W-:Y:S01]  /*b190*/  @P2 VIADD R55, R2, 0xffffffe0 ;  /* 0xffffffe002372836 */ /* 0x000fe20000000000 */
[----:B------:R-:W-:Y:S01]  /*b1a0*/  CS2R R30, SRZ ;  /* 0x00000000001e7805 */ /* 0x000fe2000001ff00 */
[----:B------:R-:W-:Y:S01]  /*b1b0*/  IMAD R36, R60, 0x40, R63 ;  /* 0x000000403c247824 */ /* 0x000fe200078e023f */
[----:B------:R-:W-:Y:S02]  /*b1c0*/  CS2R R28, SRZ ;  /* 0x00000000001c7805 */ /* 0x000fe4000001ff00 */
[----:B------:R-:W-:Y:S02]  /*b1d0*/  CS2R R26, SRZ ;  /* 0x00000000001a7805 */ /* 0x000fe4000001ff00 */
[----:B------:R-:W-:Y:S02]  /*b1e0*/  CS2R R24, SRZ ;  /* 0x0000000000187805 */ /* 0x000fe4000001ff00 */
[----:B------:R-:W-:Y:S02]  /*b1f0*/  CS2R R10, SRZ ;  /* 0x00000000000a7805 */ /* 0x000fe4000001ff00 */
[----:B------:R-:W-:Y:S01]  /*b200*/  CS2R R8, SRZ ;  /* 0x0000000000087805 */ /* 0x000fe2000001ff00 */
[----:B------:R-:W-:Y:S05]  /*b210*/  @P0 WARPSYNC.ALL ;  /* 0x0000000000000948 */ /* 0x000fea0003800000 */
[----:B------:R3:W1:Y:S01]  /*b220*/  @P0 LDSM.16.MT88.4 R32, [R62+UR43+0x1000] ;  /* 0x0010002b3e20083b */ /* 0x0006620008004200 */
[----:B------:R-:W-:Y:S02]  /*b230*/  CS2R R6, SRZ ;  /* 0x0000000000067805 */ /* 0x000fe4000001ff00 */
[----:B--2---:R-:W-:Y:S04]  /*b240*/  CS2R R4, SRZ ;  /* 0x0000000000047805 */ /* 0x004fe8000001ff00 */
[----:B------:R3:W2:Y:S01]  /*b250*/  @P0 LDSM.16.MT88.4 R40, [R55] ;  /* 0x000000003728083b */ /* 0x0006a20000004200 */
[----:B------:R-:W-:Y:S11]  /*b260*/  ISETP.GE.AND P0, PT, R69, 0x1, PT ;  /* 0x000000014500780c */ /* 0x000ff60003f06270 */
[----:B------:R-:W-:Y:S02]  /*b270*/  @!UPT UIADD3 URZ, UPT, UPT, URZ, URZ, URZ ;  /* 0x000000fffffff290 */ /* 0x000fe4000fffe0ff */
[----:B------:R-:W-:Y:S05]  /*b280*/  @!P0 BRA `(.L_x_161) ;  /* 0x0000000000d48947 */ /* 0x000fea0003800000 */
[----:B------:R-:W-:Y:S01]  /*b290*/  SHF.R.U32.HI R5, RZ, 0x15, R36 ;  /* 0x00000015ff057819 */ /* 0x000fe20000011624 */
[----:B------:R-:W-:Y:S03]  /*b2a0*/  BSSY B0, `(.L_x_162) ;  /* 0x0000006000007945 */ /* 0x000fe60003800000 */
[----:B------:R-:W-:Y:S01]  /*b2b0*/  LOP3.LUT P0, RZ, R5, 0x3, R48, 0x48, !PT ;  /* 0x0000000305ff7812 */ /* 0x000fe20007804830 */
[----:B------:R-:W-:Y:S01]  /*b2c0*/  @!UPT UIADD3 URZ, UPT, UPT, URZ, URZ, URZ ;  /* 0x000000fffffff290 */ /* 0x000fe2000fffe0ff */
[----:B-1----:R-:W-:Y:S11]  /*b2d0*/  @P1 BRA `(.L_x_163) ;  /* 0x0000000000081947 */ /* 0x002ff60003800000 */
[----:B------:R-:W1:Y:S02]  /*b2e0*/  SYNCS.PHASECHK.TRANS64.TRYWAIT P1, [R68+URZ+0x190], R3 ;  /* 0x00019003440075a7 */ /* 0x000e6400080211ff */
[----:B-1----:R-:W-:Y:S05]  /*b2f0*/  @!P1 BRA `(.L_x_164) ;  /* 0x0000006400209947 */ /* 0x002fea0003800000 */
.L_x_163:
[----:B------:R-:W-:Y:S05]  /*b300*/  BSYNC B0 ;  /* 0x0000000000007941 */ /* 0x000fea0003800000 */
.L_x_162:
[----:B------:R-:W-:Y:S05]  /*b310*/  @!P0 BRA `(.L_x_165) ;  /* 0x0000000000408947 */ /* 0x000fea0003800000 */
[----:B------:R-:W1:Y:S01]  /*b320*/  LDCU.64 UR8, c[0x4][0x70] ;  /* 0x01000e00ff0877ac */ /* 0x000e620008000a00 */
[----:B------:R-:W-:Y:S01]  /*b330*/  MOV R3, 0x0 ;  /* 0x0000000000037802 */ /* 0x000fe20000000f00 */
[----:B------:R-:W-:Y:S02]  /*b340*/  HFMA2 R12, -RZ, RZ, 0, 5.9604644775390625e-08 ;  /* 0x00000001ff0c7431 */ /* 0x000fe400000001ff */
[----:B------:R-:W-:Y:S02]  /*b350*/  IMAD.MOV.U32 R8, RZ, RZ, 0x192 ;  /* 0x00000192ff087424 */ /* 0x000fe400078e00ff */
[----:B------:R-:W-:Y:S01]  /*b360*/  IMAD.MOV.U32 R13, RZ, RZ, RZ ;  /* 0x000000ffff0d7224 */ /* 0x000fe200078e00ff */
[----:B------:R-:W5:Y:S01]  /*b370*/  LDCU.64 UR6, c[0x4][0x78] ;  /* 0x01000f00ff0677ac */ /* 0x000f620008000a00 */
[----:B------:R-:W2:Y:S01]  /*b380*/  LDC.64 R2, c[0x4][R3] ;  /* 0x0100000003027b82 */ /* 0x000ea20000000a00 */
[----:B------:R-:W3:Y:S01]  /*b390*/  LDCU.64 UR4, c[0x4][0x10] ;  /* 0x01000200ff0477ac */ /* 0x000ee20008000a00 */
[----:B-1----:R-:W-:Y:S01]  /*b3a0*/  MOV R5, UR9 ;  /* 0x0000000900057c02 */ /* 0x002fe20008000f00 */
[----:B------:R-:W-:Y:S01]  /*b3b0*/  IMAD.U32 R4, RZ, RZ, UR8 ;  /* 0x00000008ff047e24 */ /* 0x000fe2000f8e00ff */
[----:B-----5:R-:W-:Y:S01]  /*b3c0*/  MOV R7, UR7 ;  /* 0x0000000700077c02 */ /* 0x020fe20008000f00 */
[----:B------:R-:W-:Y:S01]  /*b3d0*/  IMAD.U32 R6, RZ, RZ, UR6 ;  /* 0x00000006ff067e24 */ /* 0x000fe2000f8e00ff */
[----:B---3--:R-:W-:Y:S01]  /*b3e0*/  MOV R11, UR5 ;  /* 0x00000005000b7c02 */ /* 0x008fe20008000f00 */
[----:B------:R-:W-:Y:S02]  /*b3f0*/  IMAD.U32 R10, RZ, RZ, UR4 ;  /* 0x00000004ff0a7e24 */ /* 0x000fe4000f8e00ff */
[----:B------:R-:W-:Y:S07]  /*b400*/  LEPC R20, `(.L_x_165) ;  /* 0x000000001014794e */ /* 0x000fee0000000000 */
[----:B--2-4-:R-:W-:Y:S05]  /*b410*/  CALL.ABS.NOINC R2 ;  /* 0x0000000002007343 */ /* 0x014fea0003c00000 */
.L_x_165:
[----:B------:R-:W-:Y:S05]  /*b420*/  WARPSYNC.ALL ;  /* 0x0000000000007948 */ /* 0x000fea0003800000 */
[C---:B------:R-:W-:Y:S01]  /*b430*/  R2UR UR4, R36.reuse ;  /* 0x00000000240472ca */ /* 0x040fe200000e0000 */
[----:B------:R-:W-:Y:S05]  /*b440*/  VIADD R3, R36, 0x100000 ;  /* 0x0010000024037836 */ /* 0x000fea0000000000 */
[----:B------:R-:W-:Y:S04]  /*b450*/  SHF.R.U32.HI R3, RZ, 0x15, R3 ;  /* 0x00000015ff037819 */ /* 0x000fe80000011603 */
[----:B------:R-:W-:Y:S03]  /*b460*/  LOP3.LUT P0, RZ, R3, 0x3, R48, 0x48, !PT ;  /* 0x0000000303ff7812 */ /* 0x000fe60007804830 */
[----:B------:R-:W1:Y:S10]  /*b470*/  LDTM.16dp256bit.x2 R24, tmem[UR4] ;  /* 0x00000004001879ee */ /* 0x000e7400080a0000 */
[----:B-1----:R-:W-:Y:S05]  /*b480*/  @!P0 BRA `(.L_x_166) ;  /* 0x0000000000408947 */ /* 0x002fea0003800000 */
        /* <DEDUP_REMOVED lines=16> */
.L_x_166:
[----:B------:R-:W-:Y:S05]  /*b590*/  WARPSYNC.ALL ;  /* 0x0000000000007948 */ /* 0x000fea0003800000 */
[----:B------:R-:W-:Y:S11]  /*b5a0*/  R2UR UR4, R36 ;  /* 0x00000000240472ca */ /* 0x000ff600000e0000 */
[----:B------:R-:W-:Y:S02]  /*b5b0*/  @!UPT UIADD3 URZ, UPT, UPT, URZ, URZ, URZ ;  /* 0x000000fffffff290 */ /* 0x000fe4000fffe0ff */
[----:B------:R-:W1:Y:S02]  /*b5c0*/  LDTM.16dp256bit.x2 R4, tmem[UR4+0x100000] ;  /* 0x10000004000479ee */ /* 0x000e6400080a0000 */
[----:B-1----:R-:W-:Y:S01]  /*b5d0*/  NOP ;  /* 0x0000000000007918 */ /* 0x002fe20000000000 */
.L_x_161:
[--C-:B-1----:R-:W-:Y:S01]  /*b5e0*/  HADD2.F32 R18, -RZ, R32.reuse.H0_H0 ;  /* 0x20000020ff127230 */ /* 0x102fe20000004100 */
[----:B------:R-:W-:Y:S05]  /*b5f0*/  WARPSYNC.ALL ;  /* 0x0000000000007948 */ /* 0x000fea0003800000 */
[-C--:B----4-:R-:W-:Y:S01]  /*b600*/  FMUL R0, R24, R17.reuse ;  /* 0x0000001118007220 */ /* 0x090fe20000400000 */
[----:B------:R-:W-:Y:S02]  /*b610*/  HADD2.F32 R21, -RZ, R32.H1_H1 ;  /* 0x30000020ff157230 */ /* 0x000fe40000004100 */
[-C--:B------:R-:W-:Y:S01]  /*b620*/  FMUL R2, R25, R17.reuse ;  /* 0x0000001119027220 */ /* 0x080fe20000400000 */
[----:B------:R-:W-:Y:S01]  /*b630*/  FMUL R3, R26, R17 ;  /* 0x000000111a037220 */ /* 0x000fe20000400000 */
[C---:B------:R-:W-:Y:S01]  /*b640*/  FFMA R0, R19.reuse, R18, R0 ;  /* 0x0000001213007223 */ /* 0x040fe20000000000 */
[--C-:B------:R-:W-:Y:S02]  /*b650*/  HADD2.F32 R18, -RZ, R33.reuse.H0_H0 ;  /* 0x20000021ff127230 */ /* 0x100fe40000004100 */
[----:B------:R-:W-:Y:S01]  /*b660*/  FFMA R2, R19, R21, R2 ;  /* 0x0000001513027223 */ /* 0x000fe20000000002 */
[----:B------:R-:W-:Y:S02]  /*b670*/  HADD2.F32 R21, -RZ, R33.H1_H1 ;  /* 0x30000021ff157230 */ /* 0x000fe40000004100 */
[-C--:B------:R-:W-:Y:S01]  /*b680*/  FMUL R12, R27, R17.reuse ;  /* 0x000000111b0c7220 */ /* 0x080fe20000400000 */
[----:B------:R-:W-:Y:S01]  /*b690*/  FMUL R13, R4, R17 ;  /* 0x00000011040d7220 */ /* 0x000fe20000400000 */
[C---:B------:R-:W-:Y:S01]  /*b6a0*/  FFMA R3, R19.reuse, R18, R3 ;  /* 0x0000001213037223 */ /* 0x040fe20000000003 */
[--C-:B------:R-:W-:Y:S01]  /*b6b0*/  HADD2.F32 R18, -RZ, R34.reuse.H0_H0 ;  /* 0x20000022ff127230 */ /* 0x100fe20000004100 */
[----:B------:R-:W-:Y:S01]  /*b6c0*/  F2FP.F16.F32.PACK_AB R72, R2, R0 ;  /* 0x000000000248723e */ /* 0x000fe200000000ff */
[----:B------:R-:W-:Y:S01]  /*b6d0*/  FFMA R12, R19, R21, R12 ;  /* 0x00000015130c7223 */ /* 0x000fe2000000000c */
[-C--:B------:R-:W-:Y:S01]  /*b6e0*/  FMUL R14, R5, R17.reuse ;  /* 0x00000011050e7220 */ /* 0x080fe20000400000 */
[-C--:B------:R-:W-:Y:S01]  /*b6f0*/  FMUL R4, R28, R17.reuse ;  /* 0x000000111c047220 */ /* 0x080fe20000400000 */
[----:B------:R-:W-:Y:S02]  /*b700*/  HADD2.F32 R20, -RZ, R34.H1_H1 ;  /* 0x30000022ff147230 */ /* 0x000fe40000004100 */
[----:B------:R-:W-:Y:S01]  /*b710*/  FMUL R15, R6, R17 ;  /* 0x00000011060f7220 */ /* 0x000fe20000400000 */
[----:B------:R-:W-:Y:S01]  /*b720*/  F2FP.F16.F32.PACK_AB R73, R12, R3 ;  /* 0x000000030c49723e */ /* 0x000fe200000000ff */
[----:B------:R-:W-:Y:S01]  /*b730*/  FFMA R4, R19, R18, R4 ;  /* 0x0000001213047223 */ /* 0x000fe20000000004 */
[-C--:B------:R-:W-:Y:S01]  /*b740*/  FMUL R5, R29, R17.reuse ;  /* 0x000000111d057220 */ /* 0x080fe20000400000 */
[--C-:B------:R-:W-:Y:S02]  /*b750*/  HADD2.F32 R21, -RZ, R35.reuse.H0_H0 ;  /* 0x20000023ff157230 */ /* 0x100fe40000004100 */
[-C--:B------:R-:W-:Y:S01]  /*b760*/  FMUL R6, R30, R17.reuse ;  /* 0x000000111e067220 */ /* 0x080fe20000400000 */
[----:B------:R-:W-:Y:S01]  /*b770*/  FMUL R16, R7, R17 ;  /* 0x0000001107107220 */ /* 0x000fe20000400000 */
[C---:B------:R-:W-:Y:S01]  /*b780*/  FFMA R5, R19.reuse, R20, R5 ;  /* 0x0000001413057223 */ /* 0x040fe20000000005 */
[----:B------:R-:W-:Y:S02]  /*b790*/  HADD2.F32 R18, -RZ, R35.H1_H1 ;  /* 0x30000023ff127230 */ /* 0x000fe40000004100 */
[----:B------:R-:W-:Y:S01]  /*b7a0*/  FFMA R6, R19, R21, R6 ;  /* 0x0000001513067223 */ /* 0x000fe20000000006 */
[-C--:B------:R-:W-:Y:S01]  /*b7b0*/  FMUL R7, R31, R17.reuse ;  /* 0x000000111f077220 */ /* 0x080fe20000400000 */
[--C-:B--2---:R-:W-:Y:S02]  /*b7c0*/  HADD2.F32 R20, -RZ, R40.reuse.H0_H0 ;  /* 0x20000028ff147230 */ /* 0x104fe40000004100 */
[----:B------:R-:W-:Y:S01]  /*b7d0*/  FMUL R8, R8, R17 ;  /* 0x0000001108087220 */ /* 0x000fe20000400000 */
[----:B------:R-:W-:Y:S02]  /*b7e0*/  HADD2.F32 R21, -RZ, R40.H1_H1 ;  /* 0x30000028ff157230 */ /* 0x000fe40000004100 */
[C---:B------:R-:W-:Y:S01]  /*b7f0*/  FFMA R7, R19.reuse, R18, R7 ;  /* 0x0000001213077223 */ /* 0x040fe20000000007 */
[--C-:B------:R-:W-:Y:S02]  /*b800*/  HADD2.F32 R22, -RZ, R41.reuse.H0_H0 ;  /* 0x20000029ff167230 */ /* 0x100fe40000004100 */
[C---:B------:R-:W-:Y:S01]  /*b810*/  FFMA R13, R19.reuse, R20, R13 ;  /* 0x00000014130d7223 */ /* 0x040fe2000000000d */
[----:B------:R-:W-:Y:S02]  /*b820*/  HADD2.F32 R18, -RZ, R41.H1_H1 ;  /* 0x30000029ff127230 */ /* 0x000fe40000004100 */
[C---:B------:R-:W-:Y:S01]  /*b830*/  FFMA R14, R19.reuse, R21, R14 ;  /* 0x00000015130e7223 */ /* 0x040fe2000000000e */
[--C-:B------:R-:W-:Y:S02]  /*b840*/  HADD2.F32 R21, -RZ, R42.reuse.H0_H0 ;  /* 0x2000002aff157230 */ /* 0x100fe40000004100 */
[----:B------:R-:W-:Y:S01]  /*b850*/  FFMA R15, R19, R22, R15 ;  /* 0x00000016130f7223 */ /* 0x000fe2000000000f */
[----:B------:R-:W-:Y:S02]  /*b860*/  HADD2.F32 R20, -RZ, R42.H1_H1 ;  /* 0x3000002aff147230 */ /* 0x000fe40000004100 */
[-C--:B------:R-:W-:Y:S01]  /*b870*/  FMUL R9, R9, R17.reuse ;  /* 0x0000001109097220 */ /* 0x080fe20000400000 */
[--C-:B------:R-:W-:Y:S02]  /*b880*/  HADD2.F32 R23, -RZ, R43.reuse.H0_H0 ;  /* 0x2000002bff177230 */ /* 0x100fe40000004100 */
[-C--:B------:R-:W-:Y:S01]  /*b890*/  FMUL R10, R10, R17.reuse ;  /* 0x000000110a0a7220 */ /* 0x080fe20000400000 */
[----:B------:R-:W-:Y:S02]  /*b8a0*/  HADD2.F32 R22, -RZ, R43.H1_H1 ;  /* 0x3000002bff167230 */ /* 0x000fe40000004100 */
[----:B------:R-:W-:Y:S01]  /*b8b0*/  FFMA R16, R19, R18, R16 ;  /* 0x0000001213107223 */ /* 0x000fe20000000010 */
[----:B------:R-:W-:Y:S01]  /*b8c0*/  FMUL R11, R11, R17 ;  /* 0x000000110b0b7220 */ /* 0x000fe20000400000 */
[C---:B------:R-:W-:Y:S01]  /*b8d0*/  FFMA R8, R19.reuse, R21, R8 ;  /* 0x0000001513087223 */ /* 0x040fe20000000008 */
[C---:B------:R-:W-:Y:S01]  /*b8e0*/  FFMA R9, R19.reuse, R20, R9 ;  /* 0x0000001413097223 */ /* 0x040fe20000000009 */
[C---:B------:R-:W-:Y:S01]  /*b8f0*/  FFMA R10, R19.reuse, R23, R10 ;  /* 0x00000017130a7223 */ /* 0x040fe2000000000a */
[----:B------:R-:W-:Y:S01]  /*b900*/  FFMA R11, R19, R22, R11 ;  /* 0x00000016130b7223 */ /* 0x000fe2000000000b */
[----:B------:R-:W-:Y:S01]  /*b910*/  F2FP.F16.F32.PACK_AB R74, R5, R4 ;  /* 0x00000004054a723e */ /* 0x000fe200000000ff */
[----:B------:R-:W-:Y:S01]  /*b920*/  BSSY.RECONVERGENT B0, `(.L_x_167) ;  /* 0x000001c000007945 */ /* 0x000fe20003800200 */
[----:B------:R-:W-:Y:S02]  /*b930*/  F2FP.F16.F32.PACK_AB R75, R7, R6 ;  /* 0x00000006074b723e */ /* 0x000fe400000000ff */
[----:B------:R-:W-:Y:S02]  /*b940*/  F2FP.F16.F32.PACK_AB R76, R14, R13 ;  /* 0x0000000d0e4c723e */ /* 0x000fe400000000ff */
[----:B------:R-:W-:Y:S01]  /*b950*/  F2FP.F16.F32.PACK_AB R77, R16, R15 ;  /* 0x0000000f104d723e */ /* 0x000fe200000000ff */
[----:B------:R1:W-:Y:S01]  /*b960*/  STSM.16.MT88.4 [R56+0x1000], R72 ;  /* 0x0010004838007844 */ /* 0x0003e20000004200 */
[----:B------:R-:W-:Y:S02]  /*b970*/  F2FP.F16.F32.PACK_AB R78, R9, R8 ;  /* 0x00000008094e723e */ /* 0x000fe400000000ff */
[----:B------:R-:W-:Y:S02]  /*b980*/  F2FP.F16.F32.PACK_AB R79, R11, R10 ;  /* 0x0000000a0b4f723e */ /* 0x000fe400000000ff */
[----:B------:R-:W-:Y:S03]  /*b990*/  ISETP.NE.AND P0, PT, R70, RZ, PT ;  /* 0x000000ff4600720c */ /* 0x000fe60003f05270 */
[----:B------:R1:W-:Y:S01]  /*b9a0*/  STSM.16.MT88.4 [R55], R76 ;  /* 0x0000004c37007844 */ /* 0x0003e20000004200 */
[----:B------:R-:W-:Y:S01]  /*b9b0*/  @!PT LDS RZ, [RZ] ;  /* 0x00000000fffff984 */ /* 0x000fe20000000800 */
[----:B------:R-:W-:Y:S01]  /*b9c0*/  @!PT LDS RZ, [RZ] ;  /* 0x00000000fffff984 */ /* 0x000fe20000000800 */
[----:B------:R-:W-:Y:S01]  /*b9d0*/  @!PT LDS RZ, [RZ] ;  /* 0x00000000fffff984 */ /* 0x000fe20000000800 */
[----:B------:R-:W-:Y:S01]  /*b9e0*/  @!PT LDS RZ, [RZ] ;  /* 0x00000000fffff984 */ /* 0x000fe20000000800 */
[----:B------:R2:W-:Y:S07]  /*b9f0*/  MEMBAR.ALL.CTA ;  /* 0x0000000000007992 */ /* 0x0005ee0000008000 */
[----:B--2---:R-:W2:Y:S02]  /*ba00*/  FENCE.VIEW.ASYNC.S ;  /* 0x00000000000073c6 */ /* 0x004ea40000000000 */
[----:B--2---:R-:W-:Y:S06]  /*ba10*/  BAR.SYNC.DEFER_BLOCKING 0x1, 0x80 ;  /* 0x0042000000007b1d */ /* 0x004fec0000010000 */
[----:B------:R-:W-:Y:S05]  /*ba20*/  @!P0 BRA `(.L_x_168) ;  /* 0x00000000002c8947 */ /* 0x000fea0003800000 */
[----:B------:R-:W-:Y:S02]  /*ba30*/  UIADD3 UR7, UPT, UPT, UR43, 0x1000, URZ ;  /* 0x000010002b077890 */ /* 0x000fe4000fffe0ff */
[----:B------:R-:W-:Y:S02]  /*ba40*/  UIADD3 UR6, UPT, UPT, UR42, 0x40, URZ ;  /* 0x000000402a067890 */ /* 0x000fe4000fffe0ff */
[----:B------:R-:W-:Y:S02]  /*ba50*/  UIADD3 UR4, UPT, UPT, UR43, 0x1800, URZ ;  /* 0x000018002b047890 */ /* 0x000fe4000fffe0ff */
[----:B------:R-:W-:Y:S01]  /*ba60*/  MOV R50, UR7 ;  /* 0x0000000700327c02 */ /* 0x000fe20008000f00 */
[----:B------:R-:W-:Y:S03]  /*ba70*/  UMOV UR5, UR41 ;  /* 0x0000002900057c82 */ /* 0x000fe60008000000 */
[----:B------:R-:W-:Y:S11]  /*ba80*/  R2UR UR40, R50 ;  /* 0x00000000322872ca */ /* 0x000ff600000e0000 */
[----:B------:R-:W-:Y:S02]  /*ba90*/  @!UPT UIADD3 URZ, UPT, UPT, URZ, URZ, URZ ;  /* 0x000000fffffff290 */ /* 0x000fe4000fffe0ff */
[----:B------:R2:W-:Y:S01]  /*baa0*/  UTMASTG.2D [UR40], [UR56] ;  /* 0x00000028380073b5 */ /* 0x0005e20008008000 */
[----:B------:R2:W-:Y:S01]  /*bab0*/  UTMASTG.2D [UR4], [UR56] ;  /* 0x00000004380073b5 */ /* 0x0005e20008008000 */
[----:B------:R0:W-:Y:S01]  /*bac0*/  UTMACMDFLUSH ;  /* 0x00000000000079b7 */ /* 0x0001e20000000000 */
[----:B--2---:R-:W-:Y:S04]  /*bad0*/  DEPBAR.LE SB0, 0x1 ;  /* 0x000080400000791a */ /* 0x004fe80000000000 */
.L_x_168:
[----:B------:R-:W-:Y:S05]  /*bae0*/  BSYNC.RECONVERGENT B0 ;  /* 0x0000000000007941 */ /* 0x000fea0003800200 */
.L_x_167:
[----:B------:R-:W-:Y:S01]  /*baf0*/  UISETP.NE.AND UP1, UPT, UR54, URZ, UPT ;  /* 0x000000ff3600728c */ /* 0x000fe2000bf25270 */
[----:B------:R-:W-:Y:S01]  /*bb00*/  BAR.SYNC.DEFER_BLOCKING 0x1, 0x80 ;  /* 0x0042000000007b1d */ /* 0x000fe20000010000 */
[----:B------:R-:W-:Y:S04]  /*bb10*/  SHF.L.U32 R3, R61, 0x1f, RZ ;  /* 0x0000001f3d037819 */ /* 0x000fe800000006ff */
[----:B------:R-:W-:Y:S05]  /*bb20*/  PLOP3.LUT P0, PT, PT, PT, UP1, 0x80, 0x8 ;  /* 0x000000000008781c */ /* 0x000fea0003f0f018 */
[----:B------:R-:W-:Y:S04]  /*bb30*/  @UP1 ULEA UR4, UR53, UR43, 0x3 ;  /* 0x0000002b35041291 */ /* 0x000fe8000f8e18ff */
[----:B------:R-:W-:Y:S04]  /*bb40*/  @UP1 UIADD3 UR4, UPT, UPT, UR4, 0xe0, URZ ;  /* 0x000000e004041890 */ /* 0x000fe8000fffe0ff */
[----:B------:R-:W-:Y:S09]  /*bb50*/  @UP1 UPRMT UR4, UR52, 0x654, UR4 ;  /* 0x0000065434041896 */ /* 0x000ff20008000004 */
[----:B------:R-:W-:Y:S01]  /*bb60*/  @P0 SYNCS.ARRIVE.TRANS64.RED.A1T0 RZ, [UR4], RZ ;  /* 0x000000ffffff09a7 */ /* 0x000fe20008100404 */
[----:B------:R-:W-:Y:S01]  /*bb70*/  @UP1 UIADD3 UR4, UPT, UPT, UR53, 0x1, URZ ;  /* 0x0000000135041890 */ /* 0x000fe2000fffe0ff */
[----:B------:R-:W-:Y:S01]  /*bb80*/  BSSY B0, `(.L_x_169) ;  /* 0x0000008000007945 */ /* 0x000fe20003800000 */
[----:B------:R-:W-:Y:S02]  /*bb90*/  FSETP.NEU.AND P0, PT, R19, RZ, PT ;  /* 0x000000ff1300720b */ /* 0x000fe40003f0d000 */
[----:B------:R-:W-:Y:S01]  /*bba0*/  @UP1 UISETP.NE.AND UP0, UPT, UR4, 0x4, UPT ;  /* 0x000000040400188c */ /* 0x000fe2000bf05270 */
[----:B------:R-:W2:Y:S03]  /*bbb0*/  SYNCS.PHASECHK.TRANS64.TRYWAIT P1, [UR43+0xc8], R3 ;  /* 0x0000c803ff0075a7 */ /* 0x000ea6000802112b */
[----:B------:R-:W-:Y:S01]  /*bbc0*/  @UP1 USEL UR53, UR4, URZ, UP0 ;  /* 0x000000ff04351287 */ /* 0x000fe20008000000 */
[----:B--2---:R-:W-:Y:S11]  /*bbd0*/  @P1 BRA `(.L_x_170) ;  /* 0x0000000000081947 */ /* 0x004ff60003800000 */
[----:B------:R-:W2:Y:S02]  /*bbe0*/  SYNCS.PHASECHK.TRANS64.TRYWAIT P1, [UR43+0xc8], R3 ;  /* 0x0000c803ff0075a7 */ /* 0x000ea4000802112b */
[----:B--2---:R-:W-:Y:S05]  /*bbf0*/  @!P1 BRA `(.L_x_171) ;  /* 0x0000005800f49947 */ /* 0x004fea0003800000 */
.L_x_170:
[----:B------:R-:W-:Y:S05]  /*bc00*/  BSYNC B0 ;  /* 0x0000000000007941 */ /* 0x000fea0003800000 */
.L_x_169:
[----:B------:R-:W-:Y:S05]  /*bc10*/  @P0 WARPSYNC.ALL ;  /* 0x0000000000000948 */ /* 0x000fea0003800000 */
[----:B------:R4:W1:Y:S01]  /*bc20*/  @P0 LDSM.16.MT88.4 R32, [R62+UR43+0x2000] ;  /* 0x0020002b3e20083b */ /* 0x0008620008004200 */
[----:B------:R-:W-:Y:S02]  /*bc30*/  CS2R R30, SRZ ;  /* 0x00000000001e7805 */ /* 0x000fe4000001ff00 */
[----:B------:R-:W-:Y:S02]  /*bc40*/  CS2R R28, SRZ ;  /* 0x00000000001c7805 */ /* 0x000fe4000001ff00 */
[----:B------:R-:W-:Y:S01]  /*bc50*/  CS2R R26, SRZ ;  /* 0x00000000001a7805 */ /* 0x000fe2000001ff00 */
[----:B------:R4:W1:Y:S01]  /*bc60*/  @P0 LDSM.16.MT88.4 R40, [R55+0x1000] ;  /* 0x001000003728083b */ /* 0x0008620000004200 */
[----:B------:R-:W-:Y:S02]  /*bc70*/  ISETP.GE.AND P0, PT, R69, 0x1, PT ;  /* 0x000000014500780c */ /* 0x000fe40003f06270 */
[----:B------:R-:W-:Y:S02]  /*bc80*/  CS2R R24, SRZ ;  /* 0x0000000000187805 */ /* 0x000fe4000001ff00 */
[----:B------:R-:W-:Y:S02]  /*bc90*/  CS2R R10, SRZ ;  /* 0x00000000000a7805 */ /* 0x000fe4000001ff00 */
[----:B------:R-:W-:Y:S02]  /*bca0*/  CS2R R8, SRZ ;  /* 0x0000000000087805 */ /* 0x000fe4000001ff00 */
[----:B------:R-:W-:Y:S02]  /*bcb0*/  CS2R R6, SRZ ;  /* 0x0000000000067805 */ /* 0x000fe4000001ff00 */
[----:B------:R-:W-:Y:S03]  /*bcc0*/  CS2R R4, SRZ ;  /* 0x0000000000047805 */ /* 0x000fe6000001ff00 */
[----:B------:R-:W-:Y:S05]  /*bcd0*/  @!P0 BRA `(.L_x_172) ;  /* 0x0000000000c48947 */ /* 0x000fea0003800000 */
[----:B--2---:R-:W-:Y:S05]  /*bce0*/  VIADD R3, R36, 0x10 ;  /* 0x0000001024037836 */ /* 0x004fea0000000000 */
[----:B------:R-:W-:Y:S04]  /*bcf0*/  SHF.R.U32.HI R3, RZ, 0x15, R3 ;  /* 0x00000015ff037819 */ /* 0x000fe80000011603 */
[----:B------:R-:W-:Y:S11]  /*bd00*/  LOP3.LUT P0, RZ, R3, 0x3, R48, 0x48, !PT ;  /* 0x0000000303ff7812 */ /* 0x000ff60007804830 */
[----:B------:R-:W-:Y:S02]  /*bd10*/  @!UPT UIADD3 URZ, UPT, UPT, URZ, URZ, URZ ;  /* 0x000000fffffff290 */ /* 0x000fe4000fffe0ff */
[----:B------:R-:W-:Y:S05]  /*bd20*/  @!P0 BRA `(.L_x_173) ;  /* 0x0000000000408947 */ /* 0x000fea0003800000 */
[----:B------:R-:W2:Y:S01]  /*bd30*/  LDCU.64 UR8, c[0x4][0x70] ;  /* 0x01000e00ff0877ac */ /* 0x000ea20008000a00 */
[----:B------:R-:W-:Y:S01]  /*bd40*/  MOV R3, 0x0 ;  /* 0x0000000000037802 */ /* 0x000fe20000000f00 */
[----:B------:R-:W-:Y:S02]  /*bd50*/  HFMA2 R12, -RZ, RZ, 0, 5.9604644775390625e-08 ;  /* 0x00000001ff0c7431 */ /* 0x000fe400000001ff */
[----:B------:R-:W-:Y:S02]  /*bd60*/  IMAD.MOV.U32 R8, RZ, RZ, 0x192 ;  /* 0x00000192ff087424 */ /* 0x000fe400078e00ff */
[----:B------:R-:W-:Y:S01]  /*bd70*/  IMAD.MOV.U32 R13, RZ, RZ, RZ ;  /* 0x000000ffff0d7224 */ /* 0x000fe200078e00ff */
[----:B------:R-:W5:Y:S01]  /*bd80*/  LDCU.64 UR6, c[0x4][0x78] ;  /* 0x01000f00ff0677ac */ /* 0x000f620008000a00 */
[----:B------:R-:W1:Y:S01]  /*bd90*/  LDC.64 R2, c[0x4][R3] ;  /* 0x0100000003027b82 */ /* 0x000e620000000a00 */
[----:B------:R-:W3:Y:S01]  /*bda0*/  LDCU.64 UR4, c[0x4][0x10] ;  /* 0x01000200ff0477ac */ /* 0x000ee20008000a00 */
[----:B--2---:R-:W-:Y:S01]  /*bdb0*/  MOV R5, UR9 ;  /* 0x0000000900057c02 */ /* 0x004fe20008000f00 */
[----:B------:R-:W-:Y:S01]  /*bdc0*/  IMAD.U32 R4, RZ, RZ, UR8 ;  /* 0x00000008ff047e24 */ /* 0x000fe2000f8e00ff */
[----:B-----5:R-:W-:Y:S01]  /*bdd0*/  MOV R7, UR7 ;  /* 0x0000000700077c02 */ /* 0x020fe20008000f00 */
[----:B------:R-:W-:Y:S01]  /*bde0*/  IMAD.U32 R6, RZ, RZ, UR6 ;  /* 0x00000006ff067e24 */ /* 0x000fe2000f8e00ff */
[----:B---3--:R-:W-:Y:S01]  /*bdf0*/  MOV R11, UR5 ;  /* 0x00000005000b7c02 */ /* 0x008fe20008000f00 */
[----:B------:R-:W-:Y:S02]  /*be00*/  IMAD.U32 R10, RZ, RZ, UR4 ;  /* 0x00000004ff0a7e24 */ /* 0x000fe4000f8e00ff */
[----:B------:R-:W-:Y:S07]  /*be10*/  LEPC R20, `(.L_x_173) ;  /* 0x000000001014794e */ /* 0x000fee0000000000 */
[----:B-1--4-:R-:W-:Y:S05]  /*be20*/  CALL.ABS.NOINC R2 ;  /* 0x0000000002007343 */ /* 0x012fea0003c00000 */
.L_x_173:
[----:B------:R-:W-:Y:S05]  /*be30*/  WARPSYNC.ALL ;  /* 0x0000000000007948 */ /* 0x000fea0003800000 */
[C---:B------:R-:W-:Y:S01]  /*be40*/  R2UR UR4, R36.reuse ;  /* 0x00000000240472ca */ /* 0x040fe200000e0000 */
[----:B------:R-:W-:Y:S05]  /*be50*/  VIADD R3, R36, 0x100010 ;  /* 0x0010001024037836 */ /* 0x000fea0000000000 */
[----:B------:R-:W-:Y:S04]  /*be60*/  SHF.R.U32.HI R3, RZ, 0x15, R3 ;  /* 0x00000015ff037819 */ /* 0x000fe80000011603 */
[----:B------:R-:W-:Y:S03]  /*be70*/  LOP3.LUT P0, RZ, R3, 0x3, R48, 0x48, !PT ;  /* 0x0000000303ff7812 */ /* 0x000fe60007804830 */
[----:B------:R-:W2:Y:S10]  /*be80*/  LDTM.16dp256bit.x2 R24, tmem[UR4+0x10] ;  /* 0x00001004001879ee */ /* 0x000eb400080a0000 */
[----:B--2---:R-:W-:Y:S05]  /*be90*/  @!P0 BRA `(.L_x_174) ;  /* 0x0000000000408947 */ /* 0x004fea0003800000 */
        /* <DEDUP_REMOVED lines=16> */
.L_x_174:
[----:B------:R-:W-:Y:S05]  /*bfa0*/  WARPSYNC.ALL ;  /* 0x0000000000007948 */ /* 0x000fea0003800000 */
[----:B------:R-:W-:Y:S11]  /*bfb0*/  R2UR UR4, R36 ;  /* 0x00000000240472ca */ /* 0x000ff600000e0000 */
[----:B------:R-:W-:Y:S02]  /*bfc0*/  @!UPT UIADD3 URZ, UPT, UPT, URZ, URZ, URZ ;  /* 0x000000fffffff290 */ /* 0x000fe4000fffe0ff */
[----:B------:R-:W2:Y:S02]  /*bfd0*/  LDTM.16dp256bit.x2 R4, tmem[UR4+0x100010] ;  /* 0x10001004000479ee */ /* 0x000ea400080a0000 */
[----:B--2---:R-:W-:Y:S01]  /*bfe0*/  NOP ;  /* 0x0000000000007918 */ /* 0x004fe20000000000 */
.L_x_172:
[--C-:B-1----:R-:W-:Y:S01]  /*bff0*/  HADD2.F32 R18, -RZ, R32.reuse.H0_H0 ;  /* 0x20000020ff127230 */ /* 0x102fe20000004100 */
[----:B------:R-:W-:Y:S05]  /*c000*/  WARPSYNC.ALL ;  /* 0x0000000000007948 */ /* 0x000fea0003800000 */
[-C--:B--2---:R-:W-:Y:S01]  /*c010*/  FMUL R0, R24, R17.reuse ;  /* 0x0000001118007220 */ /* 0x084fe20000400000 */
        /* <DEDUP_REMOVED lines=27> */
[--C-:B------:R-:W-:Y:S02]  /*c1d0*/  HADD2.F32 R20, -RZ, R40.reuse.H0_H0 ;  /* 0x20000028ff147230 */ /* 0x100fe40000004100 */
        /* <DEDUP_REMOVED lines=29> */
[----:B------:R1:W-:Y:S01]  /*c3b0*/  STSM.16.MT88.4 [R55+0x1000], R76 ;  /* 0x0010004c37007844 */ /* 0x0003e20000004200 */
        /* <DEDUP_REMOVED lines=9> */
[----:B------:R-:W-:Y:S01]  /*c450*/  UIADD3 UR8, UPT, UPT, UR43, 0x2000, URZ ;  /* 0x000020002b087890 */ /* 0x000fe2000fffe0ff */
[----:B------:R-:W-:Y:S01]  /*c460*/  UMOV UR9, UR41 ;  /* 0x0000002900097c82 */ /* 0x000fe20008000000 */
[----:B------:R-:W-:Y:S02]  /*c470*/  UIADD3 UR6, UPT, UPT, UR42, 0x50, URZ ;  /* 0x000000502a067890 */ /* 0x000fe4000fffe0ff */
[----:B------:R-:W-:Y:S01]  /*c480*/  UIADD3 UR4, UPT, UPT, UR43, 0x2800, URZ ;  /* 0x000028002b047890 */ /* 0x000fe2000fffe0ff */
[----:B------:R-:W-:Y:S04]  /*c490*/  UMOV UR5, UR41 ;  /* 0x0000002900057c82 */ /* 0x000fe80008000000 */
[----:B------:R2:W-:Y:S04]  /*c4a0*/  UTMASTG.2D [UR8], [UR56] ;  /* 0x00000008380073b5 */ /* 0x0005e80008008000 */
[----:B------:R2:W-:Y:S01]  /*c4b0*/  UTMASTG.2D [UR4], [UR56] ;  /* 0x00000004380073b5 */ /* 0x0005e20008008000 */
[----:B------:R0:W-:Y:S01]  /*c4c0*/  UTMACMDFLUSH ;  /* 0x00000000000079b7 */ /* 0x0001e20000000000 */
[----:B--2---:R-:W-:Y:S04]  /*c4d0*/  DEPBAR.LE SB0, 0x1 ;  /* 0x000080400000791a */ /* 0x004fe80000000000 */
.L_x_176:
[----:B------:R-:W-:Y:S05]  /*c4e0*/  BSYNC.RECONVERGENT B0 ;  /* 0x0000000000007941 */ /* 0x000fea0003800200 */
.L_x_175:
[----:B------:R-:W-:Y:S01]  /*c4f0*/  BAR.SYNC.DEFER_BLOCKING 0x1, 0x80 ;  /* 0x0042000000007b1d */ /* 0x000fe20000010000 */
[----:B------:R-:W-:Y:S01]  /*c500*/  ULEA UR4, UR53, UR43, 0x3 ;  /* 0x0000002b35047291 */ /* 0x000fe2000f8e18ff */
[----:B------:R-:W-:Y:S01]  /*c510*/  SHF.L.U32 R3, R61, 0x1f, RZ ;  /* 0x0000001f3d037819 */ /* 0x000fe200000006ff */
[----:B------:R-:W-:Y:S01]  /*c520*/  UIADD3 UR40, UPT, UPT, UR53, 0x1, URZ ;  /* 0x0000000135287890 */ /* 0x000fe2000fffe0ff */
[----:B------:R-:W-:Y:S01]  /*c530*/  FSETP.NEU.AND P0, PT, R19, RZ, PT ;  /* 0x000000ff1300720b */ /* 0x000fe20003f0d000 */
[----:B------:R-:W-:Y:S04]  /*c540*/  UIADD3 UR4, UPT, UPT, UR4, 0xe0, URZ ;  /* 0x000000e004047890 */ /* 0x000fe8000fffe0ff */
[----:B------:R-:W-:Y:S09]  /*c550*/  UPRMT UR4, UR52, 0x654, UR4 ;  /* 0x0000065434047896 */ /* 0x000ff20008000004 */
[----:B------:R-:W-:Y:S01]  /*c560*/  SYNCS.ARRIVE.TRANS64.RED.A1T0 RZ, [UR4], RZ ;  /* 0x000000ffffff79a7 */ /* 0x000fe20008100404 */
[----:B------:R-:W-:Y:S01]  /*c570*/  BSSY B0, `(.L_x_177) ;  /* 0x0000005000007945 */ /* 0x000fe20003800000 */
[----:B------:R-:W2:Y:S03]  /*c580*/  SYNCS.PHASECHK.TRANS64.TRYWAIT P1, [UR43+0xd0], R3 ;  /* 0x0000d003ff0075a7 */ /* 0x000ea6000802112b */
[----:B--2---:R-:W-:Y:S05]  /*c590*/  @P1 BRA `(.L_x_178) ;  /* 0x0000000000081947 */ /* 0x004fea0003800000 */
[----:B------:R-:W2:Y:S02]  /*c5a0*/  SYNCS.PHASECHK.TRANS64.TRYWAIT P1, [UR43+0xd0], R3 ;  /* 0x0000d003ff0075a7 */ /* 0x000ea4000802112b */
[----:B--2---:R-:W-:Y:S05]  /*c5b0*/  @!P1 BRA `(.L_x_179) ;  /* 0x00000050009c9947 */ /* 0x004fea0003800000 */
.L_x_178:
[----:B------:R-:W-:Y:S05]  /*c5c0*/  BSYNC B0 ;  /* 0x0000000000007941 */ /* 0x000fea0003800000 */
.L_x_177:
        /* <DEDUP_REMOVED lines=34> */
.L_x_181:
        /* <DEDUP_REMOVED lines=23> */
.L_x_182:
[----:B------:R-:W-:Y:S05]  /*c960*/  WARPSYNC.ALL ;  /* 0x0000000000007948 */ /* 0x000fea0003800000 */
[----:B------:R-:W-:Y:S11]  /*c970*/  R2UR UR4, R36 ;  /* 0x00000000240472ca */ /* 0x000ff600000e0000 */
[----:B------:R-:W-:Y:S02]  /*c980*/  @!UPT UIADD3 URZ, UPT, UPT, URZ, URZ, URZ ;  /* 0x000000fffffff290 */ /* 0x000fe4000fffe0ff */
[----:B------:R-:W2:Y:S02]  /*c990*/  LDTM.16dp256bit.x2 R4, tmem[UR4+0x100020] ;  /* 0x10002004000479ee */ /* 0x000ea400080a0000 */
[----:B--2---:R-:W-:Y:S01]  /*c9a0*/  NOP ;  /* 0x0000000000007918 */ /* 0x004fe20000000000 */
.L_x_180:
        /* <DEDUP_REMOVED lines=79> */
.L_x_184:
[----:B------:R-:W-:Y:S05]  /*cea0*/  BSYNC.RECONVERGENT B0 ;  /* 0x0000000000007941 */ /* 0x000fea0003800200 */
.L_x_183:
[----:B------:R-:W-:Y:S01]  /*ceb0*/  UISETP.NE.AND UP0, UPT, UR40, 0x4, UPT ;  /* 0x000000042800788c */ /* 0x000fe2000bf05270 */
[----:B------:R-:W-:Y:S01]  /*cec0*/  BAR.SYNC.DEFER_BLOCKING 0x1, 0x80 ;  /* 0x0042000000007b1d */ /* 0x000fe20000010000 */
[----:B------:R-:W-:Y:S02]  /*ced0*/  SHF.L.U32 R3, R61, 0x1f, RZ ;  /* 0x0000001f3d037819 */ /* 0x000fe400000006ff */
[----:B------:R-:W-:Y:S01]  /*cee0*/  USEL UR5, UR40, URZ, UP0 ;  /* 0x000000ff28057287 */ /* 0x000fe20008000000 */
[----:B------:R-:W-:Y:S03]  /*cef0*/  FSETP.NEU.AND P0, PT, R19, RZ, PT ;  /* 0x000000ff1300720b */ /* 0x000fe60003f0d000 */
[----:B------:R-:W-:Y:S02]  /*cf00*/  ULEA UR4, UR5, UR43, 0x3 ;  /* 0x0000002b05047291 */ /* 0x000fe4000f8e18ff */
[----:B------:R-:W-:Y:S02]  /*cf10*/  UIADD3 UR5, UPT, UPT, UR5, 0x1, URZ ;  /* 0x0000000105057890 */ /* 0x000fe4000fffe0ff */
[----:B------:R-:W-:Y:S02]  /*cf20*/  UIADD3 UR4, UPT, UPT, UR4, 0xe0, URZ ;  /* 0x000000e004047890 */ /* 0x000fe4000fffe0ff */
[----:B------:R-:W-:Y:S02]  /*cf30*/  UISETP.NE.AND UP0, UPT, UR5, 0x4, UPT ;  /* 0x000000040500788c */ /* 0x000fe4000bf05270 */
[----:B------:R-:W-:Y:S02]  /*cf40*/  UPRMT UR4, UR52, 0x654, UR4 ;  /* 0x0000065434047896 */ /* 0x000fe40008000004 */
[----:B------:R-:W-:Y:S07]  /*cf50*/  USEL UR53, UR5, URZ, UP0 ;  /* 0x000000ff05357287 */ /* 0x000fee0008000000 */
[----:B------:R-:W-:Y:S01]  /*cf60*/  SYNCS.ARRIVE.TRANS64.RED.A1T0 RZ, [UR4], RZ ;  /* 0x000000ffffff79a7 */ /* 0x000fe20008100404 */
[----:B------:R-:W-:Y:S01]  /*cf70*/  BSSY B0, `(.L_x_185) ;  /* 0x0000005000007945 */ /* 0x000fe20003800000 */
[----:B------:R-:W2:Y:S03]  /*cf80*/  SYNCS.PHASECHK.TRANS64.TRYWAIT P1, [UR43+0xd8], R3 ;  /* 0x0000d803ff0075a7 */ /* 0x000ea6000802112b */
[----:B--2---:R-:W-:Y:S05]  /*cf90*/  @P1 BRA `(.L_x_186) ;  /* 0x0000000000081947 */ /* 0x004fea0003800000 */
[----:B------:R-:W2:Y:S02]  /*cfa0*/  SYNCS.PHASECHK.TRANS64.TRYWAIT P1, [UR43+0xd8], R3 ;  /* 0x0000d803ff0075a7 */ /* 0x000ea4000802112b */
[----:B--2---:R-:W-:Y:S05]  /*cfb0*/  @!P1 BRA `(.L_x_187) ;  /* 0x0000004800349947 */ /* 0x004fea0003800000 */
.L_x_186:
[----:B------:R-:W-:Y:S05]  /*cfc0*/  BSYNC B0 ;  /* 0x0000000000007941 */ /* 0x000fea0003800000 */
.L_x_185:
        /* <DEDUP_REMOVED lines=34> */
.L_x_189:
        /* <DEDUP_REMOVED lines=23> */
.L_x_190:
[----:B------:R-:W-:Y:S05]  /*d360*/  WARPSYNC.ALL ;  /* 0x0000000000007948 */ /* 0x000fea0003800000 */
[----:B------:R-:W-:Y:S11]  /*d370*/  R2UR UR4, R36 ;  /* 0x00000000240472ca */ /* 0x000ff600000e0000 */
[----:B------:R-:W-:Y:S02]  /*d380*/  @!UPT UIADD3 URZ, UPT, UPT, URZ, URZ, URZ ;  /* 0x000000fffffff290 */ /* 0x000fe4000fffe0ff */
[----:B------:R-:W2:Y:S02]  /*d390*/  LDTM.16dp256bit.x2 R4, tmem[UR4+0x100030] ;  /* 0x10003004000479ee */ /* 0x000ea400080a0000 */
[----:B--2---:R-:W-:Y:S01]  /*d3a0*/  NOP ;  /* 0x0000000000007918 */ /* 0x004fe20000000000 */
.L_x_188:
[--C-:B-1----:R-:W-:Y:S01]  /*d3b0*/  HADD2.F32 R18, -RZ, R32.reuse.H0_H0 ;  /* 0x20000020ff127230 */ /* 0x102fe20000004100 */
[----:B------:R-:W-:Y:S01]  /*d3c0*/  ISETP.GE.AND P0, PT, R69, 0x1, PT ;  /* 0x000000014500780c */ /* 0x000fe20003f06270 */
[-C--:B--2---:R-:W-:Y:S01]  /*d3d0*/  FMUL R0, R24, R17.reuse ;  /* 0x0000001118007220 */ /* 0x084fe20000400000 */
[----:B------:R-:W-:Y:S01]  /*d3e0*/  HADD2.F32 R21, -RZ, R32.H1_H1 ;  /* 0x30000020ff157230 */ /* 0x000fe20000004100 */
[----:B------:R-:W-:Y:S01]  /*d3f0*/  ISETP.NE.AND P2, PT, R70, RZ, PT ;  /* 0x000000ff4600720c */ /* 0x000fe20003f45270 */
[-C--:B------:R-:W-:Y:S01]  /*d400*/  FMUL R2, R25, R17.reuse ;  /* 0x0000001119027220 */ /* 0x080fe20000400000 */
[--C-:B------:R-:W-:Y:S02]  /*d410*/  HADD2.F32 R20, -RZ, R33.reuse.H0_H0 ;  /* 0x20000021ff147230 */ /* 0x100fe40000004100 */
[C---:B------:R-:W-:Y:S01]  /*d420*/  FFMA R0, R19.reuse, R18, R0 ;  /* 0x0000001213007223 */ /* 0x040fe20000000000 */
[----:B------:R-:W-:Y:S01]  /*d430*/  FMUL R3, R26, R17 ;  /* 0x000000111a037220 */ /* 0x000fe20000400000 */
[----:B------:R-:W-:Y:S02]  /*d440*/  HADD2.F32 R23, -RZ, R33.H1_H1 ;  /* 0x30000021ff177230 */ /* 0x000fe40000004100 */
[----:B------:R-:W-:Y:S01]  /*d450*/  FFMA R2, R19, R21, R2 ;  /* 0x0000001513027223 */ /* 0x000fe20000000002 */
[----:B------:R-:W-:Y:S01]  /*d460*/  FMUL R12, R27, R17 ;  /* 0x000000111b0c7220 */ /* 0x000fe20000400000 */
[----:B------:R-:W-:Y:S02]  /*d470*/  HADD2.F32 R22, -RZ, R34.H0_H0 ;  /* 0x20000022ff167230 */ /* 0x000fe40000004100 */
[C---:B------:R-:W-:Y:S01]  /*d480*/  FFMA R3, R19.reuse, R20, R3 ;  /* 0x0000001413037223 */ /* 0x040fe20000000003 */
[----:B------:R-:W-:Y:S01]  /*d490*/  @P0 IADD3 R68, PT, PT, R68, 0x1b0, RZ ;  /* 0x000001b044440810 */ /* 0x000fe20007ffe0ff */
[----:B------:R-:W-:Y:S05]  /*d4a0*/  @P0 WARPSYNC.ALL ;  /* 0x0000000000000948 */ /* 0x000fea0003800000 */
[----:B------:R-:W-:Y:S01]  /*d4b0*/  @P0 LOP3.LUT R68, R68, 0xfefffff8, RZ, 0xc0, !PT ;  /* 0xfefffff844440812 */ /* 0x000fe200078ec0ff */
[----:B------:R-:W-:Y:S01]  /*d4c0*/  @P0 NOP ;  /* 0x0000000000000918 */ /* 0x000fe20000000000 */
[----:B------:R-:W-:Y:S01]  /*d4d0*/  F2FP.F16.F32.PACK_AB R72, R2, R0 ;  /* 0x000000000248723e */ /* 0x000fe200000000ff */
[----:B------:R-:W-:Y:S01]  /*d4e0*/  FFMA R12, R19, R23, R12 ;  /* 0x00000017130c7223 */ /* 0x000fe2000000000c */
[----:B------:R1:W-:Y:S06]  /*d4f0*/  @P0 SYNCS.ARRIVE.TRANS64.RED.A1T0 RZ, [R68+URZ], RZ ;  /* 0x000000ff44ff09a7 */ /* 0x0003ec00081004ff */
[----:B------:R-:W-:Y:S05]  /*d500*/  WARPSYNC.ALL ;  /* 0x0000000000007948 */ /* 0x000fea0003800000 */
[----:B------:R-:W-:Y:S01]  /*d510*/  F2FP.F16.F32.PACK_AB R73, R12, R3 ;  /* 0x000000030c49723e */ /* 0x000fe200000000ff */
[-C--:B------:R-:W-:Y:S01]  /*d520*/  FMUL R13, R28, R17.reuse ;  /* 0x000000111c0d7220 */ /* 0x080fe20000400000 */
[----:B------:R-:W-:Y:S02]  /*d530*/  HADD2.F32 R33, -RZ, R34.H1_H1 ;  /* 0x30000022ff217230 */ /* 0x000fe40000004100 */
[----:B------:R-:W-:Y:S01]  /*d540*/  FMUL R14, R29, R17 ;  /* 0x000000111d0e7220 */ /* 0x000fe20000400000 */
[----:B------:R-:W-:-:S02]  /*d550*/  HADD2.F32 R32, -RZ, R35.H0_H0 ;  /* 0x20000023ff207230 */ /* 0x000fc40000004100 */
[C---:B------:R-:W-:Y:S01]  /*d560*/  FFMA R13, R19.reuse, R22, R13 ;  /* 0x00000016130d7223 */ /* 0x040fe2000000000d */
[----:B------:R-:W-:Y:S01]  /*d570*/  FMUL R15, R30, R17 ;  /* 0x000000111e0f7220 */ /* 0x000fe20000400000 */
[----:B------:R-:W-:Y:S02]  /*d580*/  HADD2.F32 R35, -RZ, R35.H1_H1 ;  /* 0x30000023ff237230 */ /* 0x000fe40000004100 */
[----:B------:R-:W-:Y:S01]  /*d590*/  FFMA R14, R19, R33, R14 ;  /* 0x00000021130e7223 */ /* 0x000fe2000000000e */
[-C--:B------:R-:W-:Y:S01]  /*d5a0*/  FMUL R16, R31, R17.reuse ;  /* 0x000000111f107220 */ /* 0x080fe20000400000 */
[--C-:B------:R-:W-:Y:S02]  /*d5b0*/  HADD2.F32 R21, -RZ, R40.reuse.H0_H0 ;  /* 0x20000028ff157230 */ /* 0x100fe40000004100 */
        /* <DEDUP_REMOVED lines=8> */
[----:B------:R-:W-:Y:S01]  /*d640*/  FMUL R7, R7, R17 ;  /* 0x0000001107077220 */ /* 0x000fe20000400000 */
[--C-:B------:R-:W-:Y:S02]  /*d650*/  HADD2.F32 R39, -RZ, R42.reuse.H0_H0 ;  /* 0x2000002aff277230 */ /* 0x100fe40000004100 */
[----:B------:R-:W-:Y:S01]  /*d660*/  FFMA R4, R19, R21, R4 ;  /* 0x0000001513047223 */ /* 0x000fe20000000004 */
[----:B------:R-:W-:Y:S01]  /*d670*/  FMUL R8, R8, R17 ;  /* 0x0000001108087220 */ /* 0x000fe20000400000 */
[----:B------:R-:W-:-:S02]  /*d680*/  HADD2.F32 R36, -RZ, R42.H1_H1 ;  /* 0x3000002aff247230 */ /* 0x000fc40000004100 */
[----:B------:R-:W-:Y:S01]  /*d690*/  FFMA R5, R19, R18, R5 ;  /* 0x0000001213057223 */ /* 0x000fe20000000005 */
[----:B------:R-:W-:Y:S01]  /*d6a0*/  FMUL R9, R9, R17 ;  /* 0x0000001109097220 */ /* 0x000fe20000400000 */
[--C-:B------:R-:W-:Y:S02]  /*d6b0*/  HADD2.F32 R41, -RZ, R43.reuse.H0_H0 ;  /* 0x2000002bff297230 */ /* 0x100fe40000004100 */
[C---:B------:R-:W-:Y:S01]  /*d6c0*/  FFMA R6, R19.reuse, R37, R6 ;  /* 0x0000002513067223 */ /* 0x040fe20000000006 */
        /* <DEDUP_REMOVED lines=10> */
[----:B------:R-:W-:-:S02]  /*d770*/  F2FP.F16.F32.PACK_AB R75, R16, R15 ;  /* 0x0000000f104b723e */ /* 0x000fc400000000ff */
[----:B-1----:R-:W-:Y:S02]  /*d780*/  F2FP.F16.F32.PACK_AB R68, R5, R4 ;  /* 0x000000040544723e */ /* 0x002fe400000000ff */
[----:B------:R-:W-:Y:S01]  /*d790*/  F2FP.F16.F32.PACK_AB R69, R7, R6 ;  /* 0x000000060745723e */ /* 0x000fe200000000ff */
[----:B------:R1:W-:Y:S01]  /*d7a0*/  STSM.16.MT88.4 [R56+0x4000], R72 ;  /* 0x0040004838007844 */ /* 0x0003e20000004200 */
[----:B------:R-:W-:Y:S02]  /*d7b0*/  F2FP.F16.F32.PACK_AB R70, R9, R8 ;  /* 0x000000080946723e */ /* 0x000fe400000000ff */
[----:B------:R-:W-:Y:S02]  /*d7c0*/  F2FP.F16.F32.PACK_AB R71, R11, R10 ;  /* 0x0000000a0b47723e */ /* 0x000fe400000000ff */
[----:B------:R-:W-:-:S03]  /*d7d0*/  @P0 IADD3 R76, PT, PT, R60, 0x1, RZ ;  /* 0x000000013c4c0810 */ /* 0x000fc60007ffe0ff */
[----:B------:R1:W-:Y:S01]  /*d7e0*/  STSM.16.MT88.4 [R55+0x3000], R68 ;  /* 0x0030004437007844 */ /* 0x0003e20000004200 */
[----:B------:R-:W-:Y:S01]  /*d7f0*/  @P0 ISETP.NE.AND P1, PT, R76, 0x4, PT ;  /* 0x000000044c00080c */ /* 0x000fe20003f25270 */
[----:B------:R-:W-:Y:S01]  /*d800*/  @!PT LDS RZ, [RZ] ;  /* 0x00000000fffff984 */ /* 0x000fe20000000800 */
[----:B------:R-:W-:Y:S01]  /*d810*/  @!PT LDS RZ, [RZ] ;  /* 0x00000000fffff984 */ /* 0x000fe20000000800 */
[----:B------:R-:W-:Y:S01]  /*d820*/  @!PT LDS RZ, [RZ] ;  /* 0x00000000fffff984 */ /* 0x000fe20000000800 */
[----:B------:R-:W-:Y:S01]  /*d830*/  @!PT LDS RZ, [RZ] ;  /* 0x00000000fffff984 */ /* 0x000fe20000000800 */
[----:B------:R2:W-:Y:S06]  /*d840*/  MEMBAR.ALL.CTA ;  /* 0x0000000000007992 */ /* 0x0005ec0000008000 */
[----:B--2---:R-:W2:Y:S01]  /*d850*/  FENCE.VIEW.ASYNC.S ;  /* 0x00000000000073c6 */ /* 0x004ea20000000000 */
[----:B------:R-:W-:Y:S01]  /*d860*/  @P0 SEL R77, RZ, 0x1, P1 ;  /* 0x00000001ff4d0807 */ /* 0x000fe20000800000 */
        /* <DEDUP_REMOVED lines=9> */
[----:B------:R2:W-:Y:S02]  /*d900*/  UTMASTG.2D [UR4], [UR56] ;  /* 0x00000004380073b5 */ /* 0x0005e40008008000 */
[----:B--2---:R0:W-:Y:S02]  /*d910*/  UTMACMDFLUSH ;  /* 0x00000000000079b7 */ /* 0x0041e40000000000 */
.L_x_192:
[----:B------:R-:W-:Y:S05]  /*d920*/  BSYNC.RECONVERGENT B0 ;  /* 0x0000000000007941 */ /* 0x000fea0003800200 */
.L_x_191:
[----:B------:R-:W-:Y:S01]  /*d930*/  @P0 SEL R60, R76, RZ, P1 ;  /* 0x000000ff4c3c0207 */ /* 0x000fe20000800000 */
[----:B------:R-:W-:Y:S01]  /*d940*/  BSSY.RECONVERGENT B0, `(.L_x_193) ;  /* 0x0000004000007945 */ /* 0x000fe20003800200 */
[----:B------:R-:W-:Y:S03]  /*d950*/  @P0 LOP3.LUT R58, R58, R77, RZ, 0x3c, !PT ;  /* 0x0000004d3a3a0212 */ /* 0x000fe600078e3cff */
[----:B------:R-:W-:Y:S05]  /*d960*/  @!P2 BRA `(.L_x_194) ;  /* 0x000000000004a947 */ /* 0x000fea0003800000 */
[----:B------:R-:W-:Y:S04]  /*d970*/  DEPBAR.LE SB0, 0x1 ;  /* 0x000080400000791a */ /* 0x000fe80000000000 */
.L_x_194:
[----:B------:R-:W-:Y:S05]  /*d980*/  BSYNC.RECONVERGENT B0 ;  /* 0x0000000000007941 */ /* 0x000fea0003800200 */
.L_x_193:
[----:B------:R-:W-:Y:S01]  /*d990*/  UISETP.NE.AND UP1, UPT, UR54, -0x4, UPT ;  /* 0xfffffffc3600788c */ /* 0x000fe2000bf25270 */
[----:B------:R-:W-:Y:S01]  /*d9a0*/  BAR.SYNC.DEFER_BLOCKING 0x1, 0x80 ;  /* 0x0042000000007b1d */ /* 0x000fe20000010000 */
[----:B------:R-:W-:Y:S01]  /*d9b0*/  UISETP.NE.AND UP0, UPT, UR55, 0x8, UPT ;  /* 0x000000083700788c */ /* 0x000fe2000bf05270 */
[----:B------:R-:W-:Y:S01]  /*d9c0*/  R2UR UR18, R54 ;  /* 0x00000000361272ca */ /* 0x000fe200000e0000 */
[----:B------:R-:W-:Y:S01]  /*d9d0*/  UIADD3 UR54, UPT, UPT, UR54, 0x4, URZ ;  /* 0x0000000436367890 */ /* 0x000fe2000fffe0ff */
[----:B------:R-:W-:Y:S01]  /*d9e0*/  R2UR UR19, R53 ;  /* 0x00000000351372ca */ /* 0x000fe200000e0000 */
[----:B------:R-:W-:Y:S01]  /*d9f0*/  USEL UR6, URZ, 0x1, UP0 ;  /* 0x00000001ff067887 */ /* 0x000fe20008000000 */
[----:B------:R-:W-:Y:S01]  /*da00*/  PLOP3.LUT P0, PT, PT, PT, UP1, 0x80, 0x8 ;  /* 0x000000000008781c */ /* 0x000fe20003f0f018 */
[----:B------:R-:W-:Y:S01]  /*da10*/  USEL UR5, UR55, URZ, UP0 ;  /* 0x000000ff37057287 */ /* 0x000fe20008000000 */
[----:B------:R-:W-:Y:S01]  /*da20*/  PLOP3.LUT P2, PT, PT, PT, PT, 0x8, 0x80 ;  /* 0x000000000080781c */ /* 0x000fe20003f4e170 */
[----:B------:R-:W-:Y:S01]  /*da30*/  IMAD.MOV.U32 R23, RZ, RZ, R52 ;  /* 0x000000ffff177224 */ /* 0x000fe200078e0034 */
[----:B------:R-:W-:Y:S01]  /*da40*/  @UP1 ULEA UR4, UR53, UR43, 0x3 ;  /* 0x0000002b35041291 */ /* 0x000fe2000f8e18ff */
[----:B------:R-:W-:Y:S03]  /*da50*/  LOP3.LUT R57, R57, UR6, RZ, 0x3c, !PT ;  /* 0x0000000639397c12 */ /* 0x000fe6000f8e3cff */
[----:B------:R-:W-:Y:S04]  /*da60*/  @UP1 UIADD3 UR4, UPT, UPT, UR4, 0xe0, URZ ;  /* 0x000000e004041890 */ /* 0x000fe8000fffe0ff */
[----:B------:R-:W-:Y:S09]  /*da70*/  @UP1 UPRMT UR4, UR52, 0x654, UR4 ;  /* 0x0000065434041896 */ /* 0x000ff20008000004 */
[----:B------:R-:W-:Y:S01]  /*da80*/  @P0 SYNCS.ARRIVE.TRANS64.RED.A1T0 RZ, [UR4], RZ ;  /* 0x000000ffffff09a7 */ /* 0x000fe20008100404 */
[----:B------:R-:W-:Y:S01]  /*da90*/  @UP1 UIADD3 UR4, UPT, UPT, UR53, 0x1, URZ ;  /* 0x0000000135041890 */ /* 0x000fe2000fffe0ff */
[----:B------:R-:W-:Y:S03]  /*daa0*/  ISETP.NE.AND P0, PT, R51, RZ, PT ;  /* 0x000000ff3300720c */ /* 0x000fe60003f05270 */
[----:B------:R-:W-:Y:S04]  /*dab0*/  @UP1 UISETP.NE.AND UP0, UPT, UR4, 0x4, UPT ;  /* 0x000000040400188c */ /* 0x000fe8000bf05270 */
[----:B------:R-:W-:Y:S06]  /*dac0*/  @UP1 USEL UR53, UR4, URZ, UP0 ;  /* 0x000000ff04351287 */ /* 0x000fec0008000000 */
[----:B------:R-:W-:Y:S06]  /*dad0*/  @P0 BRA `(.L_x_195) ;  /* 0xffffffc800500947 */ /* 0x000fec000383ffff */
[----:B------:R-:W-:Y:S01]  /*dae0*/  ULEA UR4, UR53, UR43, 0x3 ;  /* 0x0000002b35047291 */ /* 0x000fe2000f8e18ff */
[----:B------:R-:W-:-:S04]  /*daf0*/  DEPBAR.LE SB0, 0x0 ;  /* 0x000080000000791a */ /* 0x000fc80000000000 */
[----:B------:R-:W-:-:S04]  /*db00*/  UIADD3 UR4, UPT, UPT, UR4, 0xe0, URZ ;  /* 0x000000e004047890 */ /* 0x000fc8000fffe0ff */
[----:B------:R-:W-:-:S09]  /*db10*/  UPRMT UR4, UR52, 0x654, UR4 ;  /* 0x0000065434047896 */ /* 0x000fd20008000004 */
[----:B------:R-:W-:Y:S01]  /*db20*/  SYNCS.ARRIVE.TRANS64.RED.A1T0 RZ, [UR4], RZ ;  /* 0x000000ffffff79a7 */ /* 0x000fe20008100404 */
[----:B------:R-:W-:Y:S05]  /*db30*/  EXIT ;  /* 0x000000000000794d */ /* 0x000fea0003800000 */
.L_x_139:
[----:B------:R-:W-:-:S08]  /*db40*/  NOP ;  /* 0x0000000000007918 */ /* 0x000fd00000000000 */
[----:B----45:R-:W-:-:S00]  /*db50*/  USETMAXREG.DEALLOC.CTAPOOL 0x88 ;  /* 0x00000088000079c8 */ /* 0x030fc000080e0500 */
[----:B------:R-:W-:Y:S05]  /*db60*/  EXIT ;  /* 0x000000000000794d */ /* 0x000fea0003800000 */
.L_x_328:
[----:B------:R-:W-:-:S08]  /*db70*/  NOP ;  /* 0x0000000000007918 */ /* 0x000fd00000000000 */
[----:B----45:R-:W1:-:S00]  /*db80*/  USETMAXREG.DEALLOC.CTAPOOL 0x88 ;  /* 0x00000088000079c8 */ /* 0x030e4000080e0500 */
[----:B-1----:R-:W1:Y:S01]  /*db90*/  SHFL.IDX PT, R48, R48, RZ, 0x1f ;  /* 0x00001fff30307589 */ /* 0x002e6200000e0000 */
[----:B------:R-:W2:Y:S05]  /*dba0*/  LDCU UR18, c[0x0][0xc1c] ;  /* 0x00018380ff1277ac */ /* 0x000eaa0008000800 */
[----:B------:R-:W3:Y:S01]  /*dbb0*/  LDC.64 R8, c[0x0][0x900] ;  /* 0x00024000ff087b82 */ /* 0x000ee20000000a00 */
[----:B------:R-:W-:Y:S01]  /*dbc0*/  BSSY.RECONVERGENT B0, `(.L_x_196) ;  /* 0x000003f000007945 */ /* 0x000fe20003800200 */
[----:B------:R-:W-:Y:S01]  /*dbd0*/  ELECT P0, URZ, PT ;  /* 0x0000000000ff782f */ /* 0x000fe20003800000 */
[----:B------:R-:W-:Y:S02]  /*dbe0*/  UMOV UR4, 0x400 ;  /* 0x0000040000047882 */ /* 0x000fe40000000000 */
[----:B------:R-:W-:-:S03]  /*dbf0*/  ULEA UR4, UR5, UR4, 0x18 ;  /* 0x0000000405047291 */ /* 0x000fc6000f8ec0ff */
[----:B------:R-:W4:Y:S08]  /*dc00*/  LDC.64 R10, c[0x0][0x908] ;  /* 0x00024200ff0a7b82 */ /* 0x000f300000000a00 */
[----:B------:R-:W3:Y:S01]  /*dc10*/  LDC.64 R4, c[0x0][0x910] ;  /* 0x00024400ff047b82 */ /* 0x000ee20000000a00 */
[----:B--2---:R-:W-:Y:S01]  /*dc20*/  UIADD3 UR18, UPT, UPT, UR28, UR18, URZ ;  /* 0x000000121c127290 */ /* 0x004fe2000fffe0ff */
[----:B-1----:R-:W-:-:S06]  /*dc30*/  R2UR UR7, R48 ;  /* 0x00000000300772ca */ /* 0x002fcc00000e0000 */
[----:B------:R-:W1:Y:S08]  /*dc40*/  LDC.64 R6, c[0x0][0x918] ;  /* 0x00024600ff067b82 */ /* 0x000e700000000a00 */
[----:B------:R-:W2:Y:S01]  /*dc50*/  LDC.64 R64, c[0x0][0x920] ;  /* 0x00024800ff407b82 */ /* 0x000ea20000000a00 */
[----:B------:R-:W-:Y:S02]  /*dc60*/  USHF.R.U32.HI UR6, URZ, 0x3, UR7 ;  /* 0x00000003ff067899 */ /* 0x000fe40008011607 */
[----:B------:R-:W-:-:S02]  /*dc70*/  ULEA UR20, UR7, UR4, 0x9 ;  /* 0x0000000407147291 */ /* 0x000fc4000f8e48ff */
[----:B------:R-:W-:-:S06]  /*dc80*/  ULOP3.LUT UR6, UR6, 0x1, URZ, 0xc0, !UPT ;  /* 0x0000000106067892 */ /* 0x000fcc000f8ec0ff */
[----:B------:R-:W-:Y:S01]  /*dc90*/  IMAD.U32 R0, RZ, RZ, UR6 ;  /* 0x00000006ff007e24 */ /* 0x000fe2000f8e00ff */
[----:B------:R-:W-:Y:S06]  /*dca0*/  @!P0 BRA `(.L_x_197) ;  /* 0x0000000000c08947 */ /* 0x000fec0003800000 */
[----:B------:R-:W5:Y:S08]  /*dcb0*/  LDC.64 R20, c[0x0][0x400] ;  /* 0x00010000ff147b82 */ /* 0x000f700000000a00 */
[----:B------:R-:W5:Y:S08]  /*dcc0*/  LDC.64 R22, c[0x0][0x408] ;  /* 0x00010200ff167b82 */ /* 0x000f700000000a00 */
[----:B------:R-:W4:Y:S08]  /*dcd0*/  LDC.64 R16, c[0x0][0x410] ;  /* 0x00010400ff107b82 */ /* 0x000f300000000a00 */
[----:B------:R-:W4:Y:S08]  /*dce0*/  LDC.64 R18, c[0x0][0x418] ;  /* 0x00010600ff127b82 */ /* 0x000f300000000a00 */
[----:B------:R-:W3:Y:S01]  /*dcf0*/  LDC.64 R12, c[0x0][0x420] ;  /* 0x00010800ff0c7b82 */ /* 0x000ee20000000a00 */
[----:B-----5:R5:W-:Y:S07]  /*dd00*/  STS.128 [UR20+-0x900], R20 ;  /* 0xfff70014ff007988 */ /* 0x020bee0008000c14 */
[----:B------:R-:W3:Y:S01]  /*dd10*/  LDC.64 R14, c[0x0][0x428] ;  /* 0x00010a00ff0e7b82 */ /* 0x000ee20000000a00 */
[----:B----4-:R4:W-:Y:S07]  /*dd20*/  STS.128 [UR20+-0x8f0], R16 ;  /* 0xfff71010ff007988 */ /* 0x0109ee0008000c14 */
[----:B------:R-:W1:Y:S08]  /*dd30*/  LDC.64 R60, c[0x0][0x430] ;  /* 0x00010c00ff3c7b82 */ /* 0x000e700000000a00 */
[----:B------:R-:W1:Y:S01]  /*dd40*/  LDC.64 R62, c[0x0][0x438] ;  /* 0x00010e00ff3e7b82 */ /* 0x000e620000000a00 */
[----:B---3--:R3:W-:Y:S07]  /*dd50*/  STS.128 [UR20+-0x8e0], R12 ;  /* 0xfff7200cff007988 */ /* 0x0087ee0008000c14 */
[----:B------:R-:W2:Y:S08]  /*dd60*/  LDC.64 R56, c[0x0][0x440] ;  /* 0x00011000ff387b82 */ /* 0x000eb00000000a00 */
[----:B------:R-:W2:Y:S08]  /*dd70*/  LDC.64 R58, c[0x0][0x448] ;  /* 0x00011200ff3a7b82 */ /* 0x000eb00000000a00 */
[----:B------:R-:W5:Y:S01]  /*dd80*/  LDC.64 R52, c[0x0][0x450] ;  /* 0x00011400ff347b82 */ /* 0x000f620000000a00 */
[----:B-1----:R1:W-:Y:S07]  /*dd90*/  STS.128 [UR20+-0x8d0], R60 ;  /* 0xfff7303cff007988 */ /* 0x0023ee0008000c14 */
[----:B------:R-:W5:Y:S08]  /*dda0*/  LDC.64 R54, c[0x0][0x458] ;  /* 0x00011600ff367b82 */ /* 0x000f700000000a00 */
[----:B------:R-:W4:Y:S01]  /*ddb0*/  LDC.64 R48, c[0x0][0x460] ;  /* 0x00011800ff307b82 */ /* 0x000f220000000a00 */
[----:B--2---:R1:W-:Y:S07]  /*ddc0*/  STS.128 [UR20+-0x8c0], R56 ;  /* 0xfff74038ff007988 */ /* 0x0043ee0008000c14 */
[----:B------:R-:W4:Y:S08]  /*ddd0*/  LDC.64 R50, c[0x0][0x468] ;  /* 0x00011a00ff327b82 */ /* 0x000f300000000a00 */
[----:B------:R-:W2:Y:S01]  /*dde0*/  LDC.64 R44, c[0x0][0x470] ;  /* 0x00011c00ff2c7b82 */ /* 0x000ea20000000a00 */
[----:B-----5:R1:W-:Y:S07]  /*ddf0*/  STS.128 [UR20+-0x8b0], R52 ;  /* 0xfff75034ff007988 */ /* 0x0203ee0008000c14 */
[----:B------:R-:W2:Y:S08]  /*de00*/  LDC.64 R46, c[0x0][0x478] ;  /* 0x00011e00ff2e7b82 */ /* 0x000eb00000000a00 */
[----:B------:R-:W5:Y:S01]  /*de10*/  LDC.64 R40, c[0x0][0x500] ;  /* 0x00014000ff287b82 */ /* 0x000f620000000a00 */
[----:B----4-:R1:W-:Y:S07]  /*de20*/  STS.128 [UR20+-0x8a0], R48 ;  /* 0xfff76030ff007988 */ /* 0x0103ee0008000c14 */
        /* <DEDUP_REMOVED lines=19> */
[----:B---3--:R-:W3:Y:S01]  /*df60*/  LDC.64 R12, c[0x0][0x570] ;  /* 0x00015c00ff0c7b82 */ /* 0x008ee20000000a00 */
[----:B--2---:R1:W-:Y:S07]  /*df70*/  STS.128 [UR20+-0x830], R20 ;  /* 0xfff7d014ff007988 */ /* 0x0043ee0008000c14 */
[----:B------:R-:W3:Y:S01]  /*df80*/  LDC.64 R14, c[0x0][0x578] ;  /* 0x00015e00ff0e7b82 */ /* 0x000ee20000000a00 */
[----:B-----5:R1:W-:Y:S04]  /*df90*/  STS.128 [UR20+-0x820], R16 ;  /* 0xfff7e010ff007988 */ /* 0x0203e80008000c14 */
[----:B---3--:R1:W-:Y:S02]  /*dfa0*/  STS.128 [UR20+-0x810], R12 ;  /* 0xfff7f00cff007988 */ /* 0x0083e40008000c14 */
.L_x_197:
[----:B------:R-:W-:Y:S05]  /*dfb0*/  BSYNC.RECONVERGENT B0 ;  /* 0x0000000000007941 */ /* 0x000fea0003800200 */
.L_x_196:
[----:B-1----:R-:W1:Y:S01]  /*dfc0*/  LDC.64 R16, c[0x0][0x960] ;  /* 0x00025800ff107b82 */ /* 0x002e620000000a00 */
[----:B------:R-:W-:Y:S01]  /*dfd0*/  ELECT P1, URZ, PT ;  /* 0x0000000000ff782f */ /* 0x000fe20003820000 */
[----:B------:R-:W-:-:S06]  /*dfe0*/  NOP ;  /* 0x0000000000007918 */ /* 0x000fcc0000000000 */
[----:B------:R-:W1:Y:S01]  /*dff0*/  LDC.64 R18, c[0x0][0x968] ;  /* 0x00025a00ff127b82 */ /* 0x000e620000000a00 */
[----:B------:R-:W-:Y:S01]  /*e000*/  ELECT P0, URZ, PT ;  /* 0x0000000000ff782f */ /* 0x000fe20003800000 */
[----:B------:R-:W-:Y:S02]  /*e010*/  ULOP3.LUT UR7, UR7, 0x7, URZ, 0xc0, !UPT ;  /* 0x0000000707077892 */ /* 0x000fe4000f8ec0ff */
[----:B------:R-:W-:Y:S02]  /*e020*/  UIMAD UR9, UR28, 0xe, URZ ;  /* 0x0000000e1c0978a4 */ /* 0x000fe4000f8e02ff */
[----:B---34-:R-:W-:Y:S01]  /*e030*/  @P1 STS.128 [UR20+-0xa00], R8 ;  /* 0xfff60008ff001988 */ /* 0x018fe20008000c14 */
[----:B------:R-:W-:Y:S01]  /*e040*/  UIMAD UR19, UR18, 0xe, URZ ;  /* 0x0000000e121378a4 */ /* 0x000fe2000f8e02ff */
[----:B------:R-:W3:Y:S01]  /*e050*/  LDC.64 R12, c[0x0][0x970] ;  /* 0x00025c00ff0c7b82 */ /* 0x000ee20000000a00 */
[----:B------:R-:W-:Y:S01]  /*e060*/  UIADD3 UR23, UPT, UPT, UR20, -0x900, URZ ;  /* 0xfffff70014177890 */ /* 0x000fe2000fffe0ff */
[----:B------:R-:W-:Y:S01]  /*e070*/  @P1 STS.128 [UR20+-0x9f0], R4 ;  /* 0xfff61004ff001988 */ /* 0x000fe20008000c14 */
[----:B------:R-:W-:-:S02]  /*e080*/  UIADD3 UR22, UPT, UPT, UR20, -0x880, URZ ;  /* 0xfffff78014167890 */ /* 0x000fc4000fffe0ff */
[----:B------:R-:W-:Y:S02]  /*e090*/  UIADD3 UR21, UPT, UPT, UR20, -0xa00, URZ ;  /* 0xfffff60014157890 */ /* 0x000fe4000fffe0ff */
[----:B------:R-:W-:Y:S01]  /*e0a0*/  UIMAD UR28, UR28, 0x16, URZ ;  /* 0x000000161c1c78a4 */ /* 0x000fe2000f8e02ff */
[----:B------:R-:W3:Y:S01]  /*e0b0*/  LDC.64 R14, c[0x0][0x978] ;  /* 0x00025e00ff0e7b82 */ /* 0x000ee20000000a00 */
[----:B------:R-:W4:Y:S01]  /*e0c0*/  LDCU.64 UR10, c[0x0][0xb18] ;  /* 0x00016300ff0a77ac */ /* 0x000f220008000a00 */
[----:B------:R-:W1:Y:S06]  /*e0d0*/  LDCU.64 UR12, c[0x0][0xb20] ;  /* 0x00016400ff0c77ac */ /* 0x000e6c0008000a00 */
[----:B------:R-:W2:Y:S01]  /*e0e0*/  LDC.64 R66, c[0x0][0x928] ;  /* 0x00024a00ff427b82 */ /* 0x000ea20000000a00 */
[----:B-1----:R1:W-:Y:S01]  /*e0f0*/  @P1 STS.128 [UR20+-0x9a0], R16 ;  /* 0xfff66010ff001988 */ /* 0x0023e20008000c14 */
[----:B------:R-:W1:Y:S01]  /*e100*/  LDCU.64 UR16, c[0x0][0x820] ;  /* 0x00010400ff1077ac */ /* 0x000e620008000a00 */
[----:B------:R-:W1:Y:S05]  /*e110*/  LDCU.64 UR14, c[0x0][0xb00] ;  /* 0x00016000ff0e77ac */ /* 0x000e6a0008000a00 */
[----:B------:R-:W5:Y:S01]  /*e120*/  LDC.64 R28, c[0x0][0x930] ;  /* 0x00024c00ff1c7b82 */ /* 0x000f620000000a00 */
[----:B------:R-:W-:Y:S01]  /*e130*/  UIMAD UR18, UR18, 0x16, URZ ;  /* 0x00000016121278a4 */ /* 0x000fe2000f8e02ff */
[----:B------:R-:W-:-:S06]  /*e140*/  UMOV UR8, UR7 ;  /* 0x0000000700087c82 */ /* 0x000fcc0008000000 */
[----:B------:R-:W5:Y:S01]  /*e150*/  LDC.64 R30, c[0x0][0x938] ;  /* 0x00024e00ff1e7b82 */ /* 0x000f620000000a00 */
[----:B---3--:R3:W-:Y:S07]  /*e160*/  @P1 STS.128 [UR20+-0x990], R12 ;  /* 0xfff6700cff001988 */ /* 0x0087ee0008000c14 */
[----:B------:R-:W4:Y:S01]  /*e170*/  LDC.64 R24, c[0x0][0x940] ;  /* 0x00025000ff187b82 */ /* 0x000f220000000a00 */
[----:B--2---:R2:W-:Y:S01]  /*e180*/  @P1 STS.128 [UR20+-0x9e0], R64 ;  /* 0xfff62040ff001988 */ /* 0x0045e20008000c14 */
[----:B-1----:R-:W-:-:S06]  /*e190*/  LOP3.LUT R17, R0, 0x1, RZ, 0x3c, !PT ;  /* 0x0000000100117812 */ /* 0x002fcc00078e3cff */
[----:B------:R-:W4:Y:S08]  /*e1a0*/  LDC.64 R26, c[0x0][0x948] ;  /* 0x00025200ff1a7b82 */ /* 0x000f300000000a00 */
[----:B------:R-:W1:Y:S01]  /*e1b0*/  LDC.64 R20, c[0x0][0x950] ;  /* 0x00025400ff147b82 */ /* 0x000e620000000a00 */
[----:B-----5:R2:W-:Y:S07]  /*e1c0*/  @P1 STS.128 [UR20+-0x9d0], R28 ;  /* 0xfff6301cff001988 */ /* 0x0205ee0008000c14 */
[----:B------:R-:W1:Y:S08]  /*e1d0*/  LDC.64 R22, c[0x0][0x958] ;  /* 0x00025600ff167b82 */ /* 0x000e700000000a00 */
[----:B------:R-:W5:Y:S01]  /*e1e0*/  LDC.64 R52, c[0x0][0xa00] ;  /* 0x00028000ff347b82 */ /* 0x000f620000000a00 */
[----:B----4-:R2:W-:Y:S07]  /*e1f0*/  @P1 STS.128 [UR20+-0x9c0], R24 ;  /* 0xfff64018ff001988 */ /* 0x0105ee0008000c14 */
[----:B------:R-:W5:Y:S08]  /*e200*/  LDC.64 R54, c[0x0][0xa08] ;  /* 0x00028200ff367b82 */ /* 0x000f700000000a00 */
[----:B------:R-:W4:Y:S01]  /*e210*/  LDC.64 R48, c[0x0][0xa10] ;  /* 0x00028400ff307b82 */ /* 0x000f220000000a00 */
[----:B-1----:R2:W-:Y:S01]  /*e220*/  @P1 STS.128 [UR20+-0x9b0], R20 ;  /* 0xfff65014ff001988 */ /* 0x0025e20008000c14 */
[----:B------:R-:W-:-:S06]  /*e230*/  NOP ;  /* 0x0000000000007918 */ /* 0x000fcc0000000000 */
        /* <DEDUP_REMOVED lines=8> */
[----:B-1----:R2:W-:Y:S07]  /*e2c0*/  @P0 STS.128 [UR20+-0x960], R44 ;  /* 0xfff6a02cff000988 */ /* 0x0025ee0008000c14 */
        /* <DEDUP_REMOVED lines=12> */
[----:B---3--:R-:W3:Y:S08]  /*e390*/  LDC.64 R12, c[0x0][0xb08] ;  /* 0x0002c200ff0c7b82 */ /* 0x008ef00000000a00 */
[----:B------:R-:W1:Y:S01]  /*e3a0*/  LDC.64 R2, c[0x0][0xb10] ;  /* 0x0002c400ff027b82 */ /* 0x000e620000000a00 */
[----:B----4-:R2:W-:Y:S01]  /*e3b0*/  @P0 STS.128 [UR20+-0x910], R4 ;  /* 0xfff6f004ff000988 */ /* 0x0105e20008000c14 */
[----:B------:R-:W-:Y:S01]  /*e3c0*/  UIADD3 UR20, UPT, UPT, UR20, -0x980, URZ ;  /* 0xfffff68014147890 */ /* 0x000fe2000fffe0ff */
[----:B------:R-:W-:-:S06]  /*e3d0*/  NOP ;  /* 0x0000000000007918 */ /* 0x000fcc0000000000 */
.L_x_211:
[----:B------:R-:W-:Y:S09]  /*e3e0*/  UISETP.NE.AND UP0, UPT, UR37, 0x1, UPT ;  /* 0x000000012500788c */ /* 0x000ff2000bf05270 */
[----:B----4-:R-:W-:Y:S05]  /*e3f0*/  BRA.U UP0, `(.L_x_198) ;  /* 0x0000000100047547 */ /* 0x010fea000b800000 */
[----:B------:R-:W-:Y:S05]  /*e400*/  BPT.TRAP 0x1 ;  /* 0x000000040000795c */ /* 0x000fea0000300000 */
.L_x_198:
[----:B------:R-:W-:Y:S01]  /*e410*/  ULEA UR24, UR7, UR4, 0x3 ;  /* 0x0000000407187291 */ /* 0x000fe2000f8e18ff */
[----:B--2---:R-:W-:Y:S08]  /*e420*/  SHF.L.U32 R5, R17, 0x1f, RZ ;  /* 0x0000001f11057819 */ /* 0x004ff000000006ff */
[----:B------:R-:W2:Y:S02]  /*e430*/  SYNCS.PHASECHK.TRANS64.TRYWAIT P0, [UR24+0x110], R5 ;  /* 0x00011005ff0075a7 */ /* 0x000ea40008001118 */
[----:B--2---:R-:W-:Y:S05]  /*e440*/  @!P0 BRA `(.L_x_199) ;  /* 0x0000003400288947 */ /* 0x004fea0003800000 */
.L_x_299:
[----:B------:R-:W-:Y:S09]  /*e450*/  UIMAD UR6, UR7, 0x14, UR36 ;  /* 0x00000014070678a4 */ /* 0x000ff2000f8e0224 */
[----:B------:R-:W4:Y:S04]  /*e460*/  LDS R10, [UR6+0x10] ;  /* 0x00001006ff0a7984 */ /* 0x000f280008000800 */
        /* <DEDUP_REMOVED lines=10> */
[----:B----4-:R-:W-:Y:S01]  /*e510*/  PRMT R21, R10, 0x7632, R21 ;  /* 0x000076320a157816 */ /* 0x010fe20000000015 */
[----:B------:R-:W-:Y:S06]  /*e520*/  BRA.U UP0, `(.L_x_200) ;  /* 0x0000000100047547 */ /* 0x000fec000b800000 */
[----:B------:R-:W-:Y:S05]  /*e530*/  BPT.TRAP 0x1 ;  /* 0x000000040000795c */ /* 0x000fea0000300000 */
.L_x_200:
[----:B------:R-:W-:Y:S02]  /*e540*/  UIADD3 UR6, UPT, UPT, UR24, 0x150, URZ ;  /* 0x0000015018067890 */ /* 0x000fe4000fffe0ff */
[----:B------:R-:W-:Y:S02]  /*e550*/  UISETP.NE.AND UP0, UPT, UR37, 0x8, UPT ;  /* 0x000000082500788c */ /* 0x000fe4000bf05270 */
[----:B------:R-:W-:Y:S09]  /*e560*/  UPRMT UR6, UR5, 0x654, UR6 ;  /* 0x0000065405067896 */ /* 0x000ff20008000006 */
[----:B-1----:R-:W-:Y:S01]  /*e570*/  SYNCS.ARRIVE.TRANS64.RED.A1T0 RZ, [UR6], RZ ;  /* 0x000000ffffff79a7 */ /* 0x002fe20008100406 */
[----:B------:R-:W-:Y:S05]  /*e580*/  BRA.U !UP0, `(.L_x_201) ;  /* 0x0000000108047547 */ /* 0x000fea000b800000 */
[----:B------:R-:W-:Y:S05]  /*e590*/  BPT.TRAP 0x1 ;  /* 0x000000040000795c */ /* 0x000fea0000300000 */
.L_x_201:
[----:B------:R-:W-:Y:S01]  /*e5a0*/  ULEA UR24, UR8, UR4, 0x3 ;  /* 0x0000000408187291 */ /* 0x000fe2000f8e18ff */
[----:B--2---:R-:W-:Y:S02]  /*e5b0*/  SHF.L.U32 R5, R0, 0x1f, RZ ;  /* 0x0000001f00057819 */ /* 0x004fe400000006ff */
[----:B------:R-:W-:Y:S04]  /*e5c0*/  PRMT R4, R10, 0x9910, RZ ;  /* 0x000099100a047816 */ /* 0x000fe800000000ff */
[----:B------:R-:W-:Y:S02]  /*e5d0*/  ISETP.NE.AND P0, PT, R4, RZ, PT ;  /* 0x000000ff0400720c */ /* 0x000fe40003f05270 */
[----:B------:R-:W1:Y:S02]  /*e5e0*/  SYNCS.PHASECHK.TRANS64.TRYWAIT P1, [UR24+0x230], R5 ;  /* 0x00023005ff0075a7 */ /* 0x000e640008021118 */
[----:B------:R-:W-:Y:S01]  /*e5f0*/  ISETP.EQ.OR P0, PT, R11, RZ, !P0 ;  /* 0x000000ff0b00720c */ /* 0x000fe20004702670 */
[----:B------:R-:W-:Y:S01]  /*e600*/  @!UPT UIADD3 URZ, UPT, UPT, URZ, URZ, URZ ;  /* 0x000000fffffff290 */ /* 0x000fe2000fffe0ff */
[----:B-1----:R-:W-:Y:S11]  /*e610*/  @!P1 BRA `(.L_x_202) ;  /* 0x0000003000cc9947 */ /* 0x002ff60003800000 */
.L_x_301:
[----:B------:R-:W-:Y:S05]  /*e620*/  @P0 BRA `(.L_x_203) ;  /* 0x0000000c00cc0947 */ /* 0x000fea0003800000 */
[----:B------:R-:W-:Y:S01]  /*e630*/  ELECT P0, URZ, PT ;  /* 0x0000000000ff782f */ /* 0x000fe20003800000 */
[----:B------:R-:W2:Y:S01]  /*e640*/  LDC.64 R8, c[0x0][0x838] ;  /* 0x00020e00ff087b82 */ /* 0x000ea20000000a00 */
[----:B------:R-:W-:Y:S07]  /*e650*/  BSSY.RECONVERGENT B0, `(.L_x_204) ;  /* 0x000009c000007945 */ /* 0x000fee0003800200 */
[----:B-1----:R-:W1:Y:S08]  /*e660*/  LDC.64 R4, c[0x0][0x830] ;  /* 0x00020c00ff047b82 */ /* 0x002e700000000a00 */
[----:B------:R-:W4:Y:S08]  /*e670*/  @P0 LDC.64 R32, c[0x0][0x828] ;  /* 0x00020a00ff200b82 */ /* 0x000f300000000a00 */
[----:B------:R-:W5:Y:S08]  /*e680*/  @P0 LDC.64 R30, c[0x0][0x390] ;  /* 0x0000e400ff1e0b82 */ /* 0x000f700000000a00 */
[----:B------:R-:W3:Y:S02]  /*e690*/  @P0 LDC.64 R6, c[0x0][0x840] ;  /* 0x00021000ff060b82 */ /* 0x000ee40000000a00 */
[C---:B---3--:R-:W-:Y:S04]  /*e6a0*/  @P0 IMAD.WIDE R6, R14.reuse, 0x8, R6 ;  /* 0x000000080e060825 */ /* 0x048fe800078e0206 */
[C---:B----4-:R-:W-:Y:S01]  /*e6b0*/  @P0 IMAD.WIDE R32, R14.reuse, 0x8, R32 ;  /* 0x000000080e200825 */ /* 0x050fe200078e0220 */
[----:B------:R-:W3:Y:S03]  /*e6c0*/  @P0 LDG.E.64 R22, desc[UR50][R6.64] ;  /* 0x0000003206160981 */ /* 0x000ee6000c1e1b00 */
[C---:B--2---:R-:W-:Y:S02]  /*e6d0*/  @P0 IMAD.WIDE R8, R14.reuse, 0x8, R8 ;  /* 0x000000080e080825 */ /* 0x044fe400078e0208 */
[----:B------:R-:W2:Y:S02]  /*e6e0*/  @P0 LDG.E.64 R32, desc[UR50][R32.64] ;  /* 0x0000003220200981 */ /* 0x000ea4000c1e1b00 */
[C---:B-1----:R-:W-:Y:S02]  /*e6f0*/  @P0 IMAD.WIDE R4, R14.reuse, 0x8, R4 ;  /* 0x000000080e040825 */ /* 0x042fe400078e0204 */
[----:B------:R-:W4:Y:S02]  /*e700*/  @P0 LDG.E.64 R8, desc[UR50][R8.64] ;  /* 0x0000003208080981 */ /* 0x000f24000c1e1b00 */
[----:B-----5:R-:W-:Y:S02]  /*e710*/  @P0 IMAD.WIDE R30, R14, 0xc, R30 ;  /* 0x0000000c0e1e0825 */ /* 0x020fe400078e021e */
[----:B------:R-:W5:Y:S04]  /*e720*/  @P0 LDG.E.64 R26, desc[UR50][R4.64] ;  /* 0x00000032041a0981 */ /* 0x000f68000c1e1b00 */
[----:B------:R-:W5:Y:S04]  /*e730*/  @P0 LDG.E R20, desc[UR50][R30.64+0x4] ;  /* 0x000004321e140981 */ /* 0x000f68000c1e1900 */
[----:B------:R-:W5:Y:S04]  /*e740*/  @P0 LDG.E R5, desc[UR50][R30.64] ;  /* 0x000000321e050981 */ /* 0x000f68000c1e1900 */
[----:B------:R-:W5:Y:S01]  /*e750*/  @P0 LDG.E R4, desc[UR50][R30.64+0x8] ;  /* 0x000008321e040981 */ /* 0x000f62000c1e1900 */
[----:B---3--:R-:W-:Y:S03]  /*e760*/  @P0 LOP3.LUT R23, R23, 0x1fffffff, RZ, 0xc0, !PT ;  /* 0x1fffffff17170812 */ /* 0x008fe600078ec0ff */
[----:B--2---:R-:W-:Y:S04]  /*e770*/  @P0 STS.64 [UR23], R32 ;  /* 0x00000020ff000988 */ /* 0x004fe80008000a17 */
[----:B----4-:R-:W-:Y:S04]  /*e780*/  @P0 STS.64 [UR22], R8 ;  /* 0x00000008ff000988 */ /* 0x010fe80008000a16 */
[----:B------:R-:W1:Y:S01]  /*e790*/  @P0 LDS R7, [UR23+0x1c] ;  /* 0x00001c17ff070984 */ /* 0x000e620008000800 */
[----:B-----5:R-:W-:Y:S03]  /*e7a0*/  @P0 LOP3.LUT R25, R27, 0x1fffffff, RZ, 0xc0, !PT ;  /* 0x1fffffff1b190812 */ /* 0x020fe600078ec0ff */
[----:B------:R-:W-:Y:S01]  /*e7b0*/  @P0 STS [UR23+0x30], RZ ;  /* 0x000030ffff000988 */ /* 0x000fe20008000817 */
[--C-:B------:R-:W-:Y:S02]  /*e7c0*/  @P0 SHF.R.U32.HI R6, RZ, 0x4, R25.reuse ;  /* 0x00000004ff060819 */ /* 0x100fe40000011619 */
[----:B------:R-:W-:Y:S02]  /*e7d0*/  @P0 SHF.R.U64 R25, R26, 0x4, R25 ;  /* 0x000000041a190819 */ /* 0x000fe40000001219 */
[--C-:B------:R-:W-:Y:S02]  /*e7e0*/  @P0 SHF.R.U32.HI R26, RZ, 0x4, R23.reuse ;  /* 0x00000004ff1a0819 */ /* 0x100fe40000011617 */
[----:B------:R-:W-:Y:S01]  /*e7f0*/  @P0 SHF.R.U64 R23, R22, 0x4, R23 ;  /* 0x0000000416170819 */ /* 0x000fe20000001217 */
[----:B------:R2:W-:Y:S01]  /*e800*/  @P0 STS [UR23+0xc], R25 ;  /* 0x00000c19ff000988 */ /* 0x0005e20008000817 */
[----:B------:R-:W-:Y:S02]  /*e810*/  @P0 VIADD R5, R5, 0xffffffff ;  /* 0xffffffff05050836 */ /* 0x000fe40000000000 */
[----:B------:R-:W-:Y:S01]  /*e820*/  @P0 VIADD R4, R4, 0xffffffff ;  /* 0xffffffff04040836 */ /* 0x000fe20000000000 */
[----:B--2---:R-:W2:Y:S01]  /*e830*/  S2R R25, SR_LANEID ;  /* 0x0000000000197919 */ /* 0x004ea20000000000 */
[----:B-1----:R-:W-:Y:S01]  /*e840*/  @P0 LOP3.LUT R28, R7, 0xf, R6, 0xb8, !PT ;  /* 0x0000000f071c0812 */ /* 0x002fe200078eb806 */
[----:B------:R-:W-:Y:S04]  /*e850*/  IMAD.U32 R7, RZ, RZ, UR23 ;  /* 0x00000017ff077e24 */ /* 0x000fe8000f8e00ff */
[----:B------:R-:W-:Y:S01]  /*e860*/  @P0 STS [UR23+0x1c], R28 ;  /* 0x00001c1cff000988 */ /* 0x000fe20008000817 */
[----:B------:R-:W-:Y:S03]  /*e870*/  @P0 SHF.R.U64 R8, R7, 0x4, RZ ;  /* 0x0000000407080819 */ /* 0x000fe600000012ff */
[----:B------:R-:W1:Y:S04]  /*e880*/  @P0 LDS R6, [UR23+0x1c] ;  /* 0x00001c17ff060984 */ /* 0x000e680008000800 */
[----:B------:R-:W-:Y:S04]  /*e890*/  @P0 STS [UR23+0x10], R8 ;  /* 0x00001008ff000988 */ /* 0x000fe80008000817 */
[----:B------:R-:W-:Y:S01]  /*e8a0*/  @P0 STS [UR23+0x14], R8 ;  /* 0x00001408ff000988 */ /* 0x000fe20008000817 */
[----:B-1----:R-:W-:Y:S05]  /*e8b0*/  @P0 LOP3.LUT R27, R6, 0xf0, RZ, 0xb8, !PT ;  /* 0x000000f0061b0812 */ /* 0x002fea00078eb8ff */
[----:B------:R-:W-:Y:S04]  /*e8c0*/  @P0 STS [UR23+0x1c], R27 ;  /* 0x00001c1bff000988 */ /* 0x000fe80008000817 */
[----:B------:R-:W1:Y:S02]  /*e8d0*/  @P0 LDS R6, [UR23+0x1c] ;  /* 0x00001c17ff060984 */ /* 0x000e640008000800 */
[----:B-1----:R-:W-:Y:S02]  /*e8e0*/  @P0 LOP3.LUT R9, R6, 0xf00, RZ, 0xb8, !PT ;  /* 0x00000f0006090812 */ /* 0x002fe400078eb8ff */
[----:B------:R-:W-:Y:S03]  /*e8f0*/  CS2R R6, SRZ ;  /* 0x0000000000067805 */ /* 0x000fe6000001ff00 */
[----:B------:R-:W-:Y:S04]  /*e900*/  @P0 STS.64 [UR23+0x18], R8 ;  /* 0x00001808ff000988 */ /* 0x000fe80008000a17 */
[----:B------:R-:W1:Y:S04]  /*e910*/  @P0 LDS R24, [UR23+0x1c] ;  /* 0x00001c17ff180984 */ /* 0x000e680008000800 */
[----:B------:R3:W-:Y:S02]  /*e920*/  @P0 STS.128 [UR23+0x20], R4 ;  /* 0x00002004ff000988 */ /* 0x0007e40008000c17 */
[----:B---3--:R-:W-:Y:S05]  /*e930*/  IMAD.U32 R6, RZ, RZ, UR22 ;  /* 0x00000016ff067e24 */ /* 0x008fea000f8e00ff */
[----:B------:R-:W-:Y:S01]  /*e940*/  @P0 SHF.R.U64 R8, R6, 0x4, RZ ;  /* 0x0000000406080819 */ /* 0x000fe200000012ff */
[----:B------:R-:W-:Y:S01]  /*e950*/  IMAD.MOV.U32 R6, RZ, RZ, RZ ;  /* 0x000000ffff067224 */ /* 0x000fe200078e00ff */
[----:B-1----:R-:W-:Y:S05]  /*e960*/  @P0 LOP3.LUT R24, R24, 0xf000, RZ, 0xb8, !PT ;  /* 0x0000f00018180812 */ /* 0x002fea00078eb8ff */
[----:B------:R1:W-:Y:S04]  /*e970*/  @P0 STS [UR23+0x1c], R24 ;  /* 0x00001c18ff000988 */ /* 0x0003e80008000817 */
[----:B------:R-:W3:Y:S04]  /*e980*/  @P0 LDS R9, [UR22+0x1c] ;  /* 0x00001c16ff090984 */ /* 0x000ee80008000800 */
[----:B------:R-:W-:Y:S04]  /*e990*/  @P0 STS [UR22+0x10], R8 ;  /* 0x00001008ff000988 */ /* 0x000fe80008000816 */
[----:B------:R-:W-:Y:S04]  /*e9a0*/  @P0 STS [UR22+0x14], R8 ;  /* 0x00001408ff000988 */ /* 0x000fe80008000816 */
[----:B------:R-:W-:Y:S04]  /*e9b0*/  @P0 STS [UR22+0xc], R23 ;  /* 0x00000c17ff000988 */ /* 0x000fe80008000816 */
[----:B------:R-:W-:Y:S01]  /*e9c0*/  @P0 STS [UR22+0x30], RZ ;  /* 0x000030ffff000988 */ /* 0x000fe20008000816 */
[----:B-1----:R-:W-:Y:S02]  /*e9d0*/  PRMT R24, R10, 0x7732, RZ ;  /* 0x000077320a187816 */ /* 0x002fe400000000ff */
[----:B---3--:R-:W-:Y:S05]  /*e9e0*/  @P0 LOP3.LUT R27, R9, 0xf, R26, 0xb8, !PT ;  /* 0x0000000f091b0812 */ /* 0x008fea00078eb81a */
[----:B------:R1:W-:Y:S04]  /*e9f0*/  @P0 STS [UR22+0x1c], R27 ;  /* 0x00001c1bff000988 */ /* 0x0003e80008000816 */
[----:B------:R-:W3:Y:S01]  /*ea00*/  @P0 LDS R26, [UR22+0x1c] ;  /* 0x00001c16ff1a0984 */ /* 0x000ee20008000800 */
[----:B-1----:R-:W-:Y:S01]  /*ea10*/  IMAD R27, R24, 0xba2f, RZ ;  /* 0x0000ba2f181b7824 */ /* 0x002fe200078e02ff */
[----:B------:R-:W-:Y:S04]  /*ea20*/  SHF.R.U32.HI R24, RZ, 0x1, R24 ;  /* 0x00000001ff187819 */ /* 0x000fe80000011618 */
[----:B------:R-:W-:Y:S04]  /*ea30*/  SHF.R.U32.HI R27, RZ, 0x14, R27 ;  /* 0x00000014ff1b7819 */ /* 0x000fe8000001161b */
[----:B------:R-:W-:Y:S05]  /*ea40*/  PRMT R27, R27, 0x9910, RZ ;  /* 0x000099101b1b7816 */ /* 0x000fea00000000ff */
[----:B------:R-:W-:Y:S04]  /*ea50*/  IMAD R27, R27, 0x16, RZ ;  /* 0x000000161b1b7824 */ /* 0x000fe800078e02ff */
[----:B------:R-:W-:Y:S01]  /*ea60*/  IMAD.MOV R27, RZ, RZ, -R27 ;  /* 0x000000ffff1b7224 */ /* 0x000fe200078e0a1b */
[----:B---3--:R-:W-:Y:S04]  /*ea70*/  @P0 LOP3.LUT R28, R26, 0xf0, RZ, 0xb8, !PT ;  /* 0x000000f01a1c0812 */ /* 0x008fe800078eb8ff */
[----:B------:R-:W-:Y:S01]  /*ea80*/  PRMT R22, R27, 0x7710, RZ ;  /* 0x000077101b167816 */ /* 0x000fe200000000ff */
[----:B------:R-:W-:Y:S04]  /*ea90*/  @P0 STS [UR22+0x1c], R28 ;  /* 0x00001c1cff000988 */ /* 0x000fe80008000816 */
[----:B------:R-:W-:Y:S01]  /*eaa0*/  IMAD.IADD R22, R21, 0x1, R22 ;  /* 0x0000000115167824 */ /* 0x000fe200078e0216 */
[----:B------:R-:W1:Y:S04]  /*eab0*/  @P0 LDS R5, [UR22+0x1c] ;  /* 0x00001c16ff050984 */ /* 0x000e680008000800 */
[----:B------:R-:W-:Y:S11]  /*eac0*/  R2UR UR6, R22 ;  /* 0x00000000160672ca */ /* 0x000ff600000e0000 */
[----:B------:R-:W-:Y:S02]  /*ead0*/  @!UPT UIADD3 URZ, UPT, UPT, URZ, URZ, URZ ;  /* 0x000000fffffff290 */ /* 0x000fe4000fffe0ff */
[----:B------:R-:W-:Y:S04]  /*eae0*/  ULOP3.LUT UR6, UR6, 0xffff, URZ, 0xc0, !UPT ;  /* 0x0000ffff06067892 */ /* 0x000fe8000f8ec0ff */
[----:B------:R-:W-:Y:S02]  /*eaf0*/  UIADD3 UR25, UP1, UPT, UR28, UR6, URZ ;  /* 0x000000061c197290 */ /* 0x000fe4000ff3e0ff */
[----:B------:R-:W-:Y:S02]  /*eb00*/  UIADD3 UR6, UP0, UPT, UR18, UR6, URZ ;  /* 0x0000000612067290 */ /* 0x000fe4000ff1e0ff */
[----:B------:R-:W-:Y:S02]  /*eb10*/  UIADD3.X UR31, UPT, UPT, URZ, URZ, URZ, UP1, !UPT ;  /* 0x000000ffff1f7290 */ /* 0x000fe40008ffe4ff */
[----:B------:R-:W-:Y:S02]  /*eb20*/  ULEA UR32, UP1, UR25, UR16, 0x7 ;  /* 0x0000001019207291 */ /* 0x000fe4000f8238ff */
[----:B------:R-:W-:Y:S02]  /*eb30*/  UIADD3.X UR29, UPT, UPT, URZ, URZ, URZ, UP0, !UPT ;  /* 0x000000ffff1d7290 */ /* 0x000fe400087fe4ff */
[----:B------:R-:W-:Y:S02]  /*eb40*/  ULEA UR30, UP0, UR6, UR16, 0x7 ;  /* 0x00000010061e7291 */ /* 0x000fe4000f8038ff */
[----:B------:R-:W-:Y:S02]  /*eb50*/  ULEA.HI.X UR31, UR25, UR17, UR31, 0x7, UP1 ;  /* 0x00000011191f7291 */ /* 0x000fe400088f3c1f */
[----:B------:R-:W-:Y:S01]  /*eb60*/  ULEA.HI.X UR29, UR6, UR17, UR29, 0x7, UP0 ;  /* 0x00000011061d7291 */ /* 0x000fe200080f3c1d */
[----:B-1----:R-:W-:Y:S01]  /*eb70*/  @P0 LOP3.LUT R9, R5, 0xf00, RZ, 0xb8, !PT ;  /* 0x00000f0005090812 */ /* 0x002fe200078eb8ff */
[----:B------:R-:W-:Y:S02]  /*eb80*/  @P0 VIADD R5, R20, 0xffffffff ;  /* 0xffffffff14050836 */ /* 0x000fe40000000000 */
[----:B--2---:R-:W-:Y:S02]  /*eb90*/  IMAD.SHL.U32 R20, R25, 0x4, RZ ;  /* 0x0000000419147824 */ /* 0x004fe400078e00ff */
[----:B------:R-:W-:Y:S03]  /*eba0*/  @P0 STS.64 [UR22+0x18], R8 ;  /* 0x00001808ff000988 */ /* 0x000fe60008000a16 */
[----:B------:R-:W-:Y:S01]  /*ebb0*/  IADD3 R22, P1, PT, R20, UR32, RZ ;  /* 0x0000002014167c10 */ /* 0x000fe2000ff3e0ff */
[----:B------:R-:W1:Y:S04]  /*ebc0*/  @P0 LDS R26, [UR22+0x1c] ;  /* 0x00001c16ff1a0984 */ /* 0x000e680008000800 */
[----:B------:R2:W-:Y:S01]  /*ebd0*/  @P0 STS.128 [UR22+0x20], R4 ;  /* 0x00002004ff000988 */ /* 0x0005e20008000c16 */
[----:B------:R-:W-:Y:S01]  /*ebe0*/  IMAD.X R23, RZ, RZ, UR31, P1 ;  /* 0x0000001fff177e24 */ /* 0x000fe200088e06ff */
[----:B--2---:R-:W-:Y:S05]  /*ebf0*/  LOP3.LUT R4, R24, 0xffff, RZ, 0xc0, !PT ;  /* 0x0000ffff18047812 */ /* 0x004fea00078ec0ff */
[----:B------:R-:W-:Y:S01]  /*ec00*/  IMAD R4, R4, 0x4925, RZ ;  /* 0x0000492504047824 */ /* 0x000fe200078e02ff */
[----:B-1----:R-:W-:Y:S04]  /*ec10*/  @P0 LOP3.LUT R26, R26, 0xf000, RZ, 0xb8, !PT ;  /* 0x0000f0001a1a0812 */ /* 0x002fe800078eb8ff */
[----:B------:R-:W-:Y:S01]  /*ec20*/  SHF.R.U32.HI R4, RZ, 0x11, R4 ;  /* 0x00000011ff047819 */ /* 0x000fe20000011604 */
[----:B------:R-:W-:Y:S01]  /*ec30*/  @P0 STS [UR22+0x1c], R26 ;  /* 0x00001c1aff000988 */ /* 0x000fe20008000816 */
[----:B------:R-:W-:Y:S03]  /*ec40*/  NOP ;  /* 0x0000000000007918 */ /* 0x000fe60000000000 */
[----:B------:R-:W1:Y:S01]  /*ec50*/  LDS R6, [R20+UR23] ;  /* 0x0000001714067984 */ /* 0x000e620008000800 */
[----:B------:R-:W-:Y:S02]  /*ec60*/  IADD3 R8, P0, PT, R20, UR30, RZ ;  /* 0x0000001e14087c10 */ /* 0x000fe4000ff1e0ff */
[----:B------:R-:W-:Y:S01]  /*ec70*/  PRMT R4, R4, 0x9910, RZ ;  /* 0x0000991004047816 */ /* 0x000fe200000000ff */
[----:B------:R-:W2:Y:S02]  /*ec80*/  LDS R5, [R20+UR23+0x80] ;  /* 0x0000801714057984 */ /* 0x000ea40008000800 */
[----:B------:R-:W-:Y:S02]  /*ec90*/  IMAD.X R9, RZ, RZ, UR29, P0 ;  /* 0x0000001dff097e24 */ /* 0x000fe400080e06ff */
[----:B------:R-:W-:Y:S04]  /*eca0*/  IMAD R4, R4, 0xe, RZ ;  /* 0x0000000e04047824 */ /* 0x000fe800078e02ff */
[----:B------:R-:W-:Y:S05]  /*ecb0*/  IMAD.MOV R4, RZ, RZ, -R4 ;  /* 0x000000ffff047224 */ /* 0x000fea00078e0a04 */
[----:B------:R-:W-:Y:S05]  /*ecc0*/  PRMT R4, R4, 0x7710, RZ ;  /* 0x0000771004047816 */ /* 0x000fea00000000ff */
[----:B------:R-:W-:Y:S05]  /*ecd0*/  IMAD.IADD R4, R21, 0x1, R4 ;  /* 0x0000000115047824 */ /* 0x000fea00078e0204 */
[----:B------:R-:W-:Y:S01]  /*ece0*/  R2UR UR25, R4 ;  /* 0x00000000041972ca */ /* 0x000fe200000e0000 */
[----:B-1----:R1:W3:Y:S04]  /*ecf0*/  ATOMG.E.EXCH.STRONG.GPU PT, RZ, [R22], R6 ;  /* 0x0000000616ff73a8 */ /* 0x0022e800041ee100 */
[----:B--2---:R1:W3:Y:S02]  /*ed00*/  ATOMG.E.EXCH.STRONG.GPU PT, RZ, [R8], R5 ;  /* 0x0000000508ff73a8 */ /* 0x0042e400041ee100 */
[----:B---3--:R-:W-:Y:S11]  /*ed10*/  ELECT P0, URZ, PT ;  /* 0x0000000000ff782f */ /* 0x008ff60003800000 */
[----:B------:R-:W-:Y:S02]  /*ed20*/  @!UPT UIADD3 URZ, UPT, UPT, URZ, URZ, URZ ;  /* 0x000000fffffff290 */ /* 0x000fe4000fffe0ff */
[----:B------:R-:W-:Y:S05]  /*ed30*/  @!P0 BRA `(.L_x_205) ;  /* 0x0000000000b48947 */ /* 0x000fea0003800000 */
[----:B------:R-:W-:Y:S01]  /*ed40*/  STS [UR21+0x30], RZ ;  /* 0x000030ffff007988 */ /* 0x000fe20008000815 */
[----:B------:R-:W-:Y:S01]  /*ed50*/  ISETP.NE.U32.AND P0, PT, R2, RZ, PT ;  /* 0x000000ff0200720c */ /* 0x000fe20003f05070 */
[----:B-1----:R-:W-:Y:S01]  /*ed60*/  IMAD.WIDE R8, R14, 0xc, R18 ;  /* 0x0000000c0e087825 */ /* 0x002fe200078e0212 */
[----:B------:R-:W-:Y:S02]  /*ed70*/  ISETP.NE.U32.AND P1, PT, R12, RZ, PT ;  /* 0x000000ff0c00720c */ /* 0x000fe40003f25070 */
[----:B------:R-:W-:Y:S02]  /*ed80*/  ISETP.NE.AND.EX P0, PT, R3, RZ, PT, P0 ;  /* 0x000000ff0300720c */ /* 0x000fe40003f05300 */
[----:B------:R-:W2:Y:S01]  /*ed90*/  LDG.E R28, desc[UR50][R8.64] ;  /* 0x00000032081c7981 */ /* 0x000ea2000c1e1900 */
[----:B------:R-:W-:Y:S10]  /*eda0*/  ISETP.NE.AND.EX P1, PT, R13, RZ, PT, P1 ;  /* 0x000000ff0d00720c */ /* 0x000ff40003f25310 */
[----:B------:R-:W1:Y:S08]  /*edb0*/  @P0 LDC.64 R4, c[0x0][0xb10] ;  /* 0x0002c400ff040b82 */ /* 0x000e700000000a00 */
[----:B------:R-:W3:Y:S01]  /*edc0*/  @P1 LDC.64 R6, c[0x0][0xb08] ;  /* 0x0002c200ff061b82 */ /* 0x000ee20000000a00 */
[----:B--2---:R-:W-:Y:S01]  /*edd0*/  SHF.R.S32.HI R29, RZ, 0x1f, R28 ;  /* 0x0000001fff1d7819 */ /* 0x004fe2000001141c */
[C---:B-1----:R-:W-:Y:S04]  /*ede0*/  @P0 IMAD.WIDE R4, R14.reuse, 0x8, R4 ;  /* 0x000000080e040825 */ /* 0x042fe800078e0204 */
[----:B---3--:R-:W-:Y:S01]  /*edf0*/  @P1 IMAD.WIDE R6, R14, 0x8, R6 ;  /* 0x000000080e061825 */ /* 0x008fe200078e0206 */
[----:B------:R-:W2:Y:S04]  /*ee00*/  @P0 LDG.E.64 R24, desc[UR50][R4.64] ;  /* 0x0000003204180981 */ /* 0x000ea8000c1e1b00 */
[----:B------:R1:W3:Y:S04]  /*ee10*/  @P1 LDG.E.64 R26, desc[UR50][R6.64] ;  /* 0x00000032061a1981 */ /* 0x0002e8000c1e1b00 */
[----:B------:R4:W5:Y:S04]  /*ee20*/  LDG.E R5, desc[UR50][R8.64+0x4] ;  /* 0x0000043208057981 */ /* 0x000968000c1e1900 */
[----:B-1----:R-:W1:Y:S01]  /*ee30*/  LDS R7, [UR21+0x1c] ;  /* 0x00001c15ff077984 */ /* 0x002e620008000800 */
[----:B------:R-:W-:Y:S05]  /*ee40*/  IMAD.U32 R6, RZ, RZ, UR21 ;  /* 0x00000015ff067e24 */ /* 0x000fea000f8e00ff */
[----:B----4-:R-:W-:Y:S05]  /*ee50*/  SHF.R.U64 R8, R6, 0x4, RZ ;  /* 0x0000000406087819 */ /* 0x010fea00000012ff */
[----:B------:R-:W-:Y:S04]  /*ee60*/  STS [UR21+0x10], R8 ;  /* 0x00001008ff007988 */ /* 0x000fe80008000815 */
[----:B------:R-:W-:Y:S01]  /*ee70*/  STS [UR21+0x14], R8 ;  /* 0x00001408ff007988 */ /* 0x000fe20008000815 */
[----:B------:R-:W-:Y:S02]  /*ee80*/  @!P0 IMAD.MOV.U32 R24, RZ, RZ, R28 ;  /* 0x000000ffff188224 */ /* 0x000fe400078e001c */
[----:B------:R-:W-:Y:S01]  /*ee90*/  @!P0 IMAD.MOV.U32 R25, RZ, RZ, R29 ;  /* 0x000000ffff198224 */ /* 0x000fe200078e001d */
[----:B---3--:R-:W-:Y:S04]  /*eea0*/  @P1 STS.64 [UR21], R26 ;  /* 0x0000001aff001988 */ /* 0x008fe80008000a15 */
[C---:B--2---:R-:W-:Y:S01]  /*eeb0*/  SHF.L.U64.HI R21, R24.reuse, 0x1, R25 ;  /* 0x0000000118157819 */ /* 0x044fe20000010219 */
[----:B------:R-:W-:Y:S03]  /*eec0*/  IMAD.SHL.U32 R24, R24, 0x2, RZ ;  /* 0x0000000218187824 */ /* 0x000fe600078e00ff */
[----:B------:R-:W-:Y:S02]  /*eed0*/  LOP3.LUT R21, R21, 0x1fffffff, RZ, 0xc0, !PT ;  /* 0x1fffffff15157812 */ /* 0x000fe400078ec0ff */
[----:B------:R-:W-:Y:S02]  /*eee0*/  LOP3.LUT R24, R24, 0xfffffffe, RZ, 0xc0, !PT ;  /* 0xfffffffe18187812 */ /* 0x000fe400078ec0ff */
[--C-:B------:R-:W-:Y:S02]  /*eef0*/  SHF.R.U32.HI R4, RZ, 0x4, R21.reuse ;  /* 0x00000004ff047819 */ /* 0x100fe40000011615 */
[----:B------:R-:W-:Y:S02]  /*ef00*/  SHF.R.U64 R21, R24, 0x4, R21 ;  /* 0x0000000418157819 */ /* 0x000fe40000001215 */
[----:B-1----:R-:W-:Y:S02]  /*ef10*/  LOP3.LUT R30, R7, 0xf, R4, 0xb8, !PT ;  /* 0x0000000f071e7812 */ /* 0x002fe400078eb804 */
[----:B------:R-:W-:Y:S01]  /*ef20*/  CS2R R6, SRZ ;  /* 0x0000000000067805 */ /* 0x000fe2000001ff00 */
[----:B------:R-:W-:Y:S01]  /*ef30*/  STS [UR21+0xc], R21 ;  /* 0x00000c15ff007988 */ /* 0x000fe20008000815 */
[----:B-----5:R-:W-:Y:S03]  /*ef40*/  VIADD R5, R5, 0xffffffff ;  /* 0xffffffff05057836 */ /* 0x020fe60000000000 */
        /* <DEDUP_REMOVED lines=12> */
.L_x_205:
[----:B------:R-:W-:Y:S05]  /*f010*/  BSYNC.RECONVERGENT B0 ;  /* 0x0000000000007941 */ /* 0x000fea0003800200 */
.L_x_204:
[----:B------:R-:W-:Y:S01]  /*f020*/  ULOP3.LUT UR25, UR25, 0xffff, URZ, 0xc0, !UPT ;  /* 0x0000ffff19197892 */ /* 0x000fe2000f8ec0ff */
[----:B------:R-:W-:Y:S03]  /*f030*/  NOP ;  /* 0x0000000000007918 */ /* 0x000fe60000000000 */
[----:B------:R-:W-:Y:S01]  /*f040*/  UIADD3 UR6, UP0, UPT, UR9, UR25, URZ ;  /* 0x0000001909067290 */ /* 0x000fe2000ff1e0ff */
[----:B--2---:R-:W2:Y:S01]  /*f050*/  LDS R4, [R20+UR21] ;  /* 0x0000001514047984 */ /* 0x004ea20008000800 */
[----:B------:R-:W-:Y:S02]  /*f060*/  BSSY.RECONVERGENT B0, `(.L_x_206) ;  /* 0x0000039000007945 */ /* 0x000fe40003800200 */
[----:B------:R-:W-:Y:S02]  /*f070*/  UIADD3.X UR27, UPT, UPT, URZ, URZ, URZ, UP0, !UPT ;  /* 0x000000ffff1b7290 */ /* 0x000fe400087fe4ff */
[----:B------:R-:W-:Y:S04]  /*f080*/  ULEA UR26, UP0, UR6, UR14, 0x7 ;  /* 0x0000000e061a7291 */ /* 0x000fe8000f8038ff */
[----:B------:R-:W-:Y:S02]  /*f090*/  ULEA.HI.X UR27, UR6, UR15, UR27, 0x7, UP0 ;  /* 0x0000000f061b7291 */ /* 0x000fe400080f3c1b */
[----:B------:R-:W-:Y:S01]  /*f0a0*/  UIADD3 UR25, UP0, UPT, UR19, UR25, URZ ;  /* 0x0000001913197290 */ /* 0x000fe2000ff1e0ff */
[----:B-1----:R-:W-:Y:S03]  /*f0b0*/  IADD3 R6, P0, PT, R20, UR26, RZ ;  /* 0x0000001a14067c10 */ /* 0x002fe6000ff1e0ff */
[----:B------:R-:W-:Y:S02]  /*f0c0*/  UIADD3.X UR6, UPT, UPT, URZ, URZ, URZ, UP0, !UPT ;  /* 0x000000ffff067290 */ /* 0x000fe400087fe4ff */
[----:B------:R-:W-:Y:S05]  /*f0d0*/  IMAD.X R7, RZ, RZ, UR27, P0 ;  /* 0x0000001bff077e24 */ /* 0x000fea00080e06ff */
[----:B--2---:R1:W2:Y:S02]  /*f0e0*/  ATOMG.E.EXCH.STRONG.GPU PT, RZ, [R6], R4 ;  /* 0x0000000406ff73a8 */ /* 0x0042a400041ee100 */
[----:B--2---:R-:W-:Y:S11]  /*f0f0*/  ELECT P0, URZ, PT ;  /* 0x0000000000ff782f */ /* 0x004ff60003800000 */
[----:B------:R-:W-:Y:S02]  /*f100*/  @!UPT UIADD3 URZ, UPT, UPT, URZ, URZ, URZ ;  /* 0x000000fffffff290 */ /* 0x000fe4000fffe0ff */
[----:B------:R-:W-:Y:S05]  /*f110*/  @!P0 BRA `(.L_x_207) ;  /* 0x0000000000b48947 */ /* 0x000fea0003800000 */
[----:B------:R-:W-:Y:S01]  /*f120*/  STS [UR20+0x30], RZ ;  /* 0x000030ffff007988 */ /* 0x000fe20008000814 */
[----:B------:R-:W-:Y:S01]  /*f130*/  ISETP.NE.U32.AND P0, PT, RZ, UR12, PT ;  /* 0x0000000cff007c0c */ /* 0x000fe2000bf05070 */
[C---:B------:R-:W-:Y:S03]  /*f140*/  IMAD.WIDE R8, R14.reuse, 0xc, R18 ;  /* 0x0000000c0e087825 */ /* 0x040fe600078e0212 */
[----:B------:R-:W-:Y:S02]  /*f150*/  ISETP.NE.AND.EX P1, PT, RZ, UR13, PT, P0 ;  /* 0x0000000dff007c0c */ /* 0x000fe4000bf25300 */
[----:B------:R-:W2:Y:S01]  /*f160*/  LDG.E R28, desc[UR50][R8.64] ;  /* 0x00000032081c7981 */ /* 0x000ea2000c1e1900 */
[C---:B-1----:R-:W-:Y:S03]  /*f170*/  LEA R6, P0, R14.reuse, RZ, 0x3 ;  /* 0x000000ff0e067211 */ /* 0x042fe600078018ff */
[----:B------:R1:W3:Y:S01]  /*f180*/  LDG.E R5, desc[UR50][R8.64+0x4] ;  /* 0x0000043208057981 */ /* 0x0002e2000c1e1900 */
[----:B------:R-:W-:Y:S06]  /*f190*/  LEA.HI.X.SX32 R7, R14, RZ, 0x3, P0 ;  /* 0x000000ff0e077211 */ /* 0x000fec00000f1eff */
[C---:B------:R-:W-:Y:S04]  /*f1a0*/  @P1 IADD3 R22, P0, PT, R6.reuse, UR12, RZ ;  /* 0x0000000c06161c10 */ /* 0x040fe8000ff1e0ff */
[C---:B------:R-:W-:Y:S02]  /*f1b0*/  @P1 IADD3.X R23, PT, PT, R7.reuse, UR13, RZ, P0, !PT ;  /* 0x0000000d07171c10 */ /* 0x040fe400087fe4ff */
[----:B------:R-:W-:Y:S01]  /*f1c0*/  IADD3 R26, P0, PT, R6, UR10, RZ ;  /* 0x0000000a061a7c10 */ /* 0x000fe2000ff1e0ff */
[----:B------:R-:W-:Y:S02]  /*f1d0*/  IMAD.U32 R6, RZ, RZ, UR20 ;  /* 0x00000014ff067e24 */ /* 0x000fe4000f8e00ff */
[----:B------:R-:W4:Y:S01]  /*f1e0*/  @P1 LDG.E.64 R24, desc[UR50][R22.64] ;  /* 0x0000003216181981 */ /* 0x000f22000c1e1b00 */
[----:B------:R-:W-:Y:S03]  /*f1f0*/  IADD3.X R27, PT, PT, R7, UR11, RZ, P0, !PT ;  /* 0x0000000b071b7c10 */ /* 0x000fe600087fe4ff */
[----:B------:R-:W5:Y:S04]  /*f200*/  LDS R7, [UR20+0x1c] ;  /* 0x00001c14ff077984 */ /* 0x000f680008000800 */
[----:B------:R-:W5:Y:S01]  /*f210*/  LDG.E.64 R26, desc[UR50][R26.64] ;  /* 0x000000321a1a7981 */ /* 0x000f62000c1e1b00 */
[----:B-1----:R-:W-:Y:S05]  /*f220*/  SHF.R.U64 R8, R6, 0x4, RZ ;  /* 0x0000000406087819 */ /* 0x002fea00000012ff */
[----:B------:R-:W-:Y:S04]  /*f230*/  STS [UR20+0x10], R8 ;  /* 0x00001008ff007988 */ /* 0x000fe80008000814 */
[----:B------:R-:W-:Y:S04]  /*f240*/  STS [UR20+0x14], R8 ;  /* 0x00001408ff007988 */ /* 0x000fe80008000814 */
[----:B-----5:R-:W-:Y:S01]  /*f250*/  STS.64 [UR20], R26 ;  /* 0x0000001aff007988 */ /* 0x020fe20008000a14 */
[--C-:B--2---:R-:W-:Y:S01]  /*f260*/  SHF.R.S32.HI R29, RZ, 0x1f, R28.reuse ;  /* 0x0000001fff1d7819 */ /* 0x104fe2000001141c */
[----:B------:R-:W-:Y:S02]  /*f270*/  @!P1 IMAD.MOV.U32 R24, RZ, RZ, R28 ;  /* 0x000000ffff189224 */ /* 0x000fe400078e001c */
[----:B---3--:R-:W-:Y:S02]  /*f280*/  VIADD R5, R5, 0xffffffff ;  /* 0xffffffff05057836 */ /* 0x008fe40000000000 */
[----:B------:R-:W-:Y:S05]  /*f290*/  @!P1 IMAD.MOV.U32 R25, RZ, RZ, R29 ;  /* 0x000000ffff199224 */ /* 0x000fea00078e001d */
[C---:B----4-:R-:W-:Y:S01]  /*f2a0*/  SHF.L.U64.HI R21, R24.reuse, 0x1, R25 ;  /* 0x0000000118157819 */ /* 0x050fe20000010219 */
[----:B------:R-:W-:Y:S03]  /*f2b0*/  IMAD.SHL.U32 R24, R24, 0x2, RZ ;  /* 0x0000000218187824 */ /* 0x000fe600078e00ff */
[----:B------:R-:W-:Y:S02]  /*f2c0*/  LOP3.LUT R21, R21, 0x1fffffff, RZ, 0xc0, !PT ;  /* 0x1fffffff15157812 */ /* 0x000fe400078ec0ff */
[----:B------:R-:W-:Y:S02]  /*f2d0*/  LOP3.LUT R24, R24, 0xfffffffe, RZ, 0xc0, !PT ;  /* 0xfffffffe18187812 */ /* 0x000fe400078ec0ff */
[--C-:B------:R-:W-:Y:S02]  /*f2e0*/  SHF.R.U32.HI R4, RZ, 0x4, R21.reuse ;  /* 0x00000004ff047819 */ /* 0x100fe40000011615 */
[----:B------:R-:W-:Y:S02]  /*f2f0*/  SHF.R.U64 R21, R24, 0x4, R21 ;  /* 0x0000000418157819 */ /* 0x000fe40000001215 */
[----:B------:R-:W-:Y:S02]  /*f300*/  LOP3.LUT R30, R7, 0xf, R4, 0xb8, !PT ;  /* 0x0000000f071e7812 */ /* 0x000fe400078eb804 */
[----:B------:R-:W-:Y:S01]  /*f310*/  CS2R R6, SRZ ;  /* 0x0000000000067805 */ /* 0x000fe2000001ff00 */
[----:B------:R-:W-:Y:S04]  /*f320*/  STS [UR20+0xc], R21 ;  /* 0x00000c15ff007988 */ /* 0x000fe80008000814 */
        /* <DEDUP_REMOVED lines=12> */
.L_x_207:
[----:B------:R-:W-:Y:S05]  /*f3f0*/  BSYNC.RECONVERGENT B0 ;  /* 0x0000000000007941 */ /* 0x000fea0003800200 */
.L_x_206:
[----:B------:R-:W-:Y:S01]  /*f400*/  NOP ;  /* 0x0000000000007918 */ /* 0x000fe20000000000 */
[----:B-12---:R-:W1:Y:S01]  /*f410*/  LDS R4, [R20+UR20] ;  /* 0x0000001414047984 */ /* 0x006e620008000800 */
[----:B------:R-:W-:Y:S01]  /*f420*/  ULEA UR34, UP0, UR25, UR14, 0x7 ;  /* 0x0000000e19227291 */ /* 0x000fe2000f8038ff */
[----:B------:R-:W-:Y:S01]  /*f430*/  UMOV UR33, UR31 ;  /* 0x0000001f00217c82 */ /* 0x000fe20008000000 */
[----:B------:R-:W-:Y:S02]  /*f440*/  UMOV UR31, UR29 ;  /* 0x0000001d001f7c82 */ /* 0x000fe40008000000 */
[----:B------:R-:W-:Y:S02]  /*f450*/  ULEA.HI.X UR35, UR25, UR15, UR6, 0x7, UP0 ;  /* 0x0000000f19237291 */ /* 0x000fe400080f3c06 */
[----:B------:R-:W-:Y:S04]  /*f460*/  IADD3 R6, P0, PT, R20, UR34, RZ ;  /* 0x0000002214067c10 */ /* 0x000fe8000ff1e0ff */
[----:B------:R-:W-:Y:S05]  /*f470*/  IADD3.X R7, PT, PT, RZ, UR35, RZ, P0, !PT ;  /* 0x00000023ff077c10 */ /* 0x000fea00087fe4ff */
[----:B-1----:R2:W5:Y:S01]  /*f480*/  ATOMG.E.EXCH.STRONG.GPU PT, RZ, [R6], R4 ;  /* 0x0000000406ff73a8 */ /* 0x00256200041ee100 */
[----:B------:R-:W-:Y:S04]  /*f490*/  DEPBAR {5,4,3,2,1,0} ;  /* 0x0000003f0000791a */ /* 0x000fe80000000000 */
[----:B------:R-:W1:Y:S02]  /*f4a0*/  CCTL.E.C.LDCU.IV.DEEP [UR32] ;  /* 0x0000000020007540 */ /* 0x000e640009c08000 */
[----:B-1----:R2:W-:Y:S01]  /*f4b0*/  UTMACCTL.IV [UR32] ;  /* 0x00000000200079b9 */ /* 0x0025e20008000000 */
        /* <DEDUP_REMOVED lines=9> */
[----:B------:R-:W-:Y:S01]  /*f550*/  NOP ;  /* 0x0000000000007918 */ /* 0x000fe20000000000 */
.L_x_203:
[----:B-----5:R-:W-:Y:S01]  /*f560*/  ELECT P0, URZ, PT ;  /* 0x0000000000ff782f */ /* 0x020fe20003800000 */
[----:B------:R-:W-:Y:S11]  /*f570*/  BSSY.RECONVERGENT B0, `(.L_x_208) ;  /* 0x0000011000007945 */ /* 0x000ff60003800200 */
[----:B------:R-:W-:Y:S01]  /*f580*/  @!UPT UIADD3 URZ, UPT, UPT, URZ, URZ, URZ ;  /* 0x000000fffffff290 */ /* 0x000fe2000fffe0ff */
[----:B------:R-:W-:Y:S05]  /*f590*/  @!P0 BRA `(.L_x_209) ;  /* 0x0000000000388947 */ /* 0x000fea0003800000 */
[----:B------:R0:W-:Y:S01]  /*f5a0*/  UTMACMDFLUSH ;  /* 0x00000000000079b7 */ /* 0x0001e20000000000 */
[----:B------:R-:W-:Y:S09]  /*f5b0*/  UIMAD UR6, UR8, 0x14, UR4 ;  /* 0x00000014080678a4 */ /* 0x000ff2000f8e0204 */
[----:B------:R4:W-:Y:S04]  /*f5c0*/  STS [UR6+0x310], R16 ;  /* 0x00031010ff007988 */ /* 0x0009e80008000806 */
        /* <DEDUP_REMOVED lines=9> */
[----:B-----5:R-:W1:Y:S01]  /*f660*/  FENCE.VIEW.ASYNC.S ;  /* 0x00000000000073c6 */ /* 0x020e620000000000 */
[----:B------:R-:W-:Y:S04]  /*f670*/  DEPBAR.LE SB0, 0x0 ;  /* 0x000080000000791a */ /* 0x000fe80000000000 */
.L_x_209:
[----:B--2---:R-:W-:Y:S05]  /*f680*/  BSYNC.RECONVERGENT B0 ;  /* 0x0000000000007941 */ /* 0x004fea0003800200 */
.L_x_208:
[----:B------:R-:W-:Y:S09]  /*f690*/  UISETP.NE.AND UP0, UPT, UR37, 0x8, UPT ;  /* 0x000000082500788c */ /* 0x000ff2000bf05270 */
[----:B------:R-:W-:Y:S05]  /*f6a0*/  BRA.U !UP0, `(.L_x_210) ;  /* 0x0000000108047547 */ /* 0x000fea000b800000 */
[----:B------:R-:W-:Y:S05]  /*f6b0*/  BPT.TRAP 0x1 ;  /* 0x000000040000795c */ /* 0x000fea0000300000 */
.L_x_210:
[----:B------:R-:W-:Y:S01]  /*f6c0*/  UIADD3 UR6, UPT, UPT, UR8, -0x4, URZ ;  /* 0xfffffffc08067890 */ /* 0x000fe2000fffe0ff */
[----:B-1----:R-:W-:Y:S01]  /*f6d0*/  SYNCS.ARRIVE.TRANS64.A1T0 RZ, [UR24+0x1f0], RZ ;  /* 0x0001f0ffffff79a7 */ /* 0x002fe20008100018 */
[----:B------:R-:W-:Y:S01]  /*f6e0*/  UIADD3 UR24, UPT, UPT, UR7, -0x4, URZ ;  /* 0xfffffffc07187890 */ /* 0x000fe2000fffe0ff */
[----:B------:R-:W-:Y:S01]  /*f6f0*/  ISETP.NE.AND P0, PT, R11, RZ, PT ;  /* 0x000000ff0b00720c */ /* 0x000fe20003f05270 */
[----:B------:R-:W-:Y:S02]  /*f700*/  UISETP.GE.U32.AND UP1, UPT, UR6, -0x8, UPT ;  /* 0xfffffff80600788c */ /* 0x000fe4000bf26070 */
[----:B------:R-:W-:Y:S02]  /*f710*/  UISETP.GE.U32.AND UP0, UPT, UR24, -0x8, UPT ;  /* 0xfffffff81800788c */ /* 0x000fe4000bf06070 */
[----:B------:R-:W-:Y:S02]  /*f720*/  USEL UR24, URZ, 0x1, UP1 ;  /* 0x00000001ff187887 */ /* 0x000fe40008800000 */
[----:B------:R-:W-:Y:S02]  /*f730*/  USEL UR6, URZ, 0x1, UP0 ;  /* 0x00000001ff067887 */ /* 0x000fe40008000000 */
[----:B------:R-:W-:Y:S02]  /*f740*/  ULOP3.LUT UR26, UR8, 0x7, URZ, 0xc0, !UPT ;  /* 0x00000007081a7892 */ /* 0x000fe4000f8ec0ff */
[----:B------:R-:W-:Y:S01]  /*f750*/  ULOP3.LUT UR25, UR7, 0x7, URZ, 0xc0, !UPT ;  /* 0x0000000707197892 */ /* 0x000fe2000f8ec0ff */
[----:B------:R-:W-:Y:S01]  /*f760*/  LOP3.LUT R0, R0, UR24, RZ, 0x3c, !PT ;  /* 0x0000001800007c12 */ /* 0x000fe2000f8e3cff */
[----:B------:R-:W-:Y:S01]  /*f770*/  ULOP3.LUT UR8, UR26, 0x4, URZ, 0x3c, !UPT ;  /* 0x000000041a087892 */ /* 0x000fe2000f8e3cff */
[----:B------:R-:W-:Y:S01]  /*f780*/  LOP3.LUT R17, R17, UR6, RZ, 0x3c, !PT ;  /* 0x0000000611117c12 */ /* 0x000fe2000f8e3cff */
[----:B------:R-:W-:Y:S01]  /*f790*/  ULOP3.LUT UR7, UR25, 0x4, URZ, 0x3c, !UPT ;  /* 0x0000000419077892 */ /* 0x000fe2000f8e3cff */
[----:B------:R-:W-:Y:S11]  /*f7a0*/  @!P0 EXIT ;  /* 0x000000000000894d */ /* 0x000ff60003800000 */
[----:B------:R-:W-:Y:S05]  /*f7b0*/  BRA `(.L_x_211) ;  /* 0xffffffec00087947 */ /* 0x000fea000383ffff */
.L_x_320:
[----:B------:R-:W-:Y:S01]  /*f7c0*/  UMOV UR6, 0x40 ;  /* 0x0000004000067882 */ /* 0x000fe20000000000 */
[----:B------:R-:W-:Y:S01]  /*f7d0*/  NOP ;  /* 0x0000000000007918 */ /* 0x000fe20000000000 */
[----:B------:R-:W-:Y:S01]  /*f7e0*/  ULEA UR6, UR5, UR6, 0x18 ;  /* 0x0000000605067291 */ /* 0x000fe2000f8ec0ff */
[----:B------:R-:W-:Y:S02]  /*f7f0*/  UMOV UR4, 0x400 ;  /* 0x0000040000047882 */ /* 0x000fe40000000000 */
[----:B------:R-:W-:-:S06]  /*f800*/  ULEA UR4, UR5, UR4, 0x18 ;  /* 0x0000000405047291 */ /* 0x000fcc000f8ec0ff */
[----:B------:R-:W1:Y:S02]  /*f810*/  LDS.U8 R0, [UR6+0x1c] ;  /* 0x00001c06ff007984 */ /* 0x000e640008000000 */
[----:B-1----:R-:W-:-:S13]  /*f820*/  ISETP.NE.AND P0, PT, R0, RZ, PT ;  /* 0x000000ff0000720c */ /* 0x002fda0003f05270 */
[----:B------:R-:W-:Y:S05]  /*f830*/  @P0 BRA `(.L_x_212) ;  /* 0x0000000400100947 */ /* 0x000fea0003800000 */
[----:B------:R-:W-:Y:S02]  /*f840*/  ULOP3.LUT UR44, UR5, 0x1, URZ, 0xc0, !UPT ;  /* 0x00000001052c7892 */ /* 0x000fe4000f8ec0ff */
[----:B------:R-:W-:Y:S02]  /*f850*/  ULOP3.LUT UR43, UR5, 0x1, URZ, 0x3c, !UPT ;  /* 0x00000001052b7892 */ /* 0x000fe4000f8e3cff */
[----:B------:R-:W-:Y:S02]  /*f860*/  UISETP.NE.U32.AND UP0, UPT, UR44, 0x1, UPT ;  /* 0x000000012c00788c */ /* 0x000fe4000bf05070 */
[----:B------:R-:W-:-:S07]  /*f870*/  UIADD3 UR7, UPT, UPT, UR6, 0x8, URZ ;  /* 0x0000000806077890 */ /* 0x000fce000fffe0ff */
[----:B------:R-:W-:Y:S05]  /*f880*/  BRA.U !UP0, `(.L_x_213) ;  /* 0x00000001089c7547 */ /* 0x000fea000b800000 */
[----:B------:R-:W-:Y:S01]  /*f890*/  ELECT P0, URZ, PT ;  /* 0x0000000000ff782f */ /* 0x000fe20003800000 */
[----:B------:R-:W-:-:S12]  /*f8a0*/  BSSY B0, `(.L_x_213) ;  /* 0x0000025000007945 */ /* 0x000fd80003800000 */
[----:B------:R-:W-:Y:S05]  /*f8b0*/  @!P0 BRA `(.L_x_214) ;  /* 0x00000000008c8947 */ /* 0x000fea0003800000 */
[----:B------:R-:W-:-:S05]  /*f8c0*/  UMOV UR5, 0x10 ;  /* 0x0000001000057882 */ /* 0x000fca0000000000 */
[----:B------:R-:W-:Y:S04]  /*f8d0*/  DEPBAR.LE SB1, 0x36 ;  /* 0x00009d800000791a */ /* 0x000fe80000000000 */
[----:B------:R-:W1:Y:S02]  /*f8e0*/  UTCATOMSWS.2CTA.FIND_AND_SET.ALIGN UP1, UR5, UR5 ;  /* 0x00000005000575e3 */ /* 0x000e640008220800 */
[----:B-1----:R-:W-:Y:S01]  /*f8f0*/  MOV R11, UR5 ;  /* 0x00000005000b7c02 */ /* 0x002fe20008000f00 */
[----:B------:R-:W-:Y:S06]  /*f900*/  BRA.U UP1, `(.L_x_215) ;  /* 0x0000000101187547 */ /* 0x000fec000b800000 */
.L_x_216:
[----:B------:R-:W-:Y:S05]  /*f910*/  NANOSLEEP 0x64 ;  /* 0x000000640000795d */ /* 0x000fea0003800000 */
[----:B------:R-:W-:-:S05]  /*f920*/  UMOV UR5, 0x10 ;  /* 0x0000001000057882 */ /* 0x000fca0000000000 */
[----:B------:R-:W-:Y:S04]  /*f930*/  DEPBAR.LE SB1, 0x36 ;  /* 0x00009d800000791a */ /* 0x000fe80000000000 */
[----:B------:R-:W1:Y:S02]  /*f940*/  UTCATOMSWS.2CTA.FIND_AND_SET.ALIGN UP1, UR5, UR5 ;  /* 0x00000005000575e3 */ /* 0x000e640008220800 */
[----:B-1----:R-:W-:Y:S01]  /*f950*/  MOV R11, UR5 ;  /* 0x00000005000b7c02 */ /* 0x002fe20008000f00 */
[----:B------:R-:W-:Y:S05]  /*f960*/  BRA.U !UP1, `(.L_x_216) ;  /* 0xfffffffd09e87547 */ /* 0x000fea000b83ffff */
.L_x_215:
[----:B-----5:R-:W1:Y:S01]  /*f970*/  LDS R5, [UR6+0x10] ;  /* 0x00001006ff057984 */ /* 0x020e620008000800 */
[----:B------:R-:W-:Y:S01]  /*f980*/  IMAD.U32 R3, RZ, RZ, UR4 ;  /* 0x00000004ff037e24 */ /* 0x000fe2000f8e00ff */
[----:B------:R-:W-:-:S03]  /*f990*/  MOV R2, UR43 ;  /* 0x0000002b00027c02 */ /* 0x000fc60008000f00 */
[----:B------:R-:W-:Y:S01]  /*f9a0*/  VIADD R3, R3, 0x3b0 ;  /* 0x000003b003037836 */ /* 0x000fe20000000000 */
[----:B-1----:R-:W-:-:S04]  /*f9b0*/  SHF.L.U32 R5, R5, 0x1f, RZ ;  /* 0x0000001f05057819 */ /* 0x002fc800000006ff */
[----:B------:R-:W1:Y:S02]  /*f9c0*/  SYNCS.PHASECHK.TRANS64.TRYWAIT P0, [UR6+0x8], R5 ;  /* 0x00000805ff0075a7 */ /* 0x000e640008001106 */
[----:B-1----:R-:W-:Y:S05]  /*f9d0*/  @P0 BRA `(.L_x_217) ;  /* 0x0000000000080947 */ /* 0x002fea0003800000 */
[----:B------:R-:W1:Y:S02]  /*f9e0*/  SYNCS.PHASECHK.TRANS64.TRYWAIT P0, [UR6+0x8], R5 ;  /* 0x00000805ff0075a7 */ /* 0x000e640008001106 */
[----:B-1----:R-:W-:Y:S05]  /*f9f0*/  @!P0 BRA `(.L_x_218) ;  /* 0x0000001c00ec8947 */ /* 0x002fea0003800000 */
.L_x_217:
[----:B------:R-:W-:Y:S01]  /*fa00*/  HFMA2 R4, -RZ, RZ, 0, 5.9604644775390625e-08 ;  /* 0x00000001ff047431 */ /* 0x000fe200000001ff */
[----:B------:R-:W-:Y:S01]  /*fa10*/  UPRMT UR5, UR43, 0x654, UR7 ;  /* 0x000006542b057896 */ /* 0x000fe20008000007 */
[----:B------:R-:W-:Y:S01]  /*fa20*/  IMAD.MOV.U32 R6, RZ, RZ, 0xffff ;  /* 0x0000ffffff067424 */ /* 0x000fe200078e00ff */
[----:B------:R-:W-:Y:S01]  /*fa30*/  PRMT R2, R2, 0x654, R3 ;  /* 0x0000065402027816 */ /* 0x000fe20000000003 */
[----:B-1----:R-:W-:Y:S02]  /*fa40*/  IMAD.MOV.U32 R0, RZ, RZ, 0x4 ;  /* 0x00000004ff007424 */ /* 0x002fe400078e00ff */
[----:B------:R-:W-:Y:S01]  /*fa50*/  IMAD.SHL.U32 R7, R11, 0x20, RZ ;  /* 0x000000200b077824 */ /* 0x000fe200078e00ff */
[----:B------:R-:W-:Y:S02]  /*fa60*/  MOV R3, UR5 ;  /* 0x0000000500037c02 */ /* 0x000fe40008000f00 */
[-C--:B------:R-:W-:Y:S01]  /*fa70*/  SHF.L.U32 R6, R6, R11.reuse, RZ ;  /* 0x0000000b06067219 */ /* 0x080fe200000006ff */
[----:B------:R1:W-:Y:S01]  /*fa80*/  SYNCS.ARRIVE.TRANS64.RED RZ, [UR5], R0 ;  /* 0x00000000ffff79a7 */ /* 0x0003e20008000405 */
[----:B------:R-:W-:Y:S01]  /*fa90*/  SHF.L.U32 R5, R4, R11, RZ ;  /* 0x0000000b04057219 */ /* 0x000fe200000006ff */
[----:B------:R1:W-:Y:S04]  /*faa0*/  STS [UR4+0x3b0], R7 ;  /* 0x0003b007ff007988 */ /* 0x0003e80008000804 */
[----:B------:R1:W-:Y:S04]  /*fab0*/  STAS [R2.64], R11 ;  /* 0x0000000b02007dbd */ /* 0x0003e8000c0008ff */
[----:B------:R1:W-:Y:S04]  /*fac0*/  ATOMS.OR RZ, [UR6+0x14], R6 ;  /* 0x00001406ffff798c */ /* 0x0003e8000b000006 */
[----:B------:R1:W-:Y:S04]  /*fad0*/  ATOMS.OR RZ, [UR6+0x18], R5 ;  /* 0x00001805ffff798c */ /* 0x0003e8000b000006 */
[----:B------:R1:W-:Y:S02]  /*fae0*/  ATOMS.XOR RZ, [UR6+0x10], R4 ;  /* 0x00001004ffff798c */ /* 0x0003e4000b800006 */
.L_x_214:
[----:B------:R-:W-:Y:S05]  /*faf0*/  BSYNC B0 ;  /* 0x0000000000007941 */ /* 0x000fea0003800000 */
.L_x_213:
[----:B------:R-:W-:Y:S05]  /*fb00*/  BRA.U UP0, `(.L_x_219) ;  /* 0x00000001006c7547 */ /* 0x000fea000b800000 */
[----:B------:R-:W-:-:S03]  /*fb10*/  UMOV UR5, 0xffffffff ;  /* 0xffffffff00057882 */ /* 0x000fc60000000000 */
[----:B------:R-:W-:Y:S05]  /*fb20*/  BRA.DIV UR5, `(.L_x_220) ;  /* 0x0000001e05b87947 */ /* 0x000fea000b800000 */
[----:B------:R-:W-:-:S13]  /*fb30*/  ELECT P6, URZ, PT ;  /* 0x0000000000ff782f */ /* 0x000fda00038c0000 */
.L_x_304:
[----:B------:R-:W-:Y:S05]  /*fb40*/  @!P6 BRA `(.L_x_219) ;  /* 0x00000000005ce947 */ /* 0x000fea0003800000 */
[----:B-1----:R-:W1:Y:S02]  /*fb50*/  LDS R3, [UR6+0x10] ;  /* 0x00001006ff037984 */ /* 0x002e640008000800 */
[----:B-1----:R-:W-:-:S04]  /*fb60*/  SHF.L.U32 R3, R3, 0x1f, RZ ;  /* 0x0000001f03037819 */ /* 0x002fc800000006ff */
[----:B------:R-:W1:Y:S02]  /*fb70*/  SYNCS.PHASECHK.TRANS64.TRYWAIT P0, [UR6+0x8], R3 ;  /* 0x00000803ff0075a7 */ /* 0x000e640008001106 */
[----:B-1----:R-:W-:Y:S05]  /*fb80*/  @P0 BRA `(.L_x_221) ;  /* 0x0000000000080947 */ /* 0x002fea0003800000 */
[----:B------:R-:W1:Y:S02]  /*fb90*/  SYNCS.PHASECHK.TRANS64.TRYWAIT P0, [UR6+0x8], R3 ;  /* 0x00000803ff0075a7 */ /* 0x000e640008001106 */
[----:B-1----:R-:W-:Y:S05]  /*fba0*/  @!P0 BRA `(.L_x_222) ;  /* 0x0000001c00b88947 */ /* 0x002fea0003800000 */
.L_x_221:
[----:B-----5:R-:W2:Y:S01]  /*fbb0*/  LDS R5, [UR4+0x3b0] ;  /* 0x0003b004ff057984 */ /* 0x020ea20008000800 */
[----:B-1----:R-:W-:Y:S02]  /*fbc0*/  HFMA2 R0, -RZ, RZ, 0, 5.9604644775390625e-08 ;  /* 0x00000001ff007431 */ /* 0x002fe400000001ff */
[----:B------:R-:W-:Y:S01]  /*fbd0*/  IMAD.MOV.U32 R2, RZ, RZ, 0xffff ;  /* 0x0000ffffff027424 */ /* 0x000fe200078e00ff */
[----:B------:R-:W-:Y:S01]  /*fbe0*/  UPRMT UR5, UR43, 0x654, UR7 ;  /* 0x000006542b057896 */ /* 0x000fe20008000007 */
[----:B--2---:R-:W-:-:S03]  /*fbf0*/  IMAD.SHL.U32 R3, R5, 0x20, RZ ;  /* 0x0000002005037824 */ /* 0x004fc600078e00ff */
[-C--:B------:R-:W-:Y:S02]  /*fc00*/  SHF.L.U32 R2, R2, R5.reuse, RZ ;  /* 0x0000000502027219 */ /* 0x080fe400000006ff */
[----:B------:R-:W-:Y:S01]  /*fc10*/  SHF.L.U32 R5, R0, R5, RZ ;  /* 0x0000000500057219 */ /* 0x000fe200000006ff */
[----:B------:R2:W-:Y:S04]  /*fc20*/  STS [UR4+0x3b0], R3 ;  /* 0x0003b003ff007988 */ /* 0x0005e80008000804 */
[----:B------:R2:W-:Y:S04]  /*fc30*/  ATOMS.OR RZ, [UR6+0x14], R2 ;  /* 0x00001402ffff798c */ /* 0x0005e8000b000006 */
[----:B------:R2:W-:Y:S01]  /*fc40*/  ATOMS.OR RZ, [UR6+0x18], R5 ;  /* 0x00001805ffff798c */ /* 0x0005e2000b000006 */
[----:B------:R-:W-:Y:S03]  /*fc50*/  SYNCS.ARRIVE.TRANS64.RED.A1T0 RZ, [UR5], RZ ;  /* 0x000000ffffff79a7 */ /* 0x000fe60008100405 */
[----:B------:R2:W-:Y:S01]  /*fc60*/  ATOMS.XOR RZ, [UR6+0x10], R0 ;  /* 0x00001000ffff798c */ /* 0x0005e2000b800006 */
[----:B------:R-:W-:Y:S05]  /*fc70*/  BRA `(.L_x_219) ;  /* 0x0000000000107947 */ /* 0x000fea0003800000 */
.L_x_212:
[----:B------:R-:W-:Y:S02]  /*fc80*/  MOV R0, 0xffffffff ;  /* 0xffffffff00007802 */ /* 0x000fe40000000f00 */
[----:B------:R-:W-:-:S03]  /*fc90*/  MOV R2, 0xfcc0 ;  /* 0x0000fcc000027802 */ /* 0x000fc60000000f00 */
[----:B------:R1:W-:Y:S04]  /*fca0*/  STS [UR4+0x3b0], R0 ;  /* 0x0003b000ff007988 */ /* 0x0003e80008000804 */
[----:B-1--45:R-:W-:Y:S05]  /*fcb0*/  CALL.REL.NOINC `($__internal_1_$__cuda_sm10x_tcgen05_guardrail_trap_phase_invalid_during_alloc) ;  /* 0x0000002000407944 */ /* 0x032fea0003c00000 */
.L_x_219:
[----:B------:R-:W-:Y:S05]  /*fcc0*/  WARPSYNC.ALL ;  /* 0x0000000000007948 */ /* 0x000fea0003800000 */
[----:B------:R-:W3:Y:S01]  /*fcd0*/  S2UR UR5, SR_CgaCtaId ;  /* 0x00000000000579c3 */ /* 0x000ee20000008800 */
[----:B------:R-:W-:Y:S01]  /*fce0*/  UMOV UR4, 0x400 ;  /* 0x0000040000047882 */ /* 0x000fe20000000000 */
[----:B------:R-:W-:-:S06]  /*fcf0*/  NOP ;  /* 0x0000000000007918 */ /* 0x000fcc0000000000 */
[----:B------:R-:W-:Y:S06]  /*fd00*/  BAR.ARV 0x6, 0xa0 ;  /* 0x0182800000007b1d */ /* 0x000fec0000002000 */
[----:B---3--:R-:W-:-:S04]  /*fd10*/  ULEA UR4, UR5, UR4, 0x18 ;  /* 0x0000000405047291 */ /* 0x008fc8000f8ec0ff */
[----:B------:R-:W-:Y:S02]  /*fd20*/  UIADD3 UR12, UPT, UPT, UR4, 0x5400, URZ ;  /* 0x00005400040c7890 */ /* 0x000fe4000fffe0ff */
[----:B------:R-:W-:Y:S02]  /*fd30*/  UIADD3 UR13, UPT, UPT, UR4, 0x1d400, URZ ;  /* 0x0001d400040d7890 */ /* 0x000fe4000fffe0ff */
[----:B------:R-:W-:Y:S01]  /*fd40*/  USHF.R.U32.HI UR12, URZ, 0x4, UR12 ;  /* 0x00000004ff0c7899 */ /* 0x000fe2000801160c */
[----:B-12---:R-:W1:Y:S01]  /*fd50*/  LDS R0, [UR4+0x3b0] ;  /* 0x0003b004ff007984 */ /* 0x006e620008000800 */
[----:B------:R-:W-:Y:S02]  /*fd60*/  USHF.R.U32.HI UR13, URZ, 0x4, UR13 ;  /* 0x00000004ff0d7899 */ /* 0x000fe4000801160d */
[----:B------:R-:W-:Y:S02]  /*fd70*/  ULOP3.LUT UR12, UR12, 0x3fff, URZ, 0xc0, !UPT ;  /* 0x00003fff0c0c7892 */ /* 0x000fe4000f8ec0ff */
[----:B------:R-:W-:-:S02]  /*fd80*/  ULOP3.LUT UR13, UR13, 0x3fff, URZ, 0xc0, !UPT ;  /* 0x00003fff0d0d7892 */ /* 0x000fc4000f8ec0ff */
[----:B------:R-:W-:Y:S02]  /*fd90*/  ULOP3.LUT UR12, UR12, 0x10000, URZ, 0xfc, !UPT ;  /* 0x000100000c0c7892 */ /* 0x000fe4000f8efcff */
[----:B------:R-:W-:Y:S01]  /*fda0*/  ULOP3.LUT UR13, UR13, 0x10000, URZ, 0xfc, !UPT ;  /* 0x000100000d0d7892 */ /* 0x000fe2000f8efcff */
[----:B-1----:R-:W-:Y:S01]  /*fdb0*/  R2UR UR20, R0 ;  /* 0x00000000001472ca */ /* 0x002fe200000e0000 */
[----:B----45:R-:W1:-:S00]  /*fdc0*/  USETMAXREG.DEALLOC.CTAPOOL 0x88 ;  /* 0x00000088000079c8 */ /* 0x030e4000080e0500 */
[----:B-1----:R-:W-:Y:S01]  /*fdd0*/  HFMA2 R2, -RZ, RZ, 0, 0 ;  /* 0x00000000ff027431 */ /* 0x002fe200000001ff */
[----:B------:R-:W-:Y:S01]  /*fde0*/  MOV R0, RZ ;  /* 0x000000ff00007202 */ /* 0x000fe20000000f00 */
[----:B------:R-:W-:Y:S01]  /*fdf0*/  UMOV UR19, 0x1 ;  /* 0x0000000100137882 */ /* 0x000fe20000000000 */
[----:B------:R-:W-:Y:S01]  /*fe00*/  UMOV UR18, URZ ;  /* 0x000000ff00127c82 */ /* 0x000fe20008000000 */
[----:B------:R-:W-:Y:S01]  /*fe10*/  UMOV UR17, URZ ;  /* 0x000000ff00117c82 */ /* 0x000fe20008000000 */
[----:B------:R-:W-:Y:S01]  /*fe20*/  UMOV UR16, URZ ;  /* 0x000000ff00107c82 */ /* 0x000fe20008000000 */
[----:B------:R-:W-:-:S06]  /*fe30*/  UMOV UR15, URZ ;  /* 0x000000ff000f7c82 */ /* 0x000fcc0008000000 */
.L_x_233:
[----:B------:R-:W1:Y:S02]  /*fe40*/  LDC.64 R4, c[0x0][0x390] ;  /* 0x0000e400ff047b82 */ /* 0x000e640000000a00 */
[----:B-12---:R-:W-:-:S05]  /*fe50*/  IMAD.WIDE R4, R23, 0xc, R4 ;  /* 0x0000000c17047825 */ /* 0x006fca00078e0204 */
[----:B------:R-:W2:Y:S02]  /*fe60*/  LDG.E R3, desc[UR50][R4.64+0x8] ;  /* 0x0000083204037981 */ /* 0x000ea4000c1e1900 */
[----:B--2---:R-:W-:-:S13]  /*fe70*/  R2UR UR11, R3 ;  /* 0x00000000030b72ca */ /* 0x004fda00000e0000 */
[----:B------:R-:W-:Y:S02]  /*fe80*/  UISETP.GE.AND UP0, UPT, UR11, 0x1, UPT ;  /* 0x000000010b00788c */ /* 0x000fe4000bf06270 */
[----:B------:R-:W-:Y:S02]  /*fe90*/  UIADD3 UR6, UPT, UPT, UR11, 0x7f, URZ ;  /* 0x0000007f0b067890 */ /* 0x000fe4000fffe0ff */
[----:B------:R-:W-:Y:S02]  /*fea0*/  UISETP.NE.OR UP0, UPT, UR44, URZ, !UP0 ;  /* 0x000000ff2c00728c */ /* 0x000fe4000c705670 */
[----:B------:R-:W-:-:S04]  /*feb0*/  USHF.R.S32.HI UR14, URZ, 0x1f, UR6 ;  /* 0x0000001fff0e7899 */ /* 0x000fc80008011406 */
[----:B------:R-:W-:-:S03]  /*fec0*/  ULEA.HI UR14, UR14, UR6, URZ, 0x7 ;  /* 0x000000060e0e7291 */ /* 0x000fc6000f8f38ff */
[----:B------:R-:W-:Y:S09]  /*fed0*/  BRA.U UP0, `(.L_x_223) ;  /* 0x0000000500507547 */ /* 0x000ff2000b800000 */
[----:B------:R-:W-:Y:S01]  /*fee0*/  ULEA UR6, UR16, UR4, 0x3 ;  /* 0x0000000410067291 */ /* 0x000fe2000f8e18ff */
[----:B------:R-:W-:Y:S01]  /*fef0*/  SHF.L.U32 R3, R0, 0x1f, RZ ;  /* 0x0000001f00037819 */ /* 0x000fe200000006ff */
[----:B------:R-:W-:Y:S02]  /*ff00*/  UISETP.NE.AND UP0, UPT, UR37, URZ, UPT ;  /* 0x000000ff2500728c */ /* 0x000fe4000bf05270 */
[----:B------:R-:W-:Y:S02]  /*ff10*/  USHF.R.S32.HI UR14, URZ, 0x7, UR14 ;  /* 0x00000007ff0e7899 */ /* 0x000fe4000801140e */
[----:B------:R-:W-:Y:S02]  /*ff20*/  UISETP.NE.AND UP0, UPT, UR21, 0x4, !UP0 ;  /* 0x000000041500788c */ /* 0x000fe4000c705270 */
[----:B------:R-:W-:Y:S01]  /*ff30*/  ULEA UR10, UR18, UR20, 0x6 ;  /* 0x00000014120a7291 */ /* 0x000fe2000f8e30ff */
[----:B------:R1:W2:Y:S06]  /*ff40*/  SYNCS.PHASECHK.TRANS64.TRYWAIT P1, [UR6], R3 ;  /* 0x00000003ff0075a7 */ /* 0x0002ac0008021106 */
[----:B------:R-:W-:Y:S05]  /*ff50*/  BRA.U UP0, `(.L_x_224) ;  /* 0x0000000100047547 */ /* 0x000fea000b800000 */
[----:B------:R-:W-:Y:S05]  /*ff60*/  BPT.TRAP 0x1 ;  /* 0x000000040000795c */ /* 0x000fea0000300000 */
.L_x_224:
[----:B------:R-:W-:Y:S01]  /*ff70*/  ULEA UR9, UR18, UR4, 0x3 ;  /* 0x0000000412097291 */ /* 0x000fe2000f8e18ff */
[----:B------:R-:W-:-:S04]  /*ff80*/  MOV R4, UR19 ;  /* 0x0000001300047c02 */ /* 0x000fc80008000f00 */
[----:B------:R-:W-:-:S04]  /*ff90*/  SHF.L.U32 R4, R4, 0x1f, RZ ;  /* 0x0000001f04047819 */ /* 0x000fc800000006ff */
[----:B------:R-:W3:Y:S02]  /*ffa0*/  SYNCS.PHASECHK.TRANS64.TRYWAIT P0, [UR9+0x1b0], R4 ;  /* 0x0001b004ff0075a7 */ /* 0x000ee40008001109 */
[----:B---3--:R-:W-:Y:S05]  /*ffb0*/  @!P0 BRA `(.L_x_225) ;  /* 0x0000001800cc8947 */ /* 0x008fea0003800000 */
.L_x_306:
[----:B-1----:R-:W-:Y:S01]  /*ffc0*/  LOP3.LUT R3, R9, 0xffff, RZ, 0xc0, !PT ;  /* 0x0000ffff09037812 */ /* 0x002fe200078ec0ff */
[----:B------:R-:W-:Y:S01]  /*ffd0*/  UISETP.LT.AND UP1, UPT, UR14, 0x1, UPT ;  /* 0x000000010e00788c */ /* 0x000fe2000bf21270 */
[----:B--2---:R-:W-:Y:S01]  /*ffe0*/  PLOP3.LUT P0, PT, P1, PT, PT, 0x80, 0x8 ;  /* 0x000000000008781c */ /* 0x004fe20000f0f070 */
[----:B------:R-:W-:Y:S01]  /*fff0*/  UPLOP3.LUT UP3, UPT, UPT, UPT, UPT, 0x40, 0x4 ;  /* 0x000000000004789c */ /* 0x000fe20003f6e870 */
[----:B------:R-:W-:Y:S01]  /*10000*/  R2UR UR7, R3 ;  /* 0x00000000030772ca */ /* 0x000fe200000e0000 */
[----:B------:R-:W-:Y:S01]  /*10010*/  USEL UR8, UR14, 0x1, UP1 ;  /* 0x000000010e087887 */ /* 0x000fe20008800000 */
[----:B------:R-:W-:Y:S01]  /*10020*/  UMOV UR42, UR16 ;  /* 0x00000010002a7c82 */ /* 0x000fe20008000000 */
[----:B------:R-:W-:Y:S02]  /*10030*/  UMOV UR28, 0x0 ;  /* 0x00000000001c7882 */ /* 0x000fe40000000000 */
[----:B------:R-:W-:Y:S01]  /*10040*/  UIADD3 UR8, UPT, UPT, -UR8, UR15, UR14 ;  /* 0x0000000f08087290 */ /* 0x000fe2000fffe10e */
[----:B------:R-:W-:Y:S01]  /*10050*/  UMOV UR29, 0x8200010 ;  /* 0x08200010001d7882 */ /* 0x000fe20000000000 */
[----:B------:R-:W-:-:S02]  /*10060*/  UMOV UR26, 0x0 ;  /* 0x00000000001a7882 */ /* 0x000fc40000000000 */
[----:B------:R-:W-:Y:S01]  /*10070*/  UIADD3 UR8, UPT, UPT, UR8, 0x1, URZ ;  /* 0x0000000108087890 */ /* 0x000fe2000fffe0ff */
[----:B------:R-:W-:Y:S01]  /*10080*/  UMOV UR27, 0x8200010 ;  /* 0x08200010001b7882 */ /* 0x000fe20000000000 */
[----:B------:R-:W-:Y:S01]  /*10090*/  UMOV UR24, 0x0 ;  /* 0x0000000000187882 */ /* 0x000fe20000000000 */
[----:B------:R-:W-:Y:S01]  /*100a0*/  UMOV UR25, 0x8200010 ;  /* 0x0820001000197882 */ /* 0x000fe20000000000 */
[----:B------:R-:W-:Y:S01]  /*100b0*/  UMOV UR22, 0x0 ;  /* 0x0000000000167882 */ /* 0x000fe20000000000 */
[----:B------:R-:W-:-:S07]  /*100c0*/  UMOV UR23, 0x8200010 ;  /* 0x0820001000177882 */ /* 0x000fce0000000000 */
.L_x_228:
[----:B-1----:R-:W-:Y:S01]  /*100d0*/  ULEA UR6, UR42, UR4, 0x3 ;  /* 0x000000042a067291 */ /* 0x002fe2000f8e18ff */
[----:B--2---:R-:W-:Y:S11]  /*100e0*/  @P0 BRA `(.L_x_226) ;  /* 0x00000000000c0947 */ /* 0x004ff60003800000 */
[----:B------:R-:W-:Y:S04]  /*100f0*/  SHF.L.U32 R4, R0, 0x1f, RZ ;  /* 0x0000001f00047819 */ /* 0x000fe800000006ff */
[----:B------:R-:W1:Y:S02]  /*10100*/  SYNCS.PHASECHK.TRANS64.TRYWAIT P0, [UR6], R4 ;  /* 0x00000004ff0075a7 */ /* 0x000e640008001106 */
[----:B-1----:R-:W-:Y:S05]  /*10110*/  @!P0 BRA `(.L_x_227) ;  /* 0x00000018008c8947 */ /* 0x002fea0003800000 */
.L_x_226:
[----:B------:R-:W-:Y:S01]  /*10120*/  UISETP.NE.AND UP1, UPT, UR14, 0x1, UPT ;  /* 0x000000010e00788c */ /* 0x000fe2000bf25270 */
[----:B------:R-:W-:Y:S01]  /*10130*/  PLOP3.LUT P0, PT, PT, PT, PT, 0x80, 0x8 ;  /* 0x000000000008781c */ /* 0x000fe20003f0f070 */
[----:B------:R-:W-:Y:S02]  /*10140*/  UIADD3 UR16, UPT, UPT, UR42, 0x1, URZ ;  /* 0x000000012a107890 */ /* 0x000fe4000fffe0ff */
[----:B------:R-:W-:Y:S02]  /*10150*/  ULEA UR32, UR42, UR13, 0x9 ;  /* 0x0000000d2a207291 */ /* 0x000fe4000f8e48ff */
[----:B------:R-:W-:Y:S01]  /*10160*/  UISETP.NE.AND UP2, UPT, UR16, 0xc, UPT ;  /* 0x0000000c1000788c */ /* 0x000fe2000bf45270 */
[----:B------:R-:W-:Y:S01]  /*10170*/  PLOP3.LUT P1, PT, PT, PT, UP1, 0x80, 0x8 ;  /* 0x000000000008781c */ /* 0x000fe20003f2f018 */
[----:B------:R-:W-:Y:S02]  /*10180*/  UIADD3 UR52, UPT, UPT, UR32, 0x2, URZ ;  /* 0x0000000220347890 */ /* 0x000fe4000fffe0ff */
[----:B------:R-:W-:Y:S02]  /*10190*/  USEL UR31, URZ, 0x1, UP2 ;  /* 0x00000001ff1f7887 */ /* 0x000fe40009000000 */
[----:B------:R-:W-:Y:S02]  /*101a0*/  USEL UR16, UR16, URZ, UP2 ;  /* 0x000000ff10107287 */ /* 0x000fe40009000000 */
[----:B------:R-:W-:Y:S02]  /*101b0*/  UIADD3 UR46, UPT, UPT, UR32, 0x4, URZ ;  /* 0x00000004202e7890 */ /* 0x000fe4000fffe0ff */
[----:B------:R-:W-:Y:S01]  /*101c0*/  @UP1 ULEA UR30, UR16, UR4, 0x3 ;  /* 0x00000004101e1291 */ /* 0x000fe2000f8e18ff */
[----:B------:R-:W-:Y:S01]  /*101d0*/  LOP3.LUT R0, R0, UR31, RZ, 0x3c, !PT ;  /* 0x0000001f00007c12 */ /* 0x000fe2000f8e3cff */
[----:B------:R-:W-:Y:S02]  /*101e0*/  UIADD3 UR38, UPT, UPT, UR32, 0x6, URZ ;  /* 0x0000000620267890 */ /* 0x000fe4000fffe0ff */
[----:B------:R-:W-:Y:S01]  /*101f0*/  UIADD3 UR6, UPT, UPT, UR6, 0x60, URZ ;  /* 0x0000006006067890 */ /* 0x000fe2000fffe0ff */
[----:B-1----:R-:W-:Y:S01]  /*10200*/  @P1 SHF.L.U32 R3, R0, 0x1f, RZ ;  /* 0x0000001f00031819 */ /* 0x002fe200000006ff */
[----:B------:R-:W-:Y:S02]  /*10210*/  UIADD3 UR15, UPT, UPT, UR15, 0x1, URZ ;  /* 0x000000010f0f7890 */ /* 0x000fe4000fffe0ff */
[----:B------:R-:W-:Y:S01]  /*10220*/  UIADD3 UR14, UPT, UPT, UR14, -0x1, URZ ;  /* 0xffffffff0e0e7890 */ /* 0x000fe2000fffe0ff */
[----:B------:R1:W2:Y:S01]  /*10230*/  @P1 SYNCS.PHASECHK.TRANS64.TRYWAIT P0, [UR30], R3 ;  /* 0x00000003ff0015a7 */ /* 0x0002a2000800111e */
[----:B------:R-:W-:Y:S02]  /*10240*/  ULEA UR30, UR42, UR12, 0x9 ;  /* 0x0000000c2a1e7291 */ /* 0x000fe4000f8e48ff */
[----:B------:R-:W-:Y:S02]  /*10250*/  UISETP.NE.AND UP1, UPT, UR15, UR8, UPT ;  /* 0x000000080f00728c */ /* 0x000fe4000bf25270 */
[----:B------:R-:W-:Y:S02]  /*10260*/  UIADD3 UR48, UPT, UPT, UR30, 0x2, URZ ;  /* 0x000000021e307890 */ /* 0x000fe4000fffe0ff */
[----:B------:R-:W-:Y:S02]  /*10270*/  UIADD3 UR40, UPT, UPT, UR30, 0x4, URZ ;  /* 0x000000041e287890 */ /* 0x000fe4000fffe0ff */
[----:B------:R-:W-:Y:S01]  /*10280*/  UIADD3 UR34, UPT, UPT, UR30, 0x6, URZ ;  /* 0x000000061e227890 */ /* 0x000fe2000fffe0ff */
[----:B------:R-:W-:Y:S01]  /*10290*/  UMOV UR33, 0x40004040 ;  /* 0x4000404000217882 */ /* 0x000fe20000000000 */
[----:B------:R-:W-:Y:S01]  /*102a0*/  UMOV UR31, 0x40004040 ;  /* 0x40004040001f7882 */ /* 0x000fe20000000000 */
[----:B------:R-:W-:Y:S01]  /*102b0*/  UMOV UR53, 0x40004040 ;  /* 0x4000404000357882 */ /* 0x000fe20000000000 */
[----:B------:R1:W-:Y:S01]  /*102c0*/  UTCQMMA.2CTA gdesc[UR30], gdesc[UR32], tmem[UR10], tmem[UR28], idesc[UR29], UP3 ;  /* 0x00ff1c201e0075ea */ /* 0x0003e20009a0030a */
[----:B------:R-:W-:Y:S01]  /*102d0*/  UPLOP3.LUT UP3, UPT, UPT, UPT, UPT, 0x80, 0x8 ;  /* 0x000000000008789c */ /* 0x000fe20003f6f070 */
[----:B------:R-:W-:Y:S01]  /*102e0*/  UMOV UR49, 0x40004040 ;  /* 0x4000404000317882 */ /* 0x000fe20000000000 */
[----:B------:R-:W-:Y:S01]  /*102f0*/  UMOV UR47, 0x40004040 ;  /* 0x40004040002f7882 */ /* 0x000fe20000000000 */
[----:B------:R1:W-:Y:S01]  /*10300*/  UTCQMMA.2CTA gdesc[UR48], gdesc[UR52], tmem[UR10], tmem[UR26], idesc[UR27], UPT ;  /* 0x00ff1a34300075ea */ /* 0x0003e2000ba0030a */
[----:B------:R-:W-:Y:S01]  /*10310*/  UMOV UR41, 0x40004040 ;  /* 0x4000404000297882 */ /* 0x000fe20000000000 */
[----:B------:R-:W-:Y:S01]  /*10320*/  UMOV UR39, 0x40004040 ;  /* 0x4000404000277882 */ /* 0x000fe20000000000 */
[----:B------:R-:W-:Y:S01]  /*10330*/  UMOV UR35, 0x40004040 ;  /* 0x4000404000237882 */ /* 0x000fe20000000000 */
[----:B------:R1:W-:Y:S01]  /*10340*/  UTCQMMA.2CTA gdesc[UR40], gdesc[UR46], tmem[UR10], tmem[UR24], idesc[UR25], UPT ;  /* 0x00ff182e280075ea */ /* 0x0003e2000ba0030a */
[----:B------:R1:W-:Y:S01]  /*10350*/  UTCQMMA.2CTA gdesc[UR34], gdesc[UR38], tmem[UR10], tmem[UR22], idesc[UR23], UPT ;  /* 0x00ff1626220075ea */ /* 0x0003e2000ba0030a */
[----:B------:R1:W-:Y:S01]  /*10360*/  UTCBAR.2CTA.MULTICAST [UR6], URZ, UR7 ;  /* 0x000000ff060073e9 */ /* 0x0003e20008200807 */
[----:B------:R-:W-:Y:S01]  /*10370*/  UMOV UR42, UR16 ;  /* 0x00000010002a7c82 */ /* 0x000fe20008000000 */
[----:B------:R-:W-:Y:S05]  /*10380*/  BRA.U UP1, `(.L_x_228) ;  /* 0xfffffffd01507547 */ /* 0x000fea000b83ffff */
[----:B------:R-:W-:Y:S05]  /*10390*/  BRA.U UP0, `(.L_x_229) ;  /* 0x0000000100047547 */ /* 0x000fea000b800000 */
[----:B-1----:R-:W-:Y:S05]  /*103a0*/  BPT.TRAP 0x1 ;  /* 0x000000040000795c */ /* 0x002fea0000300000 */
.L_x_229:
[----:B--2---:R-:W-:Y:S01]  /*103b0*/  ELECT P0, URZ, PT ;  /* 0x0000000000ff782f */ /* 0x004fe20003800000 */
[----:B------:R-:W-:Y:S01]  /*103c0*/  UIADD3 UR9, UPT, UPT, UR9, 0x190, URZ ;  /* 0x0000019009097890 */ /* 0x000fe2000fffe0ff */
[----:B------:R-:W-:-:S11]  /*103d0*/  UMOV UR15, UR8 ;  /* 0x00000008000f7c82 */ /* 0x000fd60008000000 */
[----:B-1----:R-:W-:-:S04]  /*103e0*/  @P0 LOP3.LUT R3, R8, 0xffff, RZ, 0xc0, !PT ;  /* 0x0000ffff08030812 */ /* 0x002fc800078ec0ff */
[----:B------:R-:W-:-:S13]  /*103f0*/  @P0 R2UR UR6, R3 ;  /* 0x00000000030602ca */ /* 0x000fda00000e0000 */
[----:B------:R1:W-:Y:S01]  /*10400*/  UTCBAR.2CTA.MULTICAST [UR9], URZ, UR6 ;  /* 0x000000ff090073e9 */ /* 0x0003e20008200806 */
[----:B------:R-:W-:Y:S01]  /*10410*/  NOP ;  /* 0x0000000000007918 */ /* 0x000fe20000000000 */
.L_x_223:
[----:B------:R-:W-:-:S11]  /*10420*/  UISETP.GE.AND UP0, UPT, UR11, 0x1, UPT ;  /* 0x000000010b00788c */ /* 0x000fd6000bf06270 */
[----:B------:R-:W-:-:S04]  /*10430*/  @UP0 UIADD3 UR7, UPT, UPT, UR18, 0x1, URZ ;  /* 0x0000000112070890 */ /* 0x000fc8000fffe0ff */
[----:B------:R-:W-:-:S04]  /*10440*/  @UP0 UISETP.NE.AND UP1, UPT, UR7, 0x4, UPT ;  /* 0x000000040700088c */ /* 0x000fc8000bf25270 */
[----:B-1----:R-:W-:Y:S02]  /*10450*/  @UP0 USEL UR6, URZ, 0x1, UP1 ;  /* 0x00000001ff060887 */ /* 0x002fe40008800000 */
[----:B------:R-:W-:Y:S02]  /*10460*/  @UP0 USEL UR18, UR7, URZ, UP1 ;  /* 0x000000ff07120287 */ /* 0x000fe40008800000 */
[----:B------:R-:W-:Y:S02]  /*10470*/  @UP0 ULOP3.LUT UR19, UR19, UR6, URZ, 0x3c, !UPT ;  /* 0x0000000613130292 */ /* 0x000fe4000f8e3cff */
[----:B------:R-:W-:-:S09]  /*10480*/  UISETP.NE.AND UP0, UPT, UR37, 0x8, UPT ;  /* 0x000000082500788c */ /* 0x000fd2000bf05270 */
[----:B------:R-:W-:Y:S05]  /*10490*/  BRA.U UP0, `(.L_x_230) ;  /* 0x0000000100047547 */ /* 0x000fea000b800000 */
[----:B------:R-:W-:Y:S05]  /*104a0*/  BPT.TRAP 0x1 ;  /* 0x000000040000795c */ /* 0x000fea0000300000 */
.L_x_230:
[----:B------:R-:W-:Y:S01]  /*104b0*/  ULEA UR6, UR17, UR4, 0x3 ;  /* 0x0000000411067291 */ /* 0x000fe2000f8e18ff */
[----:B------:R-:W-:-:S08]  /*104c0*/  SHF.L.U32 R4, R2, 0x1f, RZ ;  /* 0x0000001f02047819 */ /* 0x000fd000000006ff */
[----:B------:R-:W1:Y:S02]  /*104d0*/  SYNCS.PHASECHK.TRANS64.TRYWAIT P0, [UR6+0x1f0], R4 ;  /* 0x0001f004ff0075a7 */ /* 0x000e640008001106 */
[----:B-1----:R-:W-:Y:S05]  /*104e0*/  @!P0 BRA `(.L_x_231) ;  /* 0x0000001400b08947 */ /* 0x002fea0003800000 */
.L_x_309:
[----:B------:R-:W-:-:S09]  /*104f0*/  UIMAD UR7, UR17, 0x14, UR36 ;  /* 0x00000014110778a4 */ /* 0x000fd2000f8e0224 */
[----:B------:R-:W2:Y:S04]  /*10500*/  LDS R23, [UR7+0x8] ;  /* 0x00000807ff177984 */ /* 0x000ea80008000800 */
[----:B-1----:R-:W1:Y:S01]  /*10510*/  LDS R3, [UR7+0xc] ;  /* 0x00000c07ff037984 */ /* 0x002e620008000800 */
[----:B------:R-:W-:Y:S01]  /*10520*/  @!PT LDS RZ, [RZ] ;  /* 0x00000000fffff984 */ /* 0x000fe20000000800 */
[----:B------:R-:W-:Y:S01]  /*10530*/  @!PT LDS RZ, [RZ] ;  /* 0x00000000fffff984 */ /* 0x000fe20000000800 */
[----:B------:R-:W-:Y:S01]  /*10540*/  @!PT LDS RZ, [RZ] ;  /* 0x00000000fffff984 */ /* 0x000fe20000000800 */
[----:B------:R-:W-:Y:S01]  /*10550*/  @!PT LDS RZ, [RZ] ;  /* 0x00000000fffff984 */ /* 0x000fe20000000800 */
[----:B------:R3:W-:Y:S06]  /*10560*/  MEMBAR.ALL.CTA ;  /* 0x0000000000007992 */ /* 0x0007ec0000008000 */
[----:B---3--:R-:W3:Y:S01]  /*10570*/  FENCE.VIEW.ASYNC.S ;  /* 0x00000000000073c6 */ /* 0x008ee20000000000 */
[----:B------:R-:W-:Y:S05]  /*10580*/  BRA.U UP0, `(.L_x_232) ;  /* 0x0000000100047547 */ /* 0x000fea000b800000 */
[----:B------:R-:W-:Y:S05]  /*10590*/  BPT.TRAP 0x1 ;  /* 0x000000040000795c */ /* 0x000fea0000300000 */
.L_x_232:
[----:B------:R-:W-:Y:S01]  /*105a0*/  UIADD3 UR6, UPT, UPT, UR6, 0x230, URZ ;  /* 0x0000023006067890 */ /* 0x000fe2000fffe0ff */
[----:B-1----:R-:W-:Y:S01]  /*105b0*/  ISETP.NE.AND P0, PT, R3, RZ, PT ;  /* 0x000000ff0300720c */ /* 0x002fe20003f05270 */
[----:B------:R-:W-:Y:S02]  /*105c0*/  UIADD3 UR17, UPT, UPT, UR17, 0x1, URZ ;  /* 0x0000000111117890 */ /* 0x000fe4000fffe0ff */
[----:B------:R-:W-:Y:S02]  /*105d0*/  UPRMT UR6, UR5, 0x654, UR6 ;  /* 0x0000065405067896 */ /* 0x000fe40008000006 */
[----:B------:R-:W-:-:S04]  /*105e0*/  UISETP.NE.AND UP0, UPT, UR17, 0x8, UPT ;  /* 0x000000081100788c */ /* 0x000fc8000bf05270 */
[----:B------:R-:W-:-:S03]  /*105f0*/  USEL UR17, UR17, URZ, UP0 ;  /* 0x000000ff11117287 */ /* 0x000fc60008000000 */
[----:B---3--:R-:W-:Y:S01]  /*10600*/  SYNCS.ARRIVE.TRANS64.RED.A1T0 RZ, [UR6], RZ ;  /* 0x000000ffffff79a7 */ /* 0x008fe20008100406 */
[----:B------:R-:W-:-:S06]  /*10610*/  USEL UR6, URZ, 0x1, UP0 ;  /* 0x00000001ff067887 */ /* 0x000fcc0008000000 */
[----:B------:R-:W-:Y:S01]  /*10620*/  LOP3.LUT R2, R2, UR6, RZ, 0x3c, !PT ;  /* 0x0000000602027c12 */ /* 0x000fe2000f8e3cff */
[----:B------:R-:W-:Y:S06]  /*10630*/  @P0 BRA `(.L_x_233) ;  /* 0xfffffff800000947 */ /* 0x000fec000383ffff */
[----:B------:R-:W1:Y:S01]  /*10640*/  S2UR UR5, SR_CgaCtaId ;  /* 0x00000000000579c3 */ /* 0x000e620000008800 */
[----:B------:R-:W-:Y:S01]  /*10650*/  ELECT P0, URZ, PT ;  /* 0x0000000000ff782f */ /* 0x000fe20003800000 */
[----:B------:R-:W-:Y:S01]  /*10660*/  HFMA2 R0, -RZ, RZ, 0, 5.9604644775390625e-08 ;  /* 0x00000001ff007431 */ /* 0x000fe200000001ff */
[----:B------:R-:W-:-:S05]  /*10670*/  UMOV UR6, 0x40 ;  /* 0x0000004000067882 */ /* 0x000fca0000000000 */
[----:B------:R-:W-:Y:S01]  /*10680*/  UVIRTCOUNT.DEALLOC.SMPOOL 0x80 ;  /* 0x000000800000784c */ /* 0x000fe20000000000 */
[----:B------:R-:W-:Y:S02]  /*10690*/  UISETP.NE.AND UP2, UPT, UR44, URZ, UPT ;  /* 0x000000ff2c00728c */ /* 0x000fe4000bf45270 */
[----:B-1----:R-:W-:-:S09]  /*106a0*/  ULEA UR5, UR5, UR6, 0x18 ;  /* 0x0000000605057291 */ /* 0x002fd2000f8ec0ff */
[----:B------:R1:W-:Y:S01]  /*106b0*/  @P0 STS.U8 [UR5+0x1c], R0 ;  /* 0x00001c00ff000988 */ /* 0x0003e20008000005 */
[----:B------:R-:W-:Y:S05]  /*106c0*/  BRA.U UP2, `(.L_x_234) ;  /* 0x0000000102d47547 */ /* 0x000fea000b800000 */
[----:B------:R-:W-:-:S04]  /*106d0*/  UISETP.NE.AND UP0, UPT, UR37, URZ, UPT ;  /* 0x000000ff2500728c */ /* 0x000fc8000bf05270 */
[----:B------:R-:W-:-:S09]  /*106e0*/  UISETP.NE.AND UP0, UPT, UR21, 0x4, !UP0 ;  /* 0x000000041500788c */ /* 0x000fd2000c705270 */
[----:B------:R-:W-:Y:S05]  /*106f0*/  BRA.U UP0, `(.L_x_235) ;  /* 0x0000000100047547 */ /* 0x000fea000b800000 */
[----:B------:R-:W-:Y:S05]  /*10700*/  BPT.TRAP 0x1 ;  /* 0x000000040000795c */ /* 0x000fea0000300000 */
.L_x_235:
[----:B------:R-:W-:Y:S01]  /*10710*/  ULEA UR6, UR18, UR4, 0x3 ;  /* 0x0000000412067291 */ /* 0x000fe2000f8e18ff */
[----:B------:R-:W-:Y:S01]  /*10720*/  MOV R3, UR19 ;  /* 0x0000001300037c02 */ /* 0x000fe20008000f00 */
[----:B------:R-:W-:-:S03]  /*10730*/  UIADD3 UR18, UPT, UPT, UR18, 0x1, URZ ;  /* 0x0000000112127890 */ /* 0x000fc6000fffe0ff */
[----:B------:R-:W-:-:S04]  /*10740*/  SHF.L.U32 R3, R3, 0x1f, RZ ;  /* 0x0000001f03037819 */ /* 0x000fc800000006ff */
[----:B------:R-:W3:Y:S02]  /*10750*/  SYNCS.PHASECHK.TRANS64.TRYWAIT P0, [UR6+0x1b0], R3 ;  /* 0x0001b003ff0075a7 */ /* 0x000ee40008001106 */
[----:B---3--:R-:W-:Y:S05]  /*10760*/  @!P0 BRA `(.L_x_236) ;  /* 0x0000001400288947 */ /* 0x008fea0003800000 */
.L_x_311:
[----:B------:R-:W-:Y:S05]  /*10770*/  BRA.U UP0, `(.L_x_237) ;  /* 0x0000000100047547 */ /* 0x000fea000b800000 */
[----:B------:R-:W-:Y:S05]  /*10780*/  BPT.TRAP 0x1 ;  /* 0x000000040000795c */ /* 0x000fea0000300000 */
.L_x_237:
[----:B------:R-:W-:-:S04]  /*10790*/  UISETP.NE.AND UP1, UPT, UR18, 0x4, UPT ;  /* 0x000000041200788c */ /* 0x000fc8000bf25270 */
[----:B------:R-:W-:Y:S02]  /*107a0*/  USEL UR8, URZ, 0x1, UP1 ;  /* 0x00000001ff087887 */ /* 0x000fe40008800000 */
[----:B------:R-:W-:Y:S02]  /*107b0*/  USEL UR6, UR18, URZ, UP1 ;  /* 0x000000ff12067287 */ /* 0x000fe40008800000 */
[----:B------:R-:W-:Y:S02]  /*107c0*/  ULOP3.LUT UR8, UR19, UR8, URZ, 0x3c, !UPT ;  /* 0x0000000813087292 */ /* 0x000fe4000f8e3cff */
[----:B------:R-:W-:Y:S02]  /*107d0*/  ULEA UR7, UR6, UR4, 0x3 ;  /* 0x0000000406077291 */ /* 0x000fe4000f8e18ff */
[----:B------:R-:W-:Y:S02]  /*107e0*/  UIADD3 UR6, UPT, UPT, UR6, 0x1, URZ ;  /* 0x0000000106067890 */ /* 0x000fe4000fffe0ff */
[----:B-1----:R-:W-:-:S04]  /*107f0*/  MOV R3, UR8 ;  /* 0x0000000800037c02 */ /* 0x002fc80008000f00 */
[----:B------:R-:W-:-:S04]  /*10800*/  SHF.L.U32 R3, R3, 0x1f, RZ ;  /* 0x0000001f03037819 */ /* 0x000fc800000006ff */
[----:B------:R-:W1:Y:S02]  /*10810*/  SYNCS.PHASECHK.TRANS64.TRYWAIT P0, [UR7+0x1b0], R3 ;  /* 0x0001b003ff0075a7 */ /* 0x000e640008001107 */
[----:B-1----:R-:W-:Y:S05]  /*10820*/  @!P0 BRA `(.L_x_238) ;  /* 0x0000001400108947 */ /* 0x002fea0003800000 */
.L_x_313:
[----:B------:R-:W-:Y:S05]  /*10830*/  BRA.U UP0, `(.L_x_239) ;  /* 0x0000000100047547 */ /* 0x000fea000b800000 */
[----:B------:R-:W-:Y:S05]  /*10840*/  BPT.TRAP 0x1 ;  /* 0x000000040000795c */ /* 0x000fea0000300000 */
.L_x_239:
        /* <DEDUP_REMOVED lines=10> */
.L_x_315:
[----:B------:R-:W-:Y:S05]  /*108f0*/  BRA.U UP0, `(.L_x_241) ;  /* 0x0000000100047547 */ /* 0x000fea000b800000 */
[----:B------:R-:W-:Y:S05]  /*10900*/  BPT.TRAP 0x1 ;  /* 0x000000040000795c */ /* 0x000fea0000300000 */
.L_x_241:
[----:B------:R-:W-:-:S04]  /*10910*/  UISETP.NE.AND UP0, UPT, UR6, 0x4, UPT ;  /* 0x000000040600788c */ /* 0x000fc8000bf05270 */
[----:B------:R-:W-:Y:S02]  /*10920*/  USEL UR7, URZ, 0x1, UP0 ;  /* 0x00000001ff077887 */ /* 0x000fe40008000000 */
[----:B------:R-:W-:Y:S02]  /*10930*/  USEL UR6, UR6, URZ, UP0 ;  /* 0x000000ff06067287 */ /* 0x000fe40008000000 */
[----:B------:R-:W-:Y:S02]  /*10940*/  ULOP3.LUT UR7, UR8, UR7, URZ, 0x3c, !UPT ;  /* 0x0000000708077292 */ /* 0x000fe4000f8e3cff */
[----:B------:R-:W-:-:S04]  /*10950*/  ULEA UR6, UR6, UR4, 0x3 ;  /* 0x0000000406067291 */ /* 0x000fc8000f8e18ff */
[----:B------:R-:W-:Y:S02]  /*10960*/  IMAD.U32 R2, RZ, RZ, UR7 ;  /* 0x00000007ff027e24 */ /* 0x000fe4000f8e00ff */
[----:B-1----:R-:W-:-:S03]  /*10970*/  MOV R0, UR6 ;  /* 0x0000000600007c02 */ /* 0x002fc60008000f00 */
[----:B------:R-:W-:-:S04]  /*10980*/  SHF.L.U32 R3, R2, 0x1f, RZ ;  /* 0x0000001f02037819 */ /* 0x000fc800000006ff */
[----:B------:R1:W3:Y:S03]  /*10990*/  SYNCS.PHASECHK.TRANS64.TRYWAIT P0, [R0+URZ+0x1b0], R3 ;  /* 0x0001b003000075a7 */ /* 0x0002e600080011ff */
[----:B---3--:R-:W-:Y:S05]  /*109a0*/  @!P0 NANOSLEEP.SYNCS 0x989680 ;  /* 0x009896800000895d */ /* 0x008fea0003900000 */
[----:B------:R-:W3:Y:S02]  /*109b0*/  @!P0 SYNCS.PHASECHK.TRANS64 P0, [R0+URZ+0x1b0], R3 ;  /* 0x0001b003000085a7 */ /* 0x000ee400080010ff */
[----:B---3--:R-:W-:Y:S05]  /*109c0*/  @P0 BRA `(.L_x_242) ;  /* 0x0000000000200947 */ /* 0x008fea0003800000 */
.L_x_243:
[----:B---3--:R3:W4:Y:S02]  /*109d0*/  SYNCS.PHASECHK.TRANS64.TRYWAIT P0, [R0+URZ+0x1b0], R3 ;  /* 0x0001b003000075a7 */ /* 0x00872400080011ff */
[----:B----4-:R-:W-:Y:S05]  /*109e0*/  @!P0 NANOSLEEP.SYNCS 0x989680 ;  /* 0x009896800000895d */ /* 0x010fea0003900000 */
[----:B------:R-:W4:Y:S02]  /*109f0*/  @!P0 SYNCS.PHASECHK.TRANS64 P0, [R0+URZ+0x1b0], R3 ;  /* 0x0001b003000085a7 */ /* 0x000f2400080010ff */
[----:B----4-:R-:W-:Y:S05]  /*10a00*/  @!P0 BRA `(.L_x_243) ;  /* 0xfffffffc00f08947 */ /* 0x010fea000383ffff */
[----:B------:R-:W-:Y:S05]  /*10a10*/  BRA `(.L_x_242) ;  /* 0x00000000000c7947 */ /* 0x000fea0003800000 */
.L_x_234:
[----:B------:R-:W-:-:S04]  /*10a20*/  UIADD3 UR6, UPT, UPT, UR4, 0x1e0, URZ ;  /* 0x000001e004067890 */ /* 0x000fc8000fffe0ff */
[----:B------:R-:W-:-:S09]  /*10a30*/  UPRMT UR6, UR43, 0x654, UR6 ;  /* 0x000006542b067896 */ /* 0x000fd20008000006 */
[----:B------:R-:W-:Y:S03]  /*10a40*/  SYNCS.ARRIVE.TRANS64.RED.A1T0 RZ, [UR6], RZ ;  /* 0x000000ffffff79a7 */ /* 0x000fe60008100406 */
.L_x_242:
[----:B-1-3--:R-:W-:Y:S01]  /*10a50*/  SHF.L.U32 R3, RZ, 0x1f, RZ ;  /* 0x0000001fff037819 */ /* 0x00afe200000006ff */
[----:B------:R-:W-:Y:S01]  /*10a60*/  UIADD3 UR6, UPT, UPT, UR4, 0x1e0, URZ ;  /* 0x000001e004067890 */ /* 0x000fe2000fffe0ff */
[----:B------:R-:W-:Y:S02]  /*10a70*/  PLOP3.LUT P0, PT, PT, PT, UP2, 0x80, 0x8 ;  /* 0x000000000008781c */ /* 0x000fe40003f0f028 */
[----:B------:R-:W1:Y:S02]  /*10a80*/  SYNCS.PHASECHK.TRANS64.TRYWAIT P1, [UR4+0x1e0], R3 ;  /* 0x0001e003ff0075a7 */ /* 0x000e640008021104 */
[----:B-1----:R-:W-:Y:S09]  /*10a90*/  @!P1 BRA `(.L_x_244) ;  /* 0x0000001000a49947 */ /* 0x002ff20003800000 */
.L_x_317:
[----:B------:R-:W-:Y:S01]  /*10aa0*/  @!UP2 UPRMT UR6, UR43, 0x654, UR6 ;  /* 0x000006542b06a896 */ /* 0x000fe20008000006 */
[----:B------:R-:W-:Y:S01]  /*10ab0*/  UMOV UR8, 0xffff ;  /* 0x0000ffff00087882 */ /* 0x000fe20000000000 */
[----:B------:R-:W-:-:S07]  /*10ac0*/  UMOV UR4, 0x1 ;  /* 0x0000000100047882 */ /* 0x000fce0000000000 */
[----:B------:R-:W-:Y:S01]  /*10ad0*/  @!P0 SYNCS.ARRIVE.TRANS64.RED.A1T0 RZ, [UR6], RZ ;  /* 0x000000ffffff89a7 */ /* 0x000fe20008100406 */
[----:B------:R-:W-:Y:S01]  /*10ae0*/  NOP ;  /* 0x0000000000007918 */ /* 0x000fe20000000000 */
[----:B-1----:R-:W1:Y:S01]  /*10af0*/  LDS R0, [UR5+0x14] ;  /* 0x00001405ff007984 */ /* 0x002e620008000800 */
[----:B------:R-:W-:-:S04]  /*10b00*/  ULOP3.LUT UR6, UR20, 0xffff, URZ, 0xc0, !UPT ;  /* 0x0000ffff14067892 */ /* 0x000fc8000f8ec0ff */
[----:B------:R-:W-:-:S04]  /*10b10*/  USHF.R.U32.HI UR6, URZ, 0x5, UR6 ;  /* 0x00000005ff067899 */ /* 0x000fc80008011606 */
[----:B------:R-:W-:Y:S02]  /*10b20*/  USHF.L.U32 UR8, UR8, UR6, URZ ;  /* 0x0000000608087299 */ /* 0x000fe400080006ff */
[----:B------:R-:W-:-:S04]  /*10b30*/  USHF.L.U32 UR4, UR4, UR6, URZ ;  /* 0x0000000604047299 */ /* 0x000fc800080006ff */
[----:B-1----:R-:W-:-:S04]  /*10b40*/  LOP3.LUT R0, R0, UR8, RZ, 0xc0, !PT ;  /* 0x0000000800007c12 */ /* 0x002fc8000f8ec0ff */
[----:B------:R-:W-:-:S13]  /*10b50*/  ISETP.NE.AND P0, PT, R0, UR8, PT ;  /* 0x0000000800007c0c */ /* 0x000fda000bf05270 */
[----:B------:R-:W-:Y:S05]  /*10b60*/  @P0 BRA `(.L_x_245) ;  /* 0x0000000000580947 */ /* 0x000fea0003800000 */
[----:B------:R-:W1:Y:S02]  /*10b70*/  LDS R0, [UR5+0x18] ;  /* 0x00001805ff007984 */ /* 0x000e640008000800 */
[----:B-1----:R-:W-:-:S04]  /*10b80*/  LOP3.LUT R0, R0, UR4, RZ, 0xc0, !PT ;  /* 0x0000000400007c12 */ /* 0x002fc8000f8ec0ff */
[----:B------:R-:W-:-:S13]  /*10b90*/  ISETP.NE.AND P0, PT, R0, UR4, PT ;  /* 0x0000000400007c0c */ /* 0x000fda000bf05270 */
[----:B------:R-:W-:Y:S05]  /*10ba0*/  @P0 BRA `(.L_x_246) ;  /* 0x00000000003c0947 */ /* 0x000fea0003800000 */
[----:B------:R-:W1:Y:S01]  /*10bb0*/  S2R R2, SR_LANEID ;  /* 0x0000000000027919 */ /* 0x000e620000000000 */
[----:B------:R-:W-:Y:S01]  /*10bc0*/  ULOP3.LUT UR8, URZ, UR8, URZ, 0x33, !UPT ;  /* 0x00000008ff087292 */ /* 0x000fe2000f8e33ff */
[----:B------:R-:W-:Y:S01]  /*10bd0*/  LOP3.LUT R4, RZ, UR4, RZ, 0x33, !PT ;  /* 0x00000004ff047c12 */ /* 0x000fe2000f8e33ff */
[----:B------:R-:W-:Y:S02]  /*10be0*/  VOTEU.ANY UR7, UPT, PT ;  /* 0x0000000000077886 */ /* 0x000fe400038e0100 */
[----:B------:R-:W-:Y:S01]  /*10bf0*/  UFLO.U32 UR7, UR7 ;  /* 0x00000007000772bd */ /* 0x000fe200080e0000 */
[----:B------:R-:W3:Y:S01]  /*10c00*/  REDUX UR4, R4 ;  /* 0x00000000040473c4 */ /* 0x000ee20000000000 */
[----:B------:R-:W-:-:S06]  /*10c10*/  IMAD.U32 R0, RZ, RZ, UR8 ;  /* 0x00000008ff007e24 */ /* 0x000fcc000f8e00ff */
[----:B------:R4:W-:Y:S01]  /*10c20*/  UTCATOMSWS.AND URZ, UR8 ;  /* 0x0000000800ff79e3 */ /* 0x0009e20008000000 */
[----:B------:R-:W5:Y:S01]  /*10c30*/  REDUX UR6, R0 ;  /* 0x00000000000673c4 */ /* 0x000f620000000000 */
[----:B-1----:R-:W-:Y:S01]  /*10c40*/  ISETP.EQ.U32.AND P0, PT, R2, UR7, PT ;  /* 0x0000000702007c0c */ /* 0x002fe2000bf02070 */
[----:B---3--:R-:W-:Y:S01]  /*10c50*/  IMAD.U32 R2, RZ, RZ, UR4 ;  /* 0x00000004ff027e24 */ /* 0x008fe2000f8e00ff */
[----:B-----5:R-:W-:-:S11]  /*10c60*/  MOV R3, UR6 ;  /* 0x0000000600037c02 */ /* 0x020fd60008000f00 */
[----:B------:R4:W-:Y:S04]  /*10c70*/  @P0 ATOMS.AND RZ, [UR5+0x14], R3 ;  /* 0x00001403ffff098c */ /* 0x0009e8000a800005 */
[----:B------:R4:W-:Y:S01]  /*10c80*/  @P0 ATOMS.AND RZ, [UR5+0x18], R2 ;  /* 0x00001802ffff098c */ /* 0x0009e2000a800005 */
[----:B------:R-:W-:Y:S05]  /*10c90*/  BRA `(.L_x_247) ;  /* 0x0000000000147947 */ /* 0x000fea0003800000 */
.L_x_246:
[----:B------:R-:W-:Y:S02]  /*10ca0*/  MOV R2, 0x10cc0 ;  /* 0x00010cc000027802 */ /* 0x000fe40000000f00 */
[----:B--2---:R-:W-:Y:S05]  /*10cb0*/  CALL.REL.NOINC `($__internal_0_$__cuda_sm10x_tcgen05_guardrail_trap_col_being_dealloced_not_returned_by_alloc) ;  /* 0x0000001000347944 */ /* 0x004fea0003c00000 */
[----:B------:R-:W-:Y:S05]  /*10cc0*/  BRA `(.L_x_247) ;  /* 0x0000000000087947 */ /* 0x000fea0003800000 */
.L_x_245:
[----:B------:R-:W-:Y:S02]  /*10cd0*/  MOV R2, 0x10cf0 ;  /* 0x00010cf000027802 */ /* 0x000fe40000000f00 */
[----:B--2---:R-:W-:Y:S05]  /*10ce0*/  CALL.REL.NOINC `($__internal_2_$__cuda_sm10x_tcgen05_guardrail_trap_unallocated_columns_being_dealloced) ;  /* 0x0000001000407944 */ /* 0x004fea0003c00000 */
.L_x_247:
[----:B------:R-:W-:Y:S01]  /*10cf0*/  NOP ;  /* 0x0000000000007918 */ /* 0x000fe20000000000 */
[----:B----4-:R-:W-:Y:S05]  /*10d00*/  EXIT ;  /* 0x000000000000794d */ /* 0x010fea0003800000 */
.L_x_35:
[----:B------:R-:W-:-:S07]  /*10d10*/  MOV R0, UR9 ;  /* 0x0000000900007c02 */ /* 0x000fce0008000f00 */
.L_x_248:
[----:B-1----:R1:W2:Y:S02]  /*10d20*/  SYNCS.PHASECHK.TRANS64.TRYWAIT P0, [R0+URZ+0x60], R3 ;  /* 0x00006003000075a7 */ /* 0x0022a400080011ff */
[----:B--2---:R-:W-:Y:S05]  /*10d30*/  @!P0 NANOSLEEP.SYNCS 0x989680 ;  /* 0x009896800000895d */ /* 0x004fea0003900000 */
[----:B------:R-:W2:Y:S02]  /*10d40*/  @!P0 SYNCS.PHASECHK.TRANS64 P0, [R0+URZ+0x60], R3 ;  /* 0x00006003000085a7 */ /* 0x000ea400080010ff */
[----:B--2---:R-:W-:Y:S05]  /*10d50*/  @!P0 BRA `(.L_x_248) ;  /* 0xfffffffc00f08947 */ /* 0x004fea000383ffff */
[----:B------:R-:W-:Y:S05]  /*10d60*/  BRA `(.L_x_34) ;  /* 0xffffff3400bc7947 */ /* 0x000fea000383ffff */
.L_x_42:
[----:B-1----:R-:W-:-:S07]  /*10d70*/  MOV R0, UR9 ;  /* 0x0000000900007c02 */ /* 0x002fce0008000f00 */
.L_x_249:
[----:B-1----:R1:W2:Y:S02]  /*10d80*/  SYNCS.PHASECHK.TRANS64.TRYWAIT P0, [R0+URZ+0x60], R3 ;  /* 0x00006003000075a7 */ /* 0x0022a400080011ff */
[----:B--2---:R-:W-:Y:S05]  /*10d90*/  @!P0 NANOSLEEP.SYNCS 0x989680 ;  /* 0x009896800000895d */ /* 0x004fea0003900000 */
[----:B------:R-:W2:Y:S02]  /*10da0*/  @!P0 SYNCS.PHASECHK.TRANS64 P0, [R0+URZ+0x60], R3 ;  /* 0x00006003000085a7 */ /* 0x000ea400080010ff */
[----:B--2---:R-:W-:Y:S05]  /*10db0*/  @!P0 BRA `(.L_x_249) ;  /* 0xfffffffc00f08947 */ /* 0x004fea000383ffff */
[----:B------:R-:W-:Y:S05]  /*10dc0*/  BRA `(.L_x_41) ;  /* 0xffffff3800587947 */ /* 0x000fea000383ffff */
.L_x_48:
[----:B------:R-:W-:-:S07]  /*10dd0*/  MOV R0, UR4 ;  /* 0x0000000400007c02 */ /* 0x000fce0008000f00 */
.L_x_250:
[----:B-1----:R1:W2:Y:S02]  /*10de0*/  SYNCS.PHASECHK.TRANS64.TRYWAIT P0, [R0+URZ+0x1f0], R3 ;  /* 0x0001f003000075a7 */ /* 0x0022a400080011ff */
[----:B--2---:R-:W-:Y:S05]  /*10df0*/  @!P0 NANOSLEEP.SYNCS 0x989680 ;  /* 0x009896800000895d */ /* 0x004fea0003900000 */
[----:B------:R-:W2:Y:S02]  /*10e00*/  @!P0 SYNCS.PHASECHK.TRANS64 P0, [R0+URZ+0x1f0], R3 ;  /* 0x0001f003000085a7 */ /* 0x000ea400080010ff */
[----:B--2---:R-:W-:Y:S05]  /*10e10*/  @!P0 BRA `(.L_x_250) ;  /* 0xfffffffc00f08947 */ /* 0x004fea000383ffff */
[----:B------:R-:W-:Y:S05]  /*10e20*/  BRA `(.L_x_251) ;  /* 0xffffff3800e07947 */ /* 0x000fea000383ffff */
.L_x_51:
[----:B------:R-:W-:-:S07]  /*10e30*/  MOV R0, UR4 ;  /* 0x0000000400007c02 */ /* 0x000fce0008000f00 */
.L_x_252:
[----:B-1----:R1:W2:Y:S02]  /*10e40*/  SYNCS.PHASECHK.TRANS64.TRYWAIT P0, [R0+URZ], R3 ;  /* 0x00000003000075a7 */ /* 0x0022a400080011ff */
[----:B--2---:R-:W-:Y:S05]  /*10e50*/  @!P0 NANOSLEEP.SYNCS 0x989680 ;  /* 0x009896800000895d */ /* 0x004fea0003900000 */
[----:B------:R-:W2:Y:S02]  /*10e60*/  @!P0 SYNCS.PHASECHK.TRANS64 P0, [R0+URZ], R3 ;  /* 0x00000003000085a7 */ /* 0x000ea400080010ff */
[----:B--2---:R-:W-:Y:S05]  /*10e70*/  @!P0 BRA `(.L_x_252) ;  /* 0xfffffffc00f08947 */ /* 0x004fea000383ffff */
[----:B------:R-:W-:Y:S05]  /*10e80*/  BRA `(.L_x_253) ;  /* 0xffffff3c00487947 */ /* 0x000fea000383ffff */
.L_x_52:
[----:B------:R-:W-:-:S07]  /*10e90*/  MOV R0, UR4 ;  /* 0x0000000400007c02 */ /* 0x000fce0008000f00 */
.L_x_254:
[----:B-1----:R1:W2:Y:S02]  /*10ea0*/  SYNCS.PHASECHK.TRANS64.TRYWAIT P0, [R0+URZ], R3 ;  /* 0x00000003000075a7 */ /* 0x0022a400080011ff */
[----:B--2---:R-:W-:Y:S05]  /*10eb0*/  @!P0 NANOSLEEP.SYNCS 0x989680 ;  /* 0x009896800000895d */ /* 0x004fea0003900000 */
[----:B------:R-:W2:Y:S02]  /*10ec0*/  @!P0 SYNCS.PHASECHK.TRANS64 P0, [R0+URZ], R3 ;  /* 0x00000003000085a7 */ /* 0x000ea400080010ff */
[----:B--2---:R-:W-:Y:S05]  /*10ed0*/  @!P0 BRA `(.L_x_254) ;  /* 0xfffffffc00f08947 */ /* 0x004fea000383ffff */
[----:B------:R-:W-:Y:S05]  /*10ee0*/  BRA `(.L_x_255) ;  /* 0xffffff3c00547947 */ /* 0x000fea000383ffff */
.L_x_53:
[----:B------:R-:W-:-:S07]  /*10ef0*/  MOV R0, UR4 ;  /* 0x0000000400007c02 */ /* 0x000fce0008000f00 */
.L_x_256:
[----:B-1----:R1:W2:Y:S02]  /*10f00*/  SYNCS.PHASECHK.TRANS64.TRYWAIT P0, [R0+URZ], R3 ;  /* 0x00000003000075a7 */ /* 0x0022a400080011ff */
[----:B--2---:R-:W-:Y:S05]  /*10f10*/  @!P0 NANOSLEEP.SYNCS 0x989680 ;  /* 0x009896800000895d */ /* 0x004fea0003900000 */
[----:B------:R-:W2:Y:S02]  /*10f20*/  @!P0 SYNCS.PHASECHK.TRANS64 P0, [R0+URZ], R3 ;  /* 0x00000003000085a7 */ /* 0x000ea400080010ff */
[----:B--2---:R-:W-:Y:S05]  /*10f30*/  @!P0 BRA `(.L_x_256) ;  /* 0xfffffffc00f08947 */ /* 0x004fea000383ffff */
[----:B------:R-:W-:Y:S05]  /*10f40*/  BRA `(.L_x_257) ;  /* 0xffffff3c00607947 */ /* 0x000fea000383ffff */
.L_x_54:
[----:B------:R-:W-:-:S07]  /*10f50*/  MOV R0, UR4 ;  /* 0x0000000400007c02 */ /* 0x000fce0008000f00 */
.L_x_258:
[----:B-1----:R1:W2:Y:S02]  /*10f60*/  SYNCS.PHASECHK.TRANS64.TRYWAIT P0, [R0+URZ], R3 ;  /* 0x00000003000075a7 */ /* 0x0022a400080011ff */
[----:B--2---:R-:W-:Y:S05]  /*10f70*/  @!P0 NANOSLEEP.SYNCS 0x989680 ;  /* 0x009896800000895d */ /* 0x004fea0003900000 */
[----:B------:R-:W2:Y:S02]  /*10f80*/  @!P0 SYNCS.PHASECHK.TRANS64 P0, [R0+URZ], R3 ;  /* 0x00000003000085a7 */ /* 0x000ea400080010ff */
[----:B--2---:R-:W-:Y:S05]  /*10f90*/  @!P0 BRA `(.L_x_258) ;  /* 0xfffffffc00f08947 */ /* 0x004fea000383ffff */
[----:B------:R-:W-:Y:S05]  /*10fa0*/  BRA `(.L_x_259) ;  /* 0xffffff3c006c7947 */ /* 0x000fea000383ffff */
.L_x_55:
[----:B------:R-:W-:-:S07]  /*10fb0*/  MOV R0, UR4 ;  /* 0x0000000400007c02 */ /* 0x000fce0008000f00 */
.L_x_260:
[----:B-1----:R1:W2:Y:S02]  /*10fc0*/  SYNCS.PHASECHK.TRANS64.TRYWAIT P0, [R0+URZ], R3 ;  /* 0x00000003000075a7 */ /* 0x0022a400080011ff */
[----:B--2---:R-:W-:Y:S05]  /*10fd0*/  @!P0 NANOSLEEP.SYNCS 0x989680 ;  /* 0x009896800000895d */ /* 0x004fea0003900000 */
[----:B------:R-:W2:Y:S02]  /*10fe0*/  @!P0 SYNCS.PHASECHK.TRANS64 P0, [R0+URZ], R3 ;  /* 0x00000003000085a7 */ /* 0x000ea400080010ff */
[----:B--2---:R-:W-:Y:S05]  /*10ff0*/  @!P0 BRA `(.L_x_260) ;  /* 0xfffffffc00f08947 */ /* 0x004fea000383ffff */
[----:B------:R-:W-:Y:S05]  /*11000*/  BRA `(.L_x_261) ;  /* 0xffffff3c00787947 */ /* 0x000fea000383ffff */
.L_x_56:
[----:B------:R-:W-:-:S07]  /*11010*/  MOV R0, UR4 ;  /* 0x0000000400007c02 */ /* 0x000fce0008000f00 */
.L_x_262:
[----:B-1----:R1:W2:Y:S02]  /*11020*/  SYNCS.PHASECHK.TRANS64.TRYWAIT P0, [R0+URZ], R3 ;  /* 0x00000003000075a7 */ /* 0x0022a400080011ff */
[----:B--2---:R-:W-:Y:S05]  /*11030*/  @!P0 NANOSLEEP.SYNCS 0x989680 ;  /* 0x009896800000895d */ /* 0x004fea0003900000 */
[----:B------:R-:W2:Y:S02]  /*11040*/  @!P0 SYNCS.PHASECHK.TRANS64 P0, [R0+URZ], R3 ;  /* 0x00000003000085a7 */ /* 0x000ea400080010ff */
[----:B--2---:R-:W-:Y:S05]  /*11050*/  @!P0 BRA `(.L_x_262) ;  /* 0xfffffffc00f08947 */ /* 0x004fea000383ffff */
[----:B------:R-:W-:Y:S05]  /*11060*/  BRA `(.L_x_263) ;  /* 0xffffff3c00847947 */ /* 0x000fea000383ffff */
.L_x_57:
[----:B------:R-:W-:-:S07]  /*11070*/  MOV R0, UR4 ;  /* 0x0000000400007c02 */ /* 0x000fce0008000f00 */
.L_x_264:
[----:B-1----:R1:W2:Y:S02]  /*11080*/  SYNCS.PHASECHK.TRANS64.TRYWAIT P0, [R0+URZ], R3 ;  /* 0x00000003000075a7 */ /* 0x0022a400080011ff */
[----:B--2---:R-:W-:Y:S05]  /*11090*/  @!P0 NANOSLEEP.SYNCS 0x989680 ;  /* 0x009896800000895d */ /* 0x004fea0003900000 */
[----:B------:R-:W2:Y:S02]  /*110a0*/  @!P0 SYNCS.PHASECHK.TRANS64 P0, [R0+URZ], R3 ;  /* 0x00000003000085a7 */ /* 0x000ea400080010ff */
[----:B--2---:R-:W-:Y:S05]  /*110b0*/  @!P0 BRA `(.L_x_264) ;  /* 0xfffffffc00f08947 */ /* 0x004fea000383ffff */
[----:B------:R-:W-:Y:S05]  /*110c0*/  BRA `(.L_x_265) ;  /* 0xffffff3c00907947 */ /* 0x000fea000383ffff */
.L_x_58:
[----:B------:R-:W-:-:S07]  /*110d0*/  MOV R0, UR4 ;  /* 0x0000000400007c02 */ /* 0x000fce0008000f00 */
.L_x_266:
[----:B-1----:R1:W2:Y:S02]  /*110e0*/  SYNCS.PHASECHK.TRANS64.TRYWAIT P0, [R0+URZ], R3 ;  /* 0x00000003000075a7 */ /* 0x0022a400080011ff */
[----:B--2---:R-:W-:Y:S05]  /*110f0*/  @!P0 NANOSLEEP.SYNCS 0x989680 ;  /* 0x009896800000895d */ /* 0x004fea0003900000 */
[----:B------:R-:W2:Y:S02]  /*11100*/  @!P0 SYNCS.PHASECHK.TRANS64 P0, [R0+URZ], R3 ;  /* 0x00000003000085a7 */ /* 0x000ea400080010ff */
[----:B--2---:R-:W-:Y:S05]  /*11110*/  @!P0 BRA `(.L_x_266) ;  /* 0xfffffffc00f08947 */ /* 0x004fea000383ffff */
[----:B------:R-:W-:Y:S05]  /*11120*/  BRA `(.L_x_267) ;  /* 0xffffff3c009c7947 */ /* 0x000fea000383ffff */
.L_x_59:
[----:B------:R-:W-:-:S07]  /*11130*/  MOV R0, UR4 ;  /* 0x0000000400007c02 */ /* 0x000fce0008000f00 */
.L_x_268:
[----:B-1----:R1:W2:Y:S02]  /*11140*/  SYNCS.PHASECHK.TRANS64.TRYWAIT P0, [R0+URZ], R3 ;  /* 0x00000003000075a7 */ /* 0x0022a400080011ff */
[----:B--2---:R-:W-:Y:S05]  /*11150*/  @!P0 NANOSLEEP.SYNCS 0x989680 ;  /* 0x009896800000895d */ /* 0x004fea0003900000 */
[----:B------:R-:W2:Y:S02]  /*11160*/  @!P0 SYNCS.PHASECHK.TRANS64 P0, [R0+URZ], R3 ;  /* 0x00000003000085a7 */ /* 0x000ea400080010ff */
[----:B--2---:R-:W-:Y:S05]  /*11170*/  @!P0 BRA `(.L_x_268) ;  /* 0xfffffffc00f08947 */ /* 0x004fea000383ffff */
[----:B------:R-:W-:Y:S05]  /*11180*/  BRA `(.L_x_269) ;  /* 0xffffff3c00a87947 */ /* 0x000fea000383ffff */
.L_x_60:
[----:B------:R-:W-:-:S07]  /*11190*/  MOV R0, UR4 ;  /* 0x0000000400007c02 */ /* 0x000fce0008000f00 */
.L_x_270:
[----:B-1----:R1:W2:Y:S02]  /*111a0*/  SYNCS.PHASECHK.TRANS64.TRYWAIT P0, [R0+URZ], R3 ;  /* 0x00000003000075a7 */ /* 0x0022a400080011ff */
[----:B--2---:R-:W-:Y:S05]  /*111b0*/  @!P0 NANOSLEEP.SYNCS 0x989680 ;  /* 0x009896800000895d */ /* 0x004fea0003900000 */
[----:B------:R-:W2:Y:S02]  /*111c0*/  @!P0 SYNCS.PHASECHK.TRANS64 P0, [R0+URZ], R3 ;  /* 0x00000003000085a7 */ /* 0x000ea400080010ff */
[----:B--2---:R-:W-:Y:S05]  /*111d0*/  @!P0 BRA `(.L_x_270) ;  /* 0xfffffffc00f08947 */ /* 0x004fea000383ffff */
[----:B------:R-:W-:Y:S05]  /*111e0*/  BRA `(.L_x_271) ;  /* 0xffffff3c00b47947 */ /* 0x000fea000383ffff */
.L_x_61:
[----:B------:R-:W-:-:S07]  /*111f0*/  MOV R0, UR4 ;  /* 0x0000000400007c02 */ /* 0x000fce0008000f00 */
.L_x_272:
[----:B-1----:R1:W2:Y:S02]  /*11200*/  SYNCS.PHASECHK.TRANS64.TRYWAIT P0, [R0+URZ], R3 ;  /* 0x00000003000075a7 */ /* 0x0022a400080011ff */
[----:B--2---:R-:W-:Y:S05]  /*11210*/  @!P0 NANOSLEEP.SYNCS 0x989680 ;  /* 0x009896800000895d */ /* 0x004fea0003900000 */
[----:B------:R-:W2:Y:S02]  /*11220*/  @!P0 SYNCS.PHASECHK.TRANS64 P0, [R0+URZ], R3 ;  /* 0x00000003000085a7 */ /* 0x000ea400080010ff */
[----:B--2---:R-:W-:Y:S05]  /*11230*/  @!P0 BRA `(.L_x_272) ;  /* 0xfffffffc00f08947 */ /* 0x004fea000383ffff */
[----:B------:R-:W-:Y:S05]  /*11240*/  BRA `(.L_x_273) ;  /* 0xffffff3c00c07947 */ /* 0x000fea000383ffff */
.L_x_76:
[----:B------:R-:W-:-:S07]  /*11250*/  MOV R20, UR4 ;  /* 0x0000000400147c02 */ /* 0x000fce0008000f00 */
.L_x_274:
[----:B-1----:R1:W2:Y:S02]  /*11260*/  SYNCS.PHASECHK.TRANS64.TRYWAIT P0, [R20+URZ+0x150], R15 ;  /* 0x0001500f140075a7 */ /* 0x0022a400080011ff */
[----:B--2---:R-:W-:Y:S05]  /*11270*/  @!P0 NANOSLEEP.SYNCS 0x989680 ;  /* 0x009896800000895d */ /* 0x004fea0003900000 */
[----:B------:R-:W2:Y:S02]  /*11280*/  @!P0 SYNCS.PHASECHK.TRANS64 P0, [R20+URZ+0x150], R15 ;  /* 0x0001500f140085a7 */ /* 0x000ea400080010ff */
[----:B--2---:R-:W-:Y:S05]  /*11290*/  @!P0 BRA `(.L_x_274) ;  /* 0xfffffffc00f08947 */ /* 0x004fea000383ffff */
[----:B------:R-:W-:Y:S05]  /*112a0*/  BRA `(.L_x_275) ;  /* 0xffffff5800b47947 */ /* 0x000fea000383ffff */
.L_x_92:
[----:B------:R-:W-:-:S07]  /*112b0*/  MOV R11, UR4 ;  /* 0x00000004000b7c02 */ /* 0x000fce0008000f00 */
.L_x_276:
[----:B-1----:R1:W2:Y:S02]  /*112c0*/  SYNCS.PHASECHK.TRANS64.TRYWAIT P0, [R11+URZ+0x150], R2 ;  /* 0x000150020b0075a7 */ /* 0x0022a400080011ff */
[----:B--2---:R-:W-:Y:S05]  /*112d0*/  @!P0 NANOSLEEP.SYNCS 0x989680 ;  /* 0x009896800000895d */ /* 0x004fea0003900000 */
[----:B------:R-:W2:Y:S02]  /*112e0*/  @!P0 SYNCS.PHASECHK.TRANS64 P0, [R11+URZ+0x150], R2 ;  /* 0x000150020b0085a7 */ /* 0x000ea400080010ff */
[----:B--2---:R-:W-:Y:S05]  /*112f0*/  @!P0 BRA `(.L_x_276) ;  /* 0xfffffffc00f08947 */ /* 0x004fea000383ffff */
[----:B------:R-:W-:Y:S05]  /*11300*/  BRA `(.L_x_277) ;  /* 0xffffff7400a47947 */ /* 0x000fea000383ffff */
.L_x_101:
[----:B--2---:R2:W4:Y:S02]  /*11310*/  SYNCS.PHASECHK.TRANS64.TRYWAIT P0, [R15+URZ+0x108], R6 ;  /* 0x000108060f0075a7 */ /* 0x00452400080011ff */
[----:B----4-:R-:W-:Y:S05]  /*11320*/  @!P0 NANOSLEEP.SYNCS 0x989680 ;  /* 0x009896800000895d */ /* 0x010fea0003900000 */
[----:B------:R-:W4:Y:S02]  /*11330*/  @!P0 SYNCS.PHASECHK.TRANS64 P0, [R15+URZ+0x108], R6 ;  /* 0x000108060f0085a7 */ /* 0x000f2400080010ff */
[----:B----4-:R-:W-:Y:S05]  /*11340*/  @!P0 BRA `(.L_x_101) ;  /* 0xfffffffc00f08947 */ /* 0x010fea000383ffff */
[----:B------:R-:W-:Y:S05]  /*11350*/  BRA `(.L_x_98) ;  /* 0xffffff7c00b87947 */ /* 0x000fea000383ffff */
.L_x_105:
[----:B------:R-:W-:Y:S07]  /*11360*/  MOV R0, UR24 ;  /* 0x0000001800007c02 */ /* 0x000fee0008000f00 */
.L_x_278:
[----:B------:R1:W1:Y:S02]  /*11370*/  SYNCS.PHASECHK.TRANS64.TRYWAIT P0, [R0+URZ+0xe0], R5 ;  /* 0x0000e005000075a7 */ /* 0x00026400080011ff */
[----:B-1----:R-:W-:Y:S05]  /*11380*/  @!P0 NANOSLEEP.SYNCS 0x989680 ;  /* 0x009896800000895d */ /* 0x002fea0003900000 */
[----:B------:R-:W1:Y:S02]  /*11390*/  @!P0 SYNCS.PHASECHK.TRANS64 P0, [R0+URZ+0xe0], R5 ;  /* 0x0000e005000085a7 */ /* 0x000e6400080010ff */
[----:B-1----:R-:W-:Y:S05]  /*113a0*/  @!P0 BRA `(.L_x_278) ;  /* 0xfffffffc00f08947 */ /* 0x002fea000383ffff */
[----:B------:R-:W-:Y:S05]  /*113b0*/  BRA `(.L_x_279) ;  /* 0xffffff80003c7947 */ /* 0x000fea000383ffff */
.L_x_111:
[----:B------:R-:W-:Y:S07]  /*113c0*/  MOV R0, UR24 ;  /* 0x0000001800007c02 */ /* 0x000fee0008000f00 */
.L_x_280:
[----:B-1----:R1:W4:Y:S02]  /*113d0*/  SYNCS.PHASECHK.TRANS64.TRYWAIT P0, [R0+URZ+0xe8], R5 ;  /* 0x0000e805000075a7 */ /* 0x00232400080011ff */
[----:B----4-:R-:W-:Y:S05]  /*113e0*/  @!P0 NANOSLEEP.SYNCS 0x989680 ;  /* 0x009896800000895d */ /* 0x010fea0003900000 */
[----:B------:R-:W4:Y:S02]  /*113f0*/  @!P0 SYNCS.PHASECHK.TRANS64 P0, [R0+URZ+0xe8], R5 ;  /* 0x0000e805000085a7 */ /* 0x000f2400080010ff */
[----:B----4-:R-:W-:Y:S05]  /*11400*/  @!P0 BRA `(.L_x_280) ;  /* 0xfffffffc00f08947 */ /* 0x010fea000383ffff */
[----:B------:R-:W-:Y:S05]  /*11410*/  BRA `(.L_x_281) ;  /* 0xffffff8000947947 */ /* 0x000fea000383ffff */
.L_x_117:
[----:B-1--4-:R-:W-:Y:S07]  /*11420*/  MOV R0, UR24 ;  /* 0x0000001800007c02 */ /* 0x012fee0008000f00 */
.L_x_282:
[----:B-1----:R1:W4:Y:S02]  /*11430*/  SYNCS.PHASECHK.TRANS64.TRYWAIT P0, [R0+URZ+0xf0], R5 ;  /* 0x0000f005000075a7 */ /* 0x00232400080011ff */
[----:B----4-:R-:W-:Y:S05]  /*11440*/  @!P0 NANOSLEEP.SYNCS 0x989680 ;  /* 0x009896800000895d */ /* 0x010fea0003900000 */
[----:B------:R-:W4:Y:S02]  /*11450*/  @!P0 SYNCS.PHASECHK.TRANS64 P0, [R0+URZ+0xf0], R5 ;  /* 0x0000f005000085a7 */ /* 0x000f2400080010ff */
[----:B----4-:R-:W-:Y:S05]  /*11460*/  @!P0 BRA `(.L_x_282) ;  /* 0xfffffffc00f08947 */ /* 0x010fea000383ffff */
[----:B------:R-:W-:Y:S05]  /*11470*/  BRA `(.L_x_283) ;  /* 0xffffff8000ec7947 */ /* 0x000fea000383ffff */
.L_x_123:
[----:B-1--4-:R-:W-:Y:S07]  /*11480*/  MOV R0, UR24 ;  /* 0x0000001800007c02 */ /* 0x012fee0008000f00 */
.L_x_284:
[----:B-1----:R1:W4:Y:S02]  /*11490*/  SYNCS.PHASECHK.TRANS64.TRYWAIT P0, [R0+URZ+0xf8], R5 ;  /* 0x0000f805000075a7 */ /* 0x00232400080011ff */
[----:B----4-:R-:W-:Y:S05]  /*114a0*/  @!P0 NANOSLEEP.SYNCS 0x989680 ;  /* 0x009896800000895d */ /* 0x010fea0003900000 */
[----:B------:R-:W4:Y:S02]  /*114b0*/  @!P0 SYNCS.PHASECHK.TRANS64 P0, [R0+URZ+0xf8], R5 ;  /* 0x0000f805000085a7 */ /* 0x000f2400080010ff */
[----:B----4-:R-:W-:Y:S05]  /*114c0*/  @!P0 BRA `(.L_x_284) ;  /* 0xfffffffc00f08947 */ /* 0x010fea000383ffff */
[----:B------:R-:W-:Y:S05]  /*114d0*/  BRA `(.L_x_285) ;  /* 0xffffff8400447947 */ /* 0x000fea000383ffff */
.L_x_129:
[----:B----4-:R-:W-:Y:S07]  /*114e0*/  MOV R0, UR8 ;  /* 0x0000000800007c02 */ /* 0x010fee0008000f00 */
.L_x_286:
[----:B-1----:R1:W4:Y:S02]  /*114f0*/  SYNCS.PHASECHK.TRANS64.TRYWAIT P0, [R0+URZ+0x1f0], R5 ;  /* 0x0001f005000075a7 */ /* 0x00232400080011ff */
[----:B----4-:R-:W-:Y:S05]  /*11500*/  @!P0 NANOSLEEP.SYNCS 0x989680 ;  /* 0x009896800000895d */ /* 0x010fea0003900000 */
[----:B------:R-:W4:Y:S02]  /*11510*/  @!P0 SYNCS.PHASECHK.TRANS64 P0, [R0+URZ+0x1f0], R5 ;  /* 0x0001f005000085a7 */ /* 0x000f2400080010ff */
[----:B----4-:R-:W-:Y:S05]  /*11520*/  @!P0 BRA `(.L_x_286) ;  /* 0xfffffffc00f08947 */ /* 0x010fea000383ffff */
[----:B------:R-:W-:Y:S05]  /*11530*/  BRA `(.L_x_287) ;  /* 0xffffff8400ac7947 */ /* 0x000fea000383ffff */
.L_x_133:
[----:B------:R-:W-:-:S07]  /*11540*/  MOV R0, UR24 ;  /* 0x0000001800007c02 */ /* 0x000fce0008000f00 */
.L_x_288:
[----:B-1----:R1:W2:Y:S02]  /*11550*/  SYNCS.PHASECHK.TRANS64.TRYWAIT P0, [R0+URZ+0xe0], R3 ;  /* 0x0000e003000075a7 */ /* 0x0022a400080011ff */
[----:B--2---:R-:W-:Y:S05]  /*11560*/  @!P0 NANOSLEEP.SYNCS 0x989680 ;  /* 0x009896800000895d */ /* 0x004fea0003900000 */
[----:B------:R-:W2:Y:S02]  /*11570*/  @!P0 SYNCS.PHASECHK.TRANS64 P0, [R0+URZ+0xe0], R3 ;  /* 0x0000e003000085a7 */ /* 0x000ea400080010ff */
[----:B--2---:R-:W-:Y:S05]  /*11580*/  @!P0 BRA `(.L_x_288) ;  /* 0xfffffffc00f08947 */ /* 0x004fea000383ffff */
[----:B------:R-:W-:Y:S05]  /*11590*/  BRA `(.L_x_289) ;  /* 0xffffff8800187947 */ /* 0x000fea000383ffff */
.L_x_135:
[----:B-1----:R-:W-:-:S07]  /*115a0*/  MOV R0, UR24 ;  /* 0x0000001800007c02 */ /* 0x002fce0008000f00 */
.L_x_290:
[----:B-1----:R1:W2:Y:S02]  /*115b0*/  SYNCS.PHASECHK.TRANS64.TRYWAIT P0, [R0+URZ+0xe8], R3 ;  /* 0x0000e803000075a7 */ /* 0x0022a400080011ff */
[----:B--2---:R-:W-:Y:S05]  /*115c0*/  @!P0 NANOSLEEP.SYNCS 0x989680 ;  /* 0x009896800000895d */ /* 0x004fea0003900000 */
[----:B------:R-:W2:Y:S02]  /*115d0*/  @!P0 SYNCS.PHASECHK.TRANS64 P0, [R0+URZ+0xe8], R3 ;  /* 0x0000e803000085a7 */ /* 0x000ea400080010ff */
[----:B--2---:R-:W-:Y:S05]  /*115e0*/  @!P0 BRA `(.L_x_290) ;  /* 0xfffffffc00f08947 */ /* 0x004fea000383ffff */
[----:B------:R-:W-:Y:S05]  /*115f0*/  BRA `(.L_x_291) ;  /* 0xffffff8800107947 */ /* 0x000fea000383ffff */
.L_x_137:
[----:B-1----:R-:W-:-:S07]  /*11600*/  MOV R0, UR24 ;  /* 0x0000001800007c02 */ /* 0x002fce0008000f00 */
.L_x_292:
[----:B-1----:R1:W2:Y:S02]  /*11610*/  SYNCS.PHASECHK.TRANS64.TRYWAIT P0, [R0+URZ+0xf0], R3 ;  /* 0x0000f003000075a7 */ /* 0x0022a400080011ff */
[----:B--2---:R-:W-:Y:S05]  /*11620*/  @!P0 NANOSLEEP.SYNCS 0x989680 ;  /* 0x009896800000895d */ /* 0x004fea0003900000 */
[----:B------:R-:W2:Y:S02]  /*11630*/  @!P0 SYNCS.PHASECHK.TRANS64 P0, [R0+URZ+0xf0], R3 ;  /* 0x0000f003000085a7 */ /* 0x000ea400080010ff */
[----:B--2---:R-:W-:Y:S05]  /*11640*/  @!P0 BRA `(.L_x_292) ;  /* 0xfffffffc00f08947 */ /* 0x004fea000383ffff */
[----:B------:R-:W-:Y:S05]  /*11650*/  BRA `(.L_x_293) ;  /* 0xffffff8800087947 */ /* 0x000fea000383ffff */
.L_x_146:
[----:B------:R-:W-:Y:S07]  /*11660*/  MOV R0, UR6 ;  /* 0x0000000600007c02 */ /* 0x000fee0008000f00 */
.L_x_294:
[----:B---3--:R3:W1:Y:S02]  /*11670*/  SYNCS.PHASECHK.TRANS64.TRYWAIT P0, [R0+URZ+0x1f0], R3 ;  /* 0x0001f003000075a7 */ /* 0x00866400080011ff */
[----:B-1----:R-:W-:Y:S05]  /*11680*/  @!P0 NANOSLEEP.SYNCS 0x989680 ;  /* 0x009896800000895d */ /* 0x002fea0003900000 */
[----:B------:R-:W1:Y:S02]  /*11690*/  @!P0 SYNCS.PHASECHK.TRANS64 P0, [R0+URZ+0x1f0], R3 ;  /* 0x0001f003000085a7 */ /* 0x000e6400080010ff */
[----:B-1----:R-:W-:Y:S05]  /*116a0*/  @!P0 BRA `(.L_x_294) ;  /* 0xfffffffc00f08947 */ /* 0x002fea000383ffff */
[----:B------:R-:W-:Y:S05]  /*116b0*/  BRA `(.L_x_295) ;  /* 0xffffff9000b47947 */ /* 0x000fea000383ffff */
.L_x_155:
[----:B------:R-:W-:Y:S07]  /*116c0*/  MOV R15, 0xffffffff ;  /* 0xffffffff000f7802 */ /* 0x000fee0000000f00 */
[----:B-12-45:R-:W-:Y:S05]  /*116d0*/  WARPSYNC.COLLECTIVE R15, `(.L_x_296) ;  /* 0x000000000f0c7348 */ /* 0x036fea0003c00000 */
[----:B------:R-:W-:Y:S02]  /*116e0*/  ELECT P6, UR79, PT ;  /* 0x00000000004f782f */ /* 0x000fe400038c0000 */
[----:B------:R-:W-:Y:S01]  /*116f0*/  MOV R14, UR79 ;  /* 0x0000004f000e7c02 */ /* 0x000fe20008000f00 */
[----:B-12-45:R-:W-:Y:S10]  /*11700*/  ENDCOLLECTIVE ;  /* 0x000000000000791b */ /* 0x036ff40003800000 */
.L_x_296:
[----:B------:R-:W-:Y:S05]  /*11710*/  BRA `(.L_x_297) ;  /* 0xffffff9400c47947 */ /* 0x000fea000383ffff */
.L_x_160:
[----:B--2---:R-:W-:Y:S04]  /*11720*/  MOV R5, UR43 ;  /* 0x0000002b00057c02 */ /* 0x004fe80008000f00 */
[----:B------:R2:W1:Y:S03]  /*11730*/  SYNCS.PHASECHK.TRANS64.TRYWAIT P0, [R5+URZ+0xc0], R0 ;  /* 0x0000c000050075a7 */ /* 0x00046600080011ff */
[----:B-1----:R-:W-:Y:S05]  /*11740*/  @!P0 NANOSLEEP.SYNCS 0x989680 ;  /* 0x009896800000895d */ /* 0x002fea0003900000 */
[----:B------:R-:W1:Y:S02]  /*11750*/  @!P0 SYNCS.PHASECHK.TRANS64 P0, [R5+URZ+0xc0], R0 ;  /* 0x0000c000050085a7 */ /* 0x000e6400080010ff */
[----:B-1----:R-:W-:Y:S05]  /*11760*/  @!P0 BRA `(.L_x_160) ;  /* 0xfffffffc00ec8947 */ /* 0x002fea000383ffff */
[----:B------:R-:W-:Y:S05]  /*11770*/  BRA `(.L_x_159) ;  /* 0xffffff98006c7947 */ /* 0x000fea000383ffff */
.L_x_164:
[----:B------:R1:W1:Y:S02]  /*11780*/  SYNCS.PHASECHK.TRANS64.TRYWAIT P1, [R68+URZ+0x190], R3 ;  /* 0x00019003440075a7 */ /* 0x00026400080211ff */
[----:B-1----:R-:W-:Y:S05]  /*11790*/  @!P1 NANOSLEEP.SYNCS 0x989680 ;  /* 0x009896800000995d */ /* 0x002fea0003900000 */
[----:B------:R-:W1:Y:S02]  /*117a0*/  @!P1 SYNCS.PHASECHK.TRANS64 P1, [R68+URZ+0x190], R3 ;  /* 0x00019003440095a7 */ /* 0x000e6400080210ff */
[----:B-1----:R-:W-:Y:S05]  /*117b0*/  @!P1 BRA `(.L_x_164) ;  /* 0xfffffffc00f09947 */ /* 0x002fea000383ffff */
[----:B------:R-:W-:Y:S05]  /*117c0*/  BRA `(.L_x_163) ;  /* 0xffffff9800cc7947 */ /* 0x000fea000383ffff */
.L_x_171:
[----:B--2---:R-:W-:Y:S04]  /*117d0*/  MOV R0, UR43 ;  /* 0x0000002b00007c02 */ /* 0x004fe80008000f00 */
[----:B------:R2:W4:Y:S03]  /*117e0*/  SYNCS.PHASECHK.TRANS64.TRYWAIT P1, [R0+URZ+0xc8], R3 ;  /* 0x0000c803000075a7 */ /* 0x00052600080211ff */
[----:B----4-:R-:W-:Y:S05]  /*117f0*/  @!P1 NANOSLEEP.SYNCS 0x989680 ;  /* 0x009896800000995d */ /* 0x010fea0003900000 */
[----:B------:R-:W4:Y:S02]  /*11800*/  @!P1 SYNCS.PHASECHK.TRANS64 P1, [R0+URZ+0xc8], R3 ;  /* 0x0000c803000095a7 */ /* 0x000f2400080210ff */
[----:B----4-:R-:W-:Y:S05]  /*11810*/  @!P1 BRA `(.L_x_171) ;  /* 0xfffffffc00ec9947 */ /* 0x010fea000383ffff */
[----:B------:R-:W-:Y:S05]  /*11820*/  BRA `(.L_x_170) ;  /* 0xffffffa000f47947 */ /* 0x000fea000383ffff */
.L_x_179:
[----:B--2---:R-:W-:Y:S04]  /*11830*/  MOV R0, UR43 ;  /* 0x0000002b00007c02 */ /* 0x004fe80008000f00 */
[----:B------:R2:W1:Y:S03]  /*11840*/  SYNCS.PHASECHK.TRANS64.TRYWAIT P1, [R0+URZ+0xd0], R3 ;  /* 0x0000d003000075a7 */ /* 0x00046600080211ff */
[----:B-1----:R-:W-:Y:S05]  /*11850*/  @!P1 NANOSLEEP.SYNCS 0x989680 ;  /* 0x009896800000995d */ /* 0x002fea0003900000 */
[----:B------:R-:W1:Y:S02]  /*11860*/  @!P1 SYNCS.PHASECHK.TRANS64 P1, [R0+URZ+0xd0], R3 ;  /* 0x0000d003000095a7 */ /* 0x000e6400080210ff */
[----:B-1----:R-:W-:Y:S05]  /*11870*/  @!P1 BRA `(.L_x_179) ;  /* 0xfffffffc00ec9947 */ /* 0x002fea000383ffff */
[----:B------:R-:W-:Y:S05]  /*11880*/  BRA `(.L_x_178) ;  /* 0xffffffac004c7947 */ /* 0x000fea000383ffff */
.L_x_187:
[----:B--2---:R-:W-:Y:S04]  /*11890*/  MOV R0, UR43 ;  /* 0x0000002b00007c02 */ /* 0x004fe80008000f00 */
[----:B------:R2:W1:Y:S03]  /*118a0*/  SYNCS.PHASECHK.TRANS64.TRYWAIT P1, [R0+URZ+0xd8], R3 ;  /* 0x0000d803000075a7 */ /* 0x00046600080211ff */
[----:B-1----:R-:W-:Y:S05]  /*118b0*/  @!P1 NANOSLEEP.SYNCS 0x989680 ;  /* 0x009896800000995d */ /* 0x002fea0003900000 */
[----:B------:R-:W1:Y:S02]  /*118c0*/  @!P1 SYNCS.PHASECHK.TRANS64 P1, [R0+URZ+0xd8], R3 ;  /* 0x0000d803000095a7 */ /* 0x000e6400080210ff */
[----:B-1----:R-:W-:Y:S05]  /*118d0*/  @!P1 BRA `(.L_x_187) ;  /* 0xfffffffc00ec9947 */ /* 0x002fea000383ffff */
[----:B------:R-:W-:Y:S05]  /*118e0*/  BRA `(.L_x_186) ;  /* 0xffffffb400b47947 */ /* 0x000fea000383ffff */
.L_x_199:
[----:B------:R-:W-:Y:S07]  /*118f0*/  MOV R4, UR24 ;  /* 0x0000001800047c02 */ /* 0x000fee0008000f00 */
.L_x_298:
[----:B--2---:R2:W4:Y:S02]  /*11900*/  SYNCS.PHASECHK.TRANS64.TRYWAIT P0, [R4+URZ+0x110], R5 ;  /* 0x00011005040075a7 */ /* 0x00452400080011ff */
[----:B----4-:R-:W-:Y:S05]  /*11910*/  @!P0 NANOSLEEP.SYNCS 0x989680 ;  /* 0x009896800000895d */ /* 0x010fea0003900000 */
[----:B------:R-:W4:Y:S02]  /*11920*/  @!P0 SYNCS.PHASECHK.TRANS64 P0, [R4+URZ+0x110], R5 ;  /* 0x00011005040085a7 */ /* 0x000f2400080010ff */
[----:B----4-:R-:W-:Y:S05]  /*11930*/  @!P0 BRA `(.L_x_298) ;  /* 0xfffffffc00f08947 */ /* 0x010fea000383ffff */
[----:B------:R-:W-:Y:S05]  /*11940*/  BRA `(.L_x_299) ;  /* 0xffffffc800c07947 */ /* 0x000fea000383ffff */
.L_x_202:
[----:B------:R-:W-:Y:S07]  /*11950*/  MOV R4, UR24 ;  /* 0x0000001800047c02 */ /* 0x000fee0008000f00 */
.L_x_300:
[----:B-1----:R1:W2:Y:S02]  /*11960*/  SYNCS.PHASECHK.TRANS64.TRYWAIT P1, [R4+URZ+0x230], R5 ;  /* 0x00023005040075a7 */ /* 0x0022a400080211ff */
[----:B--2---:R-:W-:Y:S05]  /*11970*/  @!P1 NANOSLEEP.SYNCS 0x989680 ;  /* 0x009896800000995d */ /* 0x004fea0003900000 */
[----:B------:R-:W2:Y:S02]  /*11980*/  @!P1 SYNCS.PHASECHK.TRANS64 P1, [R4+URZ+0x230], R5 ;  /* 0x00023005040095a7 */ /* 0x000ea400080210ff */
[----:B--2---:R-:W-:Y:S05]  /*11990*/  @!P1 BRA `(.L_x_300) ;  /* 0xfffffffc00f09947 */ /* 0x004fea000383ffff */
[----:B------:R-:W-:Y:S05]  /*119a0*/  BRA `(.L_x_301) ;  /* 0xffffffcc001c7947 */ /* 0x000fea000383ffff */
.L_x_218:
[----:B-1----:R-:W-:-:S04]  /*119b0*/  MOV R0, UR6 ;  /* 0x0000000600007c02 */ /* 0x002fc80008000f00 */
[----:B------:R1:W2:Y:S03]  /*119c0*/  SYNCS.PHASECHK.TRANS64.TRYWAIT P0, [R0+URZ+0x8], R5 ;  /* 0x00000805000075a7 */ /* 0x0002a600080011ff */
[----:B--2---:R-:W-:Y:S05]  /*119d0*/  @!P0 NANOSLEEP.SYNCS 0x989680 ;  /* 0x009896800000895d */ /* 0x004fea0003900000 */
[----:B------:R-:W2:Y:S02]  /*119e0*/  @!P0 SYNCS.PHASECHK.TRANS64 P0, [R0+URZ+0x8], R5 ;  /* 0x00000805000085a7 */ /* 0x000ea400080010ff */
[----:B--2---:R-:W-:Y:S05]  /*119f0*/  @!P0 BRA `(.L_x_218) ;  /* 0xfffffffc00ec8947 */ /* 0x004fea000383ffff */
[----:B------:R-:W-:Y:S05]  /*11a00*/  BRA `(.L_x_217) ;  /* 0xffffffdc00fc7947 */ /* 0x000fea000383ffff */
.L_x_220:
[----:B------:R-:W-:Y:S01]  /*11a10*/  BSSY B0, `(.L_x_302) ;  /* 0x0000006000007945 */ /* 0x000fe20003800000 */
[----:B------:R-:W-:-:S07]  /*11a20*/  MOV R15, 0xffffffff ;  /* 0xffffffff000f7802 */ /* 0x000fce0000000f00 */
[----:B-1--45:R-:W-:Y:S05]  /*11a30*/  WARPSYNC.COLLECTIVE R15, `(.L_x_303) ;  /* 0x000000000f0c7348 */ /* 0x032fea0003c00000 */
[----:B------:R-:W-:Y:S02]  /*11a40*/  ELECT P6, UR79, PT ;  /* 0x00000000004f782f */ /* 0x000fe400038c0000 */
[----:B------:R-:W-:Y:S01]  /*11a50*/  MOV R14, UR79 ;  /* 0x0000004f000e7c02 */ /* 0x000fe20008000f00 */
[----:B-1--45:R-:W-:Y:S10]  /*11a60*/  ENDCOLLECTIVE ;  /* 0x000000000000791b */ /* 0x032ff40003800000 */
.L_x_303:
[----:B------:R-:W-:Y:S05]  /*11a70*/  BSYNC B0 ;  /* 0x0000000000007941 */ /* 0x000fea0003800000 */
.L_x_302:
[----:B------:R-:W-:Y:S05]  /*11a80*/  BRA `(.L_x_304) ;  /* 0xffffffe0002c7947 */ /* 0x000fea000383ffff */
.L_x_222:
[----:B-1----:R-:W-:-:S04]  /*11a90*/  MOV R0, UR6 ;  /* 0x0000000600007c02 */ /* 0x002fc80008000f00 */
[----:B------:R1:W2:Y:S03]  /*11aa0*/  SYNCS.PHASECHK.TRANS64.TRYWAIT P0, [R0+URZ+0x8], R3 ;  /* 0x00000803000075a7 */ /* 0x0002a600080011ff */
[----:B--2---:R-:W-:Y:S05]  /*11ab0*/  @!P0 NANOSLEEP.SYNCS 0x989680 ;  /* 0x009896800000895d */ /* 0x004fea0003900000 */
[----:B------:R-:W2:Y:S02]  /*11ac0*/  @!P0 SYNCS.PHASECHK.TRANS64 P0, [R0+URZ+0x8], R3 ;  /* 0x00000803000085a7 */ /* 0x000ea400080010ff */
[----:B--2---:R-:W-:Y:S05]  /*11ad0*/  @!P0 BRA `(.L_x_222) ;  /* 0xfffffffc00ec8947 */ /* 0x004fea000383ffff */
[----:B------:R-:W-:Y:S05]  /*11ae0*/  BRA `(.L_x_221) ;  /* 0xffffffe000307947 */ /* 0x000fea000383ffff */
.L_x_225:
[----:B-1----:R-:W-:-:S07]  /*11af0*/  MOV R3, UR9 ;  /* 0x0000000900037c02 */ /* 0x002fce0008000f00 */
.L_x_305:
[----:B-1----:R1:W3:Y:S02]  /*11b00*/  SYNCS.PHASECHK.TRANS64.TRYWAIT P0, [R3+URZ+0x1b0], R4 ;  /* 0x0001b004030075a7 */ /* 0x0022e400080011ff */
[----:B---3--:R-:W-:Y:S05]  /*11b10*/  @!P0 NANOSLEEP.SYNCS 0x989680 ;  /* 0x009896800000895d */ /* 0x008fea0003900000 */
[----:B------:R-:W3:Y:S02]  /*11b20*/  @!P0 SYNCS.PHASECHK.TRANS64 P0, [R3+URZ+0x1b0], R4 ;  /* 0x0001b004030085a7 */ /* 0x000ee400080010ff */
[----:B---3--:R-:W-:Y:S05]  /*11b30*/  @!P0 BRA `(.L_x_305) ;  /* 0xfffffffc00f08947 */ /* 0x008fea000383ffff */
[----:B------:R-:W-:Y:S05]  /*11b40*/  BRA `(.L_x_306) ;  /* 0xffffffe4001c7947 */ /* 0x000fea000383ffff */
.L_x_227:
[----:B------:R-:W-:Y:S07]  /*11b50*/  MOV R3, UR6 ;  /* 0x0000000600037c02 */ /* 0x000fee0008000f00 */
.L_x_307:
[----:B-1----:R1:W2:Y:S02]  /*11b60*/  SYNCS.PHASECHK.TRANS64.TRYWAIT P0, [R3+URZ], R4 ;  /* 0x00000004030075a7 */ /* 0x0022a400080011ff */
[----:B--2---:R-:W-:Y:S05]  /*11b70*/  @!P0 NANOSLEEP.SYNCS 0x989680 ;  /* 0x009896800000895d */ /* 0x004fea0003900000 */
[----:B------:R-:W2:Y:S02]  /*11b80*/  @!P0 SYNCS.PHASECHK.TRANS64 P0, [R3+URZ], R4 ;  /* 0x00000004030085a7 */ /* 0x000ea400080010ff */
[----:B--2---:R-:W-:Y:S05]  /*11b90*/  @!P0 BRA `(.L_x_307) ;  /* 0xfffffffc00f08947 */ /* 0x004fea000383ffff */
[----:B------:R-:W-:Y:S05]  /*11ba0*/  BRA `(.L_x_226) ;  /* 0xffffffe4005c7947 */ /* 0x000fea000383ffff */
.L_x_231:
[----:B------:R-:W-:-:S07]  /*11bb0*/  MOV R3, UR6 ;  /* 0x0000000600037c02 */ /* 0x000fce0008000f00 */
.L_x_308:
[----:B-1----:R1:W2:Y:S02]  /*11bc0*/  SYNCS.PHASECHK.TRANS64.TRYWAIT P0, [R3+URZ+0x1f0], R4 ;  /* 0x0001f004030075a7 */ /* 0x0022a400080011ff */
[----:B--2---:R-:W-:Y:S05]  /*11bd0*/  @!P0 NANOSLEEP.SYNCS 0x989680 ;  /* 0x009896800000895d */ /* 0x004fea0003900000 */
[----:B------:R-:W2:Y:S02]  /*11be0*/  @!P0 SYNCS.PHASECHK.TRANS64 P0, [R3+URZ+0x1f0], R4 ;  /* 0x0001f004030085a7 */ /* 0x000ea400080010ff */
[----:B--2---:R-:W-:Y:S05]  /*11bf0*/  @!P0 BRA `(.L_x_308) ;  /* 0xfffffffc00f08947 */ /* 0x004fea000383ffff */
[----:B------:R-:W-:Y:S05]  /*11c00*/  BRA `(.L_x_309) ;  /* 0xffffffe800387947 */ /* 0x000fea000383ffff */
.L_x_236:
[----:B-1----:R-:W-:-:S07]  /*11c10*/  MOV R0, UR6 ;  /* 0x0000000600007c02 */ /* 0x002fce0008000f00 */
.L_x_310:
[----:B-1----:R1:W3:Y:S02]  /*11c20*/  SYNCS.PHASECHK.TRANS64.TRYWAIT P0, [R0+URZ+0x1b0], R3 ;  /* 0x0001b003000075a7 */ /* 0x0022e400080011ff */
[----:B---3--:R-:W-:Y:S05]  /*11c30*/  @!P0 NANOSLEEP.SYNCS 0x989680 ;  /* 0x009896800000895d */ /* 0x008fea0003900000 */
[----:B------:R-:W3:Y:S02]  /*11c40*/  @!P0 SYNCS.PHASECHK.TRANS64 P0, [R0+URZ+0x1b0], R3 ;  /* 0x0001b003000085a7 */ /* 0x000ee400080010ff */
[----:B---3--:R-:W-:Y:S05]  /*11c50*/  @!P0 BRA `(.L_x_310) ;  /* 0xfffffffc00f08947 */ /* 0x008fea000383ffff */
[----:B------:R-:W-:Y:S05]  /*11c60*/  BRA `(.L_x_311) ;  /* 0xffffffe800c07947 */ /* 0x000fea000383ffff */
.L_x_238:
[----:B------:R-:W-:-:S07]  /*11c70*/  MOV R0, UR7 ;  /* 0x0000000700007c02 */ /* 0x000fce0008000f00 */
.L_x_312:
[----:B-1----:R1:W3:Y:S02]  /*11c80*/  SYNCS.PHASECHK.TRANS64.TRYWAIT P0, [R0+URZ+0x1b0], R3 ;  /* 0x0001b003000075a7 */ /* 0x0022e400080011ff */
[----:B---3--:R-:W-:Y:S05]  /*11c90*/  @!P0 NANOSLEEP.SYNCS 0x989680 ;  /* 0x009896800000895d */ /* 0x008fea0003900000 */
[----:B------:R-:W3:Y:S02]  /*11ca0*/  @!P0 SYNCS.PHASECHK.TRANS64 P0, [R0+URZ+0x1b0], R3 ;  /* 0x0001b003000085a7 */ /* 0x000ee400080010ff */
[----:B---3--:R-:W-:Y:S05]  /*11cb0*/  @!P0 BRA `(.L_x_312) ;  /* 0xfffffffc00f08947 */ /* 0x008fea000383ffff */
[----:B------:R-:W-:Y:S05]  /*11cc0*/  BRA `(.L_x_313) ;  /* 0xffffffe800d87947 */ /* 0x000fea000383ffff */
.L_x_240:
[----:B------:R-:W-:-:S07]  /*11cd0*/  MOV R0, UR7 ;  /* 0x0000000700007c02 */ /* 0x000fce0008000f00 */
.L_x_314:
[----:B-1----:R1:W3:Y:S02]  /*11ce0*/  SYNCS.PHASECHK.TRANS64.TRYWAIT P0, [R0+URZ+0x1b0], R3 ;  /* 0x0001b003000075a7 */ /* 0x0022e400080011ff */
[----:B---3--:R-:W-:Y:S05]  /*11cf0*/  @!P0 NANOSLEEP.SYNCS 0x989680 ;  /* 0x009896800000895d */ /* 0x008fea0003900000 */
[----:B------:R-:W3:Y:S02]  /*11d00*/  @!P0 SYNCS.PHASECHK.TRANS64 P0, [R0+URZ+0x1b0], R3 ;  /* 0x0001b003000085a7 */ /* 0x000ee400080010ff */
[----:B---3--:R-:W-:Y:S05]  /*11d10*/  @!P0 BRA `(.L_x_314) ;  /* 0xfffffffc00f08947 */ /* 0x008fea000383ffff */
[----:B------:R-:W-:Y:S05]  /*11d20*/  BRA `(.L_x_315) ;  /* 0xffffffe800f07947 */ /* 0x000fea000383ffff */
.L_x_244:
[----:B------:R-:W-:-:S07]  /*11d30*/  MOV R0, UR4 ;  /* 0x0000000400007c02 */ /* 0x000fce0008000f00 */
.L_x_316:
[----:B-1----:R1:W3:Y:S02]  /*11d40*/  SYNCS.PHASECHK.TRANS64.TRYWAIT P1, [R0+URZ+0x1e0], R3 ;  /* 0x0001e003000075a7 */ /* 0x0022e400080211ff */
[----:B---3--:R-:W-:Y:S05]  /*11d50*/  @!P1 NANOSLEEP.SYNCS 0x989680 ;  /* 0x009896800000995d */ /* 0x008fea0003900000 */
[----:B------:R-:W3:Y:S02]  /*11d60*/  @!P1 SYNCS.PHASECHK.TRANS64 P1, [R0+URZ+0x1e0], R3 ;  /* 0x0001e003000095a7 */ /* 0x000ee400080210ff */
[----:B---3--:R-:W-:Y:S05]  /*11d70*/  @!P1 BRA `(.L_x_316) ;  /* 0xfffffffc00f09947 */ /* 0x008fea000383ffff */
[----:B------:R-:W-:Y:S05]  /*11d80*/  BRA `(.L_x_317) ;  /* 0xffffffec00447947 */ /* 0x000fea000383ffff */
        .weak           $__internal_0_$__cuda_sm10x_tcgen05_guardrail_trap_col_being_dealloced_not_returned_by_alloc
        .type           $__internal_0_$__cuda_sm10x_tcgen05_guardrail_trap_col_being_dealloced_not_returned_by_alloc,@function
        .size           $__internal_0_$__cuda_sm10x_tcgen05_guardrail_trap_col_being_dealloced_not_returned_by_alloc,($__internal_1_$__cuda_sm10x_tcgen05_guardrail_trap_phase_invalid_during_alloc - $__internal_0_$__cuda_sm10x_tcgen05_guardrail_trap_col_being_dealloced_not_returned_by_alloc)
$__internal_0_$__cuda_sm10x_tcgen05_guardrail_trap_col_being_dealloced_not_returned_by_alloc:
[----:B------:R-:W-:Y:S05]  /*11d90*/  BPT.TRAP 0x1 ;  /* 0x000000040000795c */ /* 0x000fea0000300000 */
[----:B------:R-:W-:-:S04]  /*11da0*/  HFMA2 R3, -RZ, RZ, 0, 0 ;  /* 0x00000000ff037431 */ /* 0x000fc800000001ff */
[----:B------:R-:W-:Y:S05]  /*11db0*/  RET.REL.NODEC R2 `(_ZN7cutlass13device_kernelINS_4gemm6kernel13GemmUniversalINS1_17GroupProblemShapeIN4cute5tupleIJiiiEEEEENS1_10collective13CollectiveMmaINS1_40MainloopSm100ArrayTmaUmmaWarpSpecializedILi12ELi8ELi4ENS6_IJNS5_1CILi2EEENSC_ILi1EEESE_EEEEENS6_IJNSC_ILi128EEESH_SH_EEENS_12float_e4m3_tEPNS6_IJlSE_NSC_ILi0EEEEEESJ_SM_NS5_8TiledMMAINS5_8MMA_AtomIJNS5_10MMA_TraitsINS5_25SM100_MMA_F8F6F4_2x1SM_SSEJSJ_SJ_fSH_SH_NS5_17integral_constantINS5_4UMMA5MajorELST_0EEESU_NSR_INSS_7ScaleInELSV_0EEESW_EEEEEENS5_6LayoutINS6_IJSE_SE_SE_EEENS6_IJSK_SK_SK_EEEEENS6_IJNS5_10UnderscoreES13_S13_EEEEENS5_18SM100_TMA_2SM_LOADENS5_14ComposedLayoutINS5_7SwizzleILi3ELi4ELi3EEENS5_18smem_ptr_flag_bitsILi8EEENSZ_INS6_IJNSC_ILi8EEESH_EEENS6_IJSH_SE_EEEEEEEvNS5_8identityES16_S1G_vS1H_EENS_8epilogue10collective18CollectiveEpilogueINS1J_31Sm100PtrArrayTmaWarpSpecializedILi4ELi2ELi16ELb1ELb0EEEJNS6_IJNSC_ILi64EEESH_SH_EEENS6_IJNSZ_IS1O_SE_EENSZ_INS6_IJNSC_ILi16EEESD_EEENS6_IJSE_S1O_EEEEEEEENS_6half_tEPNS6_IJSE_lSK_EEES1W_S1Y_NS1J_6fusion15FusionCallbacksIS1N_NS1Z_17LinearCombinationIS1W_fS1W_fLNS_15FloatRoundStyleE2EEES1P_S1V_JEEENS5_5SM1004TMEM4LOAD26SM100_TMEM_LOAD_16dp256b2xENS5_13SM90_TMA_LOADENS17_IS19_NS1A_ILi16EEENSZ_INS6_IJS1O_S1C_EEES1T_EEEENS5_17SM75_U16x8_LDSM_TENS5_14SM90_TMA_STOREES2D_NS5_17SM90_U16x8_STSM_TENS5_39AutoVectorizingCopyWithAssumedAlignmentILi128EEEEEEvvEEEEvNT_6ParamsE) ;  /* 0xfffffee002907950 */ /* 0x000fea0003c3ffff */
        .weak           $__internal_1_$__cuda_sm10x_tcgen05_guardrail_trap_phase_invalid_during_alloc
        .type           $__internal_1_$__cuda_sm10x_tcgen05_guardrail_trap_phase_invalid_during_alloc,@function
        .size           $__internal_1_$__cuda_sm10x_tcgen05_guardrail_trap_phase_invalid_during_alloc,($__internal_2_$__cuda_sm10x_tcgen05_guardrail_trap_unallocated_columns_being_dealloced - $__internal_1_$__cuda_sm10x_tcgen05_guardrail_trap_phase_invalid_during_alloc)
$__internal_1_$__cuda_sm10x_tcgen05_guardrail_trap_phase_invalid_during_alloc:
[----:B------:R-:W-:Y:S05]  /*11dc0*/  BPT.TRAP 0x1 ;  /* 0x000000040000795c */ /* 0x000fea0000300000 */
[----:B------:R-:W-:-:S04]  /*11dd0*/  MOV R3, 0x0 ;  /* 0x0000000000037802 */ /* 0x000fc80000000f00 */
[----:B------:R-:W-:Y:S05]  /*11de0*/  RET.REL.NODEC R2 `(_ZN7cutlass13device_kernelINS_4gemm6kernel13GemmUniversalINS1_17GroupProblemShapeIN4cute5tupleIJiiiEEEEENS1_10collective13CollectiveMmaINS1_40MainloopSm100ArrayTmaUmmaWarpSpecializedILi12ELi8ELi4ENS6_IJNS5_1CILi2EEENSC_ILi1EEESE_EEEEENS6_IJNSC_ILi128EEESH_SH_EEENS_12float_e4m3_tEPNS6_IJlSE_NSC_ILi0EEEEEESJ_SM_NS5_8TiledMMAINS5_8MMA_AtomIJNS5_10MMA_TraitsINS5_25SM100_MMA_F8F6F4_2x1SM_SSEJSJ_SJ_fSH_SH_NS5_17integral_constantINS5_4UMMA5MajorELST_0EEESU_NSR_INSS_7ScaleInELSV_0EEESW_EEEEEENS5_6LayoutINS6_IJSE_SE_SE_EEENS6_IJSK_SK_SK_EEEEENS6_IJNS5_10UnderscoreES13_S13_EEEEENS5_18SM100_TMA_2SM_LOADENS5_14ComposedLayoutINS5_7SwizzleILi3ELi4ELi3EEENS5_18smem_ptr_flag_bitsILi8EEENSZ_INS6_IJNSC_ILi8EEESH_EEENS6_IJSH_SE_EEEEEEEvNS5_8identityES16_S1G_vS1H_EENS_8epilogue10collective18CollectiveEpilogueINS1J_31Sm100PtrArrayTmaWarpSpecializedILi4ELi2ELi16ELb1ELb0EEEJNS6_IJNSC_ILi64EEESH_SH_EEENS6_IJNSZ_IS1O_SE_EENSZ_INS6_IJNSC_ILi16EEESD_EEENS6_IJSE_S1O_EEEEEEEENS_6half_tEPNS6_IJSE_lSK_EEES1W_S1Y_NS1J_6fusion15FusionCallbacksIS1N_NS1Z_17LinearCombinationIS1W_fS1W_fLNS_15FloatRoundStyleE2EEES1P_S1V_JEEENS5_5SM1004TMEM4LOAD26SM100_TMEM_LOAD_16dp256b2xENS5_13SM90_TMA_LOADENS17_IS19_NS1A_ILi16EEENSZ_INS6_IJS1O_S1C_EEES1T_EEEENS5_17SM75_U16x8_LDSM_TENS5_14SM90_TMA_STOREES2D_NS5_17SM90_U16x8_STSM_TENS5_39AutoVectorizingCopyWithAssumedAlignmentILi128EEEEEEvvEEEEvNT_6ParamsE) ;  /* 0xfffffee002847950 */ /* 0x000fea0003c3ffff */
        .weak           $__internal_2_$__cuda_sm10x_tcgen05_guardrail_trap_unallocated_columns_being_dealloced
        .type           $__internal_2_$__cuda_sm10x_tcgen05_guardrail_trap_unallocated_columns_being_dealloced,@function
        .size           $__internal_2_$__cuda_sm10x_tcgen05_guardrail_trap_unallocated_columns_being_dealloced,($__internal_3_$__cuda_sm20_div_u64 - $__internal_2_$__cuda_sm10x_tcgen05_guardrail_trap_unallocated_columns_being_dealloced)
$__internal_2_$__cuda_sm10x_tcgen05_guardrail_trap_unallocated_columns_being_dealloced:
[----:B------:R-:W-:Y:S05]  /*11df0*/  BPT.TRAP 0x1 ;  /* 0x000000040000795c */ /* 0x000fea0000300000 */
[----:B------:R-:W-:-:S04]  /*11e00*/  HFMA2 R3, -RZ, RZ, 0, 0 ;  /* 0x00000000ff037431 */ /* 0x000fc800000001ff */
[----:B------:R-:W-:Y:S05]  /*11e10*/  RET.REL.NODEC R2 `(_ZN7cutlass13device_kernelINS_4gemm6kernel13GemmUniversalINS1_17GroupProblemShapeIN4cute5tupleIJiiiEEEEENS1_10collective13CollectiveMmaINS1_40MainloopSm100ArrayTmaUmmaWarpSpecializedILi12ELi8ELi4ENS6_IJNS5_1CILi2EEENSC_ILi1EEESE_EEEEENS6_IJNSC_ILi128EEESH_SH_EEENS_12float_e4m3_tEPNS6_IJlSE_NSC_ILi0EEEEEESJ_SM_NS5_8TiledMMAINS5_8MMA_AtomIJNS5_10MMA_TraitsINS5_25SM100_MMA_F8F6F4_2x1SM_SSEJSJ_SJ_fSH_SH_NS5_17integral_constantINS5_4UMMA5MajorELST_0EEESU_NSR_INSS_7ScaleInELSV_0EEESW_EEEEEENS5_6LayoutINS6_IJSE_SE_SE_EEENS6_IJSK_SK_SK_EEEEENS6_IJNS5_10UnderscoreES13_S13_EEEEENS5_18SM100_TMA_2SM_LOADENS5_14ComposedLayoutINS5_7SwizzleILi3ELi4ELi3EEENS5_18smem_ptr_flag_bitsILi8EEENSZ_INS6_IJNSC_ILi8EEESH_EEENS6_IJSH_SE_EEEEEEEvNS5_8identityES16_S1G_vS1H_EENS_8epilogue10collective18CollectiveEpilogueINS1J_31Sm100PtrArrayTmaWarpSpecializedILi4ELi2ELi16ELb1ELb0EEEJNS6_IJNSC_ILi64EEESH_SH_EEENS6_IJNSZ_IS1O_SE_EENSZ_INS6_IJNSC_ILi16EEESD_EEENS6_IJSE_S1O_EEEEEEEENS_6half_tEPNS6_IJSE_lSK_EEES1W_S1Y_NS1J_6fusion15FusionCallbacksIS1N_NS1Z_17LinearCombinationIS1W_fS1W_fLNS_15FloatRoundStyleE2EEES1P_S1V_JEEENS5_5SM1004TMEM4LOAD26SM100_TMEM_LOAD_16dp256b2xENS5_13SM90_TMA_LOADENS17_IS19_NS1A_ILi16EEENSZ_INS6_IJS1O_S1C_EEES1T_EEEENS5_17SM75_U16x8_LDSM_TENS5_14SM90_TMA_STOREES2D_NS5_17SM90_U16x8_STSM_TENS5_39AutoVectorizingCopyWithAssumedAlignmentILi128EEEEEEvvEEEEvNT_6ParamsE) ;  /* 0xfffffee002787950 */ /* 0x000fea0003c3ffff */
        .weak           $__internal_3_$__cuda_sm20_div_u64
        .type           $__internal_3_$__cuda_sm20_div_u64,@function
        .size           $__internal_3_$__cuda_sm20_div_u64,(.L_x_74 - $__internal_3_$__cuda_sm20_div_u64)
$__internal_3_$__cuda_sm20_div_u64:
[----:B------:R-:W1:Y:S08]  /*11e20*/  I2F.U64.RP R11, UR4 ;  /* 0x00000004000b7d12 */ /* 0x000e700008309000 */
[----:B-1----:R-:W1:Y:S02]  /*11e30*/  MUFU.RCP R3, R11 ;  /* 0x0000000b00037308 */ /* 0x002e640000001000 */
[----:B-1----:R-:W-:-:S06]  /*11e40*/  VIADD R3, R3, 0x1ffffffe ;  /* 0x1ffffffe03037836 */ /* 0x002fcc0000000000 */
[----:B------:R-:W1:Y:S02]  /*11e50*/  F2I.U64.TRUNC R18, R3 ;  /* 0x0000000300127311 */ /* 0x000e64000020d800 */
[----:B-1----:R-:W-:Y:S01]  /*11e60*/  R2UR UR12, R18 ;  /* 0x00000000120c72ca */ /* 0x002fe200000e0000 */
[----:B------:R-:W-:Y:S01]  /*11e70*/  IMAD.MOV.U32 R3, RZ, RZ, 0x0 ;  /* 0x00000000ff037424 */ /* 0x000fe200078e00ff */
[----:B------:R-:W-:-:S11]  /*11e80*/  R2UR UR13, R19 ;  /* 0x00000000130d72ca */ /* 0x000fd600000e0000 */
[----:B------:R-:W-:-:S04]  /*11e90*/  UIMAD.WIDE.U32 UR14, UR12, UR4, URZ ;  /* 0x000000040c0e72a5 */ /* 0x000fc8000f8e00ff */
[----:B------:R-:W-:Y:S02]  /*11ea0*/  UIADD3 UR11, UP0, UPT, URZ, -UR14, URZ ;  /* 0x8000000eff0b7290 */ /* 0x000fe4000ff1e0ff */
[----:B------:R-:W-:Y:S02]  /*11eb0*/  UIMAD UR10, UR12, UR5, UR15 ;  /* 0x000000050c0a72a4 */ /* 0x000fe4000f8e020f */
[----:B------:R-:W-:Y:S02]  /*11ec0*/  UIMAD.WIDE.U32 UR14, UR12, UR11, URZ ;  /* 0x0000000b0c0e72a5 */ /* 0x000fe4000f8e00ff */
[----:B------:R-:W-:-:S04]  /*11ed0*/  UIMAD UR10, UR13, UR4, UR10 ;  /* 0x000000040d0a72a4 */ /* 0x000fc8000f8e020a */
[----:B------:R-:W-:Y:S01]  /*11ee0*/  UIADD3.X UR10, UPT, UPT, URZ, ~UR10, URZ, UP0, !UPT ;  /* 0x8000000aff0a7290 */ /* 0x000fe200087fe4ff */
[----:B------:R-:W-:Y:S01]  /*11ef0*/  UMOV UR14, UR15 ;  /* 0x0000000f000e7c82 */ /* 0x000fe20008000000 */
[----:B------:R-:W-:Y:S02]  /*11f00*/  UMOV UR15, UR12 ;  /* 0x0000000c000f7c82 */ /* 0x000fe40008000000 */
[----:B------:R-:W-:Y:S02]  /*11f10*/  UIMAD.WIDE.U32 UR18, UR13, UR10, URZ ;  /* 0x0000000a0d1272a5 */ /* 0x000fe4000f8e00ff */
[----:B------:R-:W-:Y:S02]  /*11f20*/  UIMAD.WIDE.U32 UR14, UP2, UR12, UR10, UR14 ;  /* 0x0000000a0c0e72a5 */ /* 0x000fe4000f84000e */
[----:B------:R-:W-:Y:S02]  /*11f30*/  UIMAD UR10, UR13, UR10, URZ ;  /* 0x0000000a0d0a72a4 */ /* 0x000fe4000f8e02ff */
[----:B------:R-:W-:-:S03]  /*11f40*/  UIMAD.WIDE.U32 UR14, UP1, UR13, UR11, UR14 ;  /* 0x0000000b0d0e72a5 */ /* 0x000fc6000f82000e */
[----:B------:R-:W-:Y:S01]  /*11f50*/  UMOV UR11, UR19 ;  /* 0x00000013000b7c82 */ /* 0x000fe20008000000 */
[----:B------:R-:W-:Y:S02]  /*11f60*/  UIADD3 UR15, UP0, UPT, UR10, UR15, URZ ;  /* 0x0000000f0a0f7290 */ /* 0x000fe4000ff1e0ff */
[----:B------:R-:W-:Y:S02]  /*11f70*/  UIADD3.X UR11, UPT, UPT, UR11, UR13, URZ, UP2, !UPT ;  /* 0x0000000d0b0b7290 */ /* 0x000fe400097fe4ff */
[----:B------:R-:W-:Y:S02]  /*11f80*/  UIMAD.WIDE.U32 UR18, UR15, UR4, URZ ;  /* 0x000000040f1272a5 */ /* 0x000fe4000f8e00ff */
[----:B------:R-:W-:Y:S02]  /*11f90*/  UIADD3.X UR12, UPT, UPT, URZ, URZ, UR11, UP0, UP1 ;  /* 0x000000ffff0c7290 */ /* 0x000fe400087e240b */
[----:B------:R-:W-:Y:S02]  /*11fa0*/  UIADD3 UR10, UP0, UPT, URZ, -UR18, URZ ;  /* 0x80000012ff0a7290 */ /* 0x000fe4000ff1e0ff */
[----:B------:R-:W-:-:S02]  /*11fb0*/  UIMAD UR11, UR15, UR5, UR19 ;  /* 0x000000050f0b72a4 */ /* 0x000fc4000f8e0213 */
[----:B------:R-:W-:Y:S02]  /*11fc0*/  UIMAD.WIDE.U32 UR18, UR15, UR10, URZ ;  /* 0x0000000a0f1272a5 */ /* 0x000fe4000f8e00ff */
[----:B------:R-:W-:-:S04]  /*11fd0*/  UIMAD UR11, UR12, UR4, UR11 ;  /* 0x000000040c0b72a4 */ /* 0x000fc8000f8e020b */
[----:B------:R-:W-:Y:S01]  /*11fe0*/  UIADD3.X UR11, UPT, UPT, URZ, ~UR11, URZ, UP0, !UPT ;  /* 0x8000000bff0b7290 */ /* 0x000fe200087fe4ff */
[----:B------:R-:W-:-:S03]  /*11ff0*/  UMOV UR14, UR19 ;  /* 0x00000013000e7c82 */ /* 0x000fc60008000000 */
[----:B------:R-:W-:Y:S02]  /*12000*/  UIMAD.WIDE.U32 UR18, UP2, UR15, UR11, UR14 ;  /* 0x0000000b0f1272a5 */ /* 0x000fe4000f84000e */
[----:B------:R-:W-:Y:S02]  /*12010*/  UIMAD.WIDE.U32 UR14, UR12, UR11, URZ ;  /* 0x0000000b0c0e72a5 */ /* 0x000fe4000f8e00ff */
[----:B------:R-:W-:Y:S02]  /*12020*/  UIMAD.WIDE.U32 UR18, UP1, UR12, UR10, UR18 ;  /* 0x0000000a0c1272a5 */ /* 0x000fe4000f820012 */
[----:B------:R-:W-:-:S05]  /*12030*/  UIMAD UR10, UR12, UR11, URZ ;  /* 0x0000000b0c0a72a4 */ /* 0x000fca000f8e02ff */
[----:B------:R-:W-:Y:S02]  /*12040*/  UMOV UR11, UR19 ;  /* 0x00000013000b7c82 */ /* 0x000fe40008000000 */
[----:B------:R-:W-:-:S03]  /*12050*/  UIADD3 UR10, UP0, UPT, UR10, UR11, URZ ;  /* 0x0000000b0a0a7290 */ /* 0x000fc6000ff1e0ff */
[----:B------:R-:W-:Y:S01]  /*12060*/  UMOV UR11, UR15 ;  /* 0x0000000f000b7c82 */ /* 0x000fe20008000000 */
[----:B------:R-:W-:Y:S02]  /*12070*/  UIMAD.WIDE.U32 UR18, UR10, UR6, URZ ;  /* 0x000000060a1272a5 */ /* 0x000fe4000f8e00ff */
[----:B------:R-:W-:-:S04]  /*12080*/  UIADD3.X UR11, UPT, UPT, UR11, UR12, URZ, UP2, !UPT ;  /* 0x0000000c0b0b7290 */ /* 0x000fc800097fe4ff */
[----:B------:R-:W-:Y:S01]  /*12090*/  UIADD3.X UR14, UPT, UPT, URZ, URZ, UR11, UP0, UP1 ;  /* 0x000000ffff0e7290 */ /* 0x000fe200087e240b */
[----:B------:R-:W-:Y:S01]  /*120a0*/  UMOV UR18, UR19 ;  /* 0x0000001300127c82 */ /* 0x000fe20008000000 */
[----:B------:R-:W-:Y:S02]  /*120b0*/  UMOV UR19, URZ ;  /* 0x000000ff00137c82 */ /* 0x000fe40008000000 */
[----:B------:R-:W-:Y:S02]  /*120c0*/  UIMAD.WIDE.U32 UR12, UR14, UR9, URZ ;  /* 0x000000090e0c72a5 */ /* 0x000fe4000f8e00ff */
[----:B------:R-:W-:-:S04]  /*120d0*/  UIMAD.WIDE.U32 UR10, UR10, UR9, UR18 ;  /* 0x000000090a0a72a5 */ /* 0x000fc8000f8e0012 */
[----:B------:R-:W-:Y:S02]  /*120e0*/  UIMAD.WIDE.U32 UR10, UP1, UR14, UR6, UR10 ;  /* 0x000000060e0a72a5 */ /* 0x000fe4000f82000a */
[----:B------:R-:W-:-:S04]  /*120f0*/  UIMAD UR14, UR14, UR9, URZ ;  /* 0x000000090e0e72a4 */ /* 0x000fc8000f8e02ff */
[----:B------:R-:W-:-:S03]  /*12100*/  UIADD3 UR14, UP0, UPT, UR14, UR11, URZ ;  /* 0x0000000b0e0e7290 */ /* 0x000fc6000ff1e0ff */
[----:B------:R-:W-:Y:S01]  /*12110*/  UMOV UR11, UR13 ;  /* 0x0000000d000b7c82 */ /* 0x000fe20008000000 */
[----:B------:R-:W-:Y:S02]  /*12120*/  UIMAD.WIDE.U32 UR18, UR14, UR4, URZ ;  /* 0x000000040e1272a5 */ /* 0x000fe4000f8e00ff */
[----:B------:R-:W-:Y:S02]  /*12130*/  UIADD3.X UR11, UPT, UPT, UR11, URZ, URZ, UP1, !UPT ;  /* 0x000000ff0b0b7290 */ /* 0x000fe40008ffe4ff */
[----:B------:R-:W-:Y:S02]  /*12140*/  UIADD3 UR13, UPT, UPT, UR14, 0x1, URZ ;  /* 0x000000010e0d7890 */ /* 0x000fe4000fffe0ff */
[----:B------:R-:W-:Y:S02]  /*12150*/  UIADD3.X UR12, UPT, UPT, URZ, UR11, URZ, UP0, !UPT ;  /* 0x0000000bff0c7290 */ /* 0x000fe400087fe4ff */
[----:B------:R-:W-:Y:S02]  /*12160*/  UIMAD UR11, UR14, UR5, UR19 ;  /* 0x000000050e0b72a4 */ /* 0x000fe4000f8e0213 */
[----:B------:R-:W-:-:S02]  /*12170*/  UIADD3 UR10, UP0, UPT, -UR18, UR6, URZ ;  /* 0x00000006120a7290 */ /* 0x000fc4000ff1e1ff */
[----:B------:R-:W-:Y:S02]  /*12180*/  UIMAD UR11, UR12, UR4, UR11 ;  /* 0x000000040c0b72a4 */ /* 0x000fe4000f8e020b */
[----:B------:R-:W-:Y:S02]  /*12190*/  UISETP.GE.U32.AND UP1, UPT, UR10, UR4, UPT ;  /* 0x000000040a00728c */ /* 0x000fe4000bf26070 */
[----:B------:R-:W-:Y:S02]  /*121a0*/  UIADD3.X UR9, UPT, UPT, ~UR11, UR9, URZ, UP0, !UPT ;  /* 0x000000090b097290 */ /* 0x000fe400087fe5ff */
[----:B------:R-:W-:Y:S02]  /*121b0*/  UIADD3 UR12, UP0, UPT, -UR4, UR10, URZ ;  /* 0x0000000a040c7290 */ /* 0x000fe4000ff1e1ff */
[----:B------:R-:W-:Y:S02]  /*121c0*/  UISETP.GE.U32.AND.EX UP1, UPT, UR9, UR5, UPT, UP1 ;  /* 0x000000050900728c */ /* 0x000fe4000bf26110 */
[----:B------:R-:W-:-:S02]  /*121d0*/  UIADD3.X UR11, UPT, UPT, ~UR5, UR9, URZ, UP0, !UPT ;  /* 0x00000009050b7290 */ /* 0x000fc400087fe5ff */
[----:B------:R-:W-:Y:S02]  /*121e0*/  USEL UR12, UR12, UR10, UP1 ;  /* 0x0000000a0c0c7287 */ /* 0x000fe40008800000 */
[----:B------:R-:W-:Y:S02]  /*121f0*/  USEL UR11, UR11, UR9, UP1 ;  /* 0x000000090b0b7287 */ /* 0x000fe40008800000 */
[----:B------:R-:W-:Y:S02]  /*12200*/  USEL UR13, UR13, UR14, UP1 ;  /* 0x0000000e0d0d7287 */ /* 0x000fe40008800000 */
[----:B------:R-:W-:Y:S02]  /*12210*/  UISETP.GE.U32.AND UP1, UPT, UR12, UR4, UPT ;  /* 0x000000040c00728c */ /* 0x000fe4000bf26070 */
[----:B------:R-:W-:Y:S02]  /*12220*/  UISETP.NE.U32.AND UP0, UPT, UR4, URZ, UPT ;  /* 0x000000ff0400728c */ /* 0x000fe4000bf05070 */
[----:B------:R-:W-:-:S02]  /*12230*/  UIADD3 UR9, UPT, UPT, UR13, 0x1, URZ ;  /* 0x000000010d097890 */ /* 0x000fc4000fffe0ff */
[----:B------:R-:W-:Y:S02]  /*12240*/  UISETP.GE.U32.AND.EX UP1, UPT, UR11, UR5, UPT, UP1 ;  /* 0x000000050b00728c */ /* 0x000fe4000bf26110 */
[----:B------:R-:W-:Y:S02]  /*12250*/  UISETP.NE.AND.EX UP0, UPT, UR5, URZ, UPT, UP0 ;  /* 0x000000ff0500728c */ /* 0x000fe4000bf05300 */
[----:B------:R-:W-:-:S04]  /*12260*/  USEL UR9, UR9, UR13, UP1 ;  /* 0x0000000d09097287 */ /* 0x000fc80008800000 */
[----:B------:R-:W-:Y:S01]  /*12270*/  USEL UR12, UR9, 0xffffffff, UP0 ;  /* 0xffffffff090c7887 */ /* 0x000fe20008000000 */
[----:B------:R-:W-:Y:S11]  /*12280*/  RET.REL.NODEC R2 `(_ZN7cutlass13device_kernelINS_4gemm6kernel13GemmUniversalINS1_17GroupProblemShapeIN4cute5tupleIJiiiEEEEENS1_10collective13CollectiveMmaINS1_40MainloopSm100ArrayTmaUmmaWarpSpecializedILi12ELi8ELi4ENS6_IJNS5_1CILi2EEENSC_ILi1EEESE_EEEEENS6_IJNSC_ILi128EEESH_SH_EEENS_12float_e4m3_tEPNS6_IJlSE_NSC_ILi0EEEEEESJ_SM_NS5_8TiledMMAINS5_8MMA_AtomIJNS5_10MMA_TraitsINS5_25SM100_MMA_F8F6F4_2x1SM_SSEJSJ_SJ_fSH_SH_NS5_17integral_constantINS5_4UMMA5MajorELST_0EEESU_NSR_INSS_7ScaleInELSV_0EEESW_EEEEEENS5_6LayoutINS6_IJSE_SE_SE_EEENS6_IJSK_SK_SK_EEEEENS6_IJNS5_10UnderscoreES13_S13_EEEEENS5_18SM100_TMA_2SM_LOADENS5_14ComposedLayoutINS5_7SwizzleILi3ELi4ELi3EEENS5_18smem_ptr_flag_bitsILi8EEENSZ_INS6_IJNSC_ILi8EEESH_EEENS6_IJSH_SE_EEEEEEEvNS5_8identityES16_S1G_vS1H_EENS_8epilogue10collective18CollectiveEpilogueINS1J_31Sm100PtrArrayTmaWarpSpecializedILi4ELi2ELi16ELb1ELb0EEEJNS6_IJNSC_ILi64EEESH_SH_EEENS6_IJNSZ_IS1O_SE_EENSZ_INS6_IJNSC_ILi16EEESD_EEENS6_IJSE_S1O_EEEEEEEENS_6half_tEPNS6_IJSE_lSK_EEES1W_S1Y_NS1J_6fusion15FusionCallbacksIS1N_NS1Z_17LinearCombinationIS1W_fS1W_fLNS_15FloatRoundStyleE2EEES1P_S1V_JEEENS5_5SM1004TMEM4LOAD26SM100_TMEM_LOAD_16dp256b2xENS5_13SM90_TMA_LOADENS17_IS19_NS1A_ILi16EEENSZ_INS6_IJS1O_S1C_EEES1T_EEEENS5_17SM75_U16x8_LDSM_TENS5_14SM90_TMA_STOREES2D_NS5_17SM90_U16x8_STSM_TENS5_39AutoVectorizingCopyWithAssumedAlignmentILi128EEEEEEvvEEEEvNT_6ParamsE) ;  /* 0xfffffedc025c7950 */ /* 0x000ff60003c3ffff */
.L_x_74:
[----:B------:R-:W-:Y:S01]  /*12290*/  MOV R30, R18 ;  /* 0x00000012001e7202 */ /* 0x000fe20000000f00 */
[----:B------:R-:W-:-:S04]  /*122a0*/  IMAD.MOV.U32 R31, RZ, RZ, R3 ;  /* 0x000000ffff1f7224 */ /* 0x000fc800078e0003 */
[----:B------:R-:W1:Y:S08]  /*122b0*/  I2F.U64.RP R22, R30 ;  /* 0x0000001e00167312 */ /* 0x000e700000309000 */
[----:B-1----:R-:W1:Y:S02]  /*122c0*/  MUFU.RCP R24, R22 ;  /* 0x0000001600187308 */ /* 0x002e640000001000 */
[----:B-1----:R-:W-:-:S06]  /*122d0*/  IADD3 R24, PT, PT, R24, 0x1ffffffe, RZ ;  /* 0x1ffffffe18187810 */ /* 0x002fcc0007ffe0ff */
[----:B------:R-:W1:Y:S02]  /*122e0*/  F2I.U64.TRUNC R24, R24 ;  /* 0x0000001800187311 */ /* 0x000e64000020d800 */
[----:B-1----:R-:W-:Y:S01]  /*122f0*/  IMAD.WIDE.U32 R20, R24, R18, RZ ;  /* 0x0000001218147225 */ /* 0x002fe200078e00ff */
[----:B------:R-:W-:-:S03]  /*12300*/  MOV R29, R24 ;  /* 0x00000018001d7202 */ /* 0x000fc60000000f00 */
[----:B------:R-:W-:Y:S01]  /*12310*/  IMAD R21, R24, R3, R21 ;  /* 0x0000000318157224 */ /* 0x000fe200078e0215 */
[----:B------:R-:W-:-:S03]  /*12320*/  IADD3 R27, P0, PT, RZ, -R20, RZ ;  /* 0x80000014ff1b7210 */ /* 0x000fc60007f1e0ff */
[----:B------:R-:W-:Y:S02]  /*12330*/  IMAD R20, R25, R18, R21 ;  /* 0x0000001219147224 */ /* 0x000fe400078e0215 */
[----:B------:R-:W-:-:S04]  /*12340*/  IMAD.HI.U32 R28, R24, R27, RZ ;  /* 0x0000001b181c7227 */ /* 0x000fc800078e00ff */
[----:B------:R-:W-:-:S04]  /*12350*/  IMAD.X R20, RZ, RZ, ~R20, P0 ;  /* 0x000000ffff147224 */ /* 0x000fc800000e0e14 */
[----:B------:R-:W-:-:S04]  /*12360*/  IMAD.WIDE.U32 R28, P2, R24, R20, R28 ;  /* 0x00000014181c7225 */ /* 0x000fc8000784001c */
[C---:B------:R-:W-:Y:S02]  /*12370*/  IMAD R26, R25.reuse, R20, RZ ;  /* 0x00000014191a7224 */ /* 0x040fe400078e02ff */
[----:B------:R-:W-:-:S04]  /*12380*/  IMAD.HI.U32 R27, P1, R25, R27, R28 ;  /* 0x0000001b191b7227 */ /* 0x000fc8000782001c */
[----:B------:R-:W-:Y:S01]  /*12390*/  IMAD.HI.U32 R20, R25, R20, RZ ;  /* 0x0000001419147227 */ /* 0x000fe200078e00ff */
[----:B------:R-:W-:-:S03]  /*123a0*/  IADD3 R27, P0, PT, R26, R27, RZ ;  /* 0x0000001b1a1b7210 */ /* 0x000fc60007f1e0ff */
[----:B------:R-:W-:Y:S02]  /*123b0*/  IMAD.X R25, R20, 0x1, R25, P2 ;  /* 0x0000000114197824 */ /* 0x000fe400010e0619 */
[----:B------:R-:W-:-:S03]  /*123c0*/  IMAD.WIDE.U32 R28, R27, R18, RZ ;  /* 0x000000121b1c7225 */ /* 0x000fc600078e00ff */
[----:B------:R-:W-:Y:S01]  /*123d0*/  IADD3.X R25, PT, PT, RZ, RZ, R25, P0, P1 ;  /* 0x000000ffff197210 */ /* 0x000fe200007e2419 */
[----:B------:R-:W-:Y:S01]  /*123e0*/  IMAD R20, R27, R3, R29 ;  /* 0x000000031b147224 */ /* 0x000fe200078e021d */
[----:B------:R-:W-:-:S03]  /*123f0*/  IADD3 R21, P0, PT, RZ, -R28, RZ ;  /* 0x8000001cff157210 */ /* 0x000fc60007f1e0ff */
[----:B------:R-:W-:Y:S02]  /*12400*/  IMAD R20, R25, R18, R20 ;  /* 0x0000001219147224 */ /* 0x000fe400078e0214 */
[----:B------:R-:W-:-:S03]  /*12410*/  IMAD.HI.U32 R26, R27, R21, RZ ;  /* 0x000000151b1a7227 */ /* 0x000fc600078e00ff */
[----:B------:R-:W-:-:S05]  /*12420*/  IADD3.X R20, PT, PT, RZ, ~R20, RZ, P0, !PT ;  /* 0x80000014ff147210 */ /* 0x000fca00007fe4ff */
[----:B------:R-:W-:-:S04]  /*12430*/  IMAD.WIDE.U32 R26, P2, R27, R20, R26 ;  /* 0x000000141b1a7225 */ /* 0x000fc8000784001a */
[C---:B------:R-:W-:Y:S02]  /*12440*/  IMAD R22, R25.reuse, R20, RZ ;  /* 0x0000001419167224 */ /* 0x040fe400078e02ff */
[----:B------:R-:W-:-:S04]  /*12450*/  IMAD.HI.U32 R21, P1, R25, R21, R26 ;  /* 0x0000001519157227 */ /* 0x000fc8000782001a */
[----:B------:R-:W-:Y:S02]  /*12460*/  HFMA2 R27, -RZ, RZ, 0, 0 ;  /* 0x00000000ff1b7431 */ /* 0x000fe400000001ff */
[----:B------:R-:W-:Y:S01]  /*12470*/  IMAD.HI.U32 R20, R25, R20, RZ ;  /* 0x0000001419147227 */ /* 0x000fe200078e00ff */
[----:B------:R-:W-:-:S03]  /*12480*/  IADD3 R24, P0, PT, R22, R21, RZ ;  /* 0x0000001516187210 */ /* 0x000fc60007f1e0ff */
[----:B------:R-:W-:Y:S02]  /*12490*/  IMAD.X R20, R20, 0x1, R25, P2 ;  /* 0x0000000114147824 */ /* 0x000fe400010e0619 */
[----:B------:R-:W-:-:S03]  /*124a0*/  IMAD.HI.U32 R26, R24, R19, RZ ;  /* 0x00000013181a7227 */ /* 0x000fc600078e00ff */
[----:B------:R-:W-:Y:S01]  /*124b0*/  IADD3.X R22, PT, PT, RZ, RZ, R20, P0, P1 ;  /* 0x000000ffff167210 */ /* 0x000fe200007e2414 */
[----:B------:R-:W-:-:S04]  /*124c0*/  IMAD.WIDE.U32 R24, R24, R15, R26 ;  /* 0x0000000f18187225 */ /* 0x000fc800078e001a */
[C---:B------:R-:W-:Y:S02]  /*124d0*/  IMAD R20, R22.reuse, R15, RZ ;  /* 0x0000000f16147224 */ /* 0x040fe400078e02ff */
[----:B------:R-:W-:-:S04]  /*124e0*/  IMAD.HI.U32 R25, P1, R22, R19, R24 ;  /* 0x0000001316197227 */ /* 0x000fc80007820018 */
[----:B------:R-:W-:Y:S01]  /*124f0*/  IMAD.HI.U32 R21, R22, R15, RZ ;  /* 0x0000000f16157227 */ /* 0x000fe200078e00ff */
[----:B------:R-:W-:-:S04]  /*12500*/  IADD3 R20, P0, PT, R20, R25, RZ ;  /* 0x0000001914147210 */ /* 0x000fc80007f1e0ff */
[----:B------:R-:W-:Y:S01]  /*12510*/  IADD3.X R21, PT, PT, R21, RZ, RZ, P1, !PT ;  /* 0x000000ff15157210 */ /* 0x000fe20000ffe4ff */
[----:B------:R-:W-:-:S04]  /*12520*/  IMAD.WIDE.U32 R24, R20, R18, RZ ;  /* 0x0000001214187225 */ /* 0x000fc800078e00ff */
[----:B------:R-:W-:Y:S01]  /*12530*/  IMAD.X R22, RZ, RZ, R21, P0 ;  /* 0x000000ffff167224 */ /* 0x000fe200000e0615 */
[----:B------:R-:W-:Y:S01]  /*12540*/  IADD3 R19, P0, PT, -R24, R19, RZ ;  /* 0x0000001318137210 */ /* 0x000fe20007f1e1ff */
[----:B------:R-:W-:-:S03]  /*12550*/  IMAD R21, R20, R3, R25 ;  /* 0x0000000314157224 */ /* 0x000fc600078e0219 */
[-C--:B------:R-:W-:Y:S01]  /*12560*/  ISETP.GE.U32.AND P2, PT, R19, R18.reuse, PT ;  /* 0x000000121300720c */ /* 0x080fe20003f46070 */
[----:B------:R-:W-:Y:S01]  /*12570*/  IMAD R22, R22, R18, R21 ;  /* 0x0000001216167224 */ /* 0x000fe200078e0215 */
[----:B------:R-:W-:Y:S01]  /*12580*/  IADD3 R24, P1, PT, -R18, R19, RZ ;  /* 0x0000001312187210 */ /* 0x000fe20007f3e1ff */
[----:B------:R-:W-:-:S03]  /*12590*/  VIADD R21, R20, 0x1 ;  /* 0x0000000114157836 */ /* 0x000fc60000000000 */
[----:B------:R-:W-:-:S04]  /*125a0*/  IADD3.X R22, PT, PT, ~R22, R15, RZ, P0, !PT ;  /* 0x0000000f16167210 */ /* 0x000fc800007fe5ff */
[----:B------:R-:W-:Y:S02]  /*125b0*/  ISETP.GE.U32.AND.EX P0, PT, R22, R3, PT, P2 ;  /* 0x000000031600720c */ /* 0x000fe40003f06120 */
[-C--:B------:R-:W-:Y:S02]  /*125c0*/  IADD3.X R15, PT, PT, ~R3, R22.reuse, RZ, P1, !PT ;  /* 0x00000016030f7210 */ /* 0x080fe40000ffe5ff */
[----:B------:R-:W-:Y:S02]  /*125d0*/  SEL R19, R24, R19, P0 ;  /* 0x0000001318137207 */ /* 0x000fe40000000000 */
[----:B------:R-:W-:Y:S02]  /*125e0*/  SEL R22, R15, R22, P0 ;  /* 0x000000160f167207 */ /* 0x000fe40000000000 */
[----:B------:R-:W-:Y:S02]  /*125f0*/  SEL R21, R21, R20, P0 ;  /* 0x0000001415157207 */ /* 0x000fe40000000000 */
[----:B------:R-:W-:-:S02]  /*12600*/  ISETP.GE.U32.AND P1, PT, R19, R18, PT ;  /* 0x000000121300720c */ /* 0x000fc40003f26070 */
[----:B------:R-:W-:Y:S02]  /*12610*/  ISETP.NE.U32.AND P0, PT, R18, RZ, PT ;  /* 0x000000ff1200720c */ /* 0x000fe40003f05070 */
[----:B------:R-:W-:Y:S02]  /*12620*/  IADD3 R20, PT, PT, R21, 0x1, RZ ;  /* 0x0000000115147810 */ /* 0x000fe40007ffe0ff */
[----:B------:R-:W-:Y:S02]  /*12630*/  ISETP.GE.U32.AND.EX P1, PT, R22, R3, PT, P1 ;  /* 0x000000031600720c */ /* 0x000fe40003f26110 */
[----:B------:R-:W-:Y:S02]  /*12640*/  ISETP.NE.AND.EX P0, PT, R3, RZ, PT, P0 ;  /* 0x000000ff0300720c */ /* 0x000fe40003f05300 */
[----:B------:R-:W-:Y:S02]  /*12650*/  MOV R3, 0x0 ;  /* 0x0000000000037802 */ /* 0x000fe40000000f00 */
[----:B------:R-:W-:-:S04]  /*12660*/  SEL R20, R20, R21, P1 ;  /* 0x0000001514147207 */ /* 0x000fc80000800000 */
[----:B------:R-:W-:Y:S01]  /*12670*/  SEL R20, R20, 0xffffffff, P0 ;  /* 0xffffffff14147807 */ /* 0x000fe20000000000 */
[----:B------:R-:W-:Y:S06]  /*12680*/  RET.REL.NODEC R2 `(_ZN7cutlass13device_kernelINS_4gemm6kernel13GemmUniversalINS1_17GroupProblemShapeIN4cute5tupleIJiiiEEEEENS1_10collective13CollectiveMmaINS1_40MainloopSm100ArrayTmaUmmaWarpSpecializedILi12ELi8ELi4ENS6_IJNS5_1CILi2EEENSC_ILi1EEESE_EEEEENS6_IJNSC_ILi128EEESH_SH_EEENS_12float_e4m3_tEPNS6_IJlSE_NSC_ILi0EEEEEESJ_SM_NS5_8TiledMMAINS5_8MMA_AtomIJNS5_10MMA_TraitsINS5_25SM100_MMA_F8F6F4_2x1SM_SSEJSJ_SJ_fSH_SH_NS5_17integral_constantINS5_4UMMA5MajorELST_0EEESU_NSR_INSS_7ScaleInELSV_0EEESW_EEEEEENS5_6LayoutINS6_IJSE_SE_SE_EEENS6_IJSK_SK_SK_EEEEENS6_IJNS5_10UnderscoreES13_S13_EEEEENS5_18SM100_TMA_2SM_LOADENS5_14ComposedLayoutINS5_7SwizzleILi3ELi4ELi3EEENS5_18smem_ptr_flag_bitsILi8EEENSZ_INS6_IJNSC_ILi8EEESH_EEENS6_IJSH_SE_EEEEEEEvNS5_8identityES16_S1G_vS1H_EENS_8epilogue10collective18CollectiveEpilogueINS1J_31Sm100PtrArrayTmaWarpSpecializedILi4ELi2ELi16ELb1ELb0EEEJNS6_IJNSC_ILi64EEESH_SH_EEENS6_IJNSZ_IS1O_SE_EENSZ_INS6_IJNSC_ILi16EEESD_EEENS6_IJSE_S1O_EEEEEEEENS_6half_tEPNS6_IJSE_lSK_EEES1W_S1Y_NS1J_6fusion15FusionCallbacksIS1N_NS1Z_17LinearCombinationIS1W_fS1W_fLNS_15FloatRoundStyleE2EEES1P_S1V_JEEENS5_5SM1004TMEM4LOAD26SM100_TMEM_LOAD_16dp256b2xENS5_13SM90_TMA_LOADENS17_IS19_NS1A_ILi16EEENSZ_INS6_IJS1O_S1C_EEES1T_EEEENS5_17SM75_U16x8_LDSM_TENS5_14SM90_TMA_STOREES2D_NS5_17SM90_U16x8_STSM_TENS5_39AutoVectorizingCopyWithAssumedAlignmentILi128EEEEEEvvEEEEvNT_6ParamsE) ;  /* 0xfffffed8025c7950 */ /* 0x000fec0003c3ffff */
.L_x_318:
[----:B------:R-:W-:-:S00]  /*12690*/  BRA `(.L_x_318) ;  /* 0xfffffffc00fc7947 */ /* 0x000fc0000383ffff */
[----:B------:R-:W-:-:S00]  /*126a0*/  NOP ;  /* 0x0000000000007918 */ /* 0x000fc00000000000 */
        /* <DEDUP_REMOVED lines=13> */
.L_x_330:


//--------------------- .nv.global.init           --------------------------
	.section	.nv.global.init,"aw",@progbits
.nv.global.init:
	.type		$str$26,@object
	.size		$str$26,($str$27 - $str$26)
$str$26:
        /*0000*/ 	.byte	0x28, 0x61, 0x64, 0x64, 0x72, 0x65, 0x73, 0x73, 0x20, 0x26, 0x20, 0x6d, 0x61, 0x73, 0x6b, 0x29
        /*0010*/ 	.byte	0x20, 0x3d, 0x3d, 0x20, 0x30, 0x00
	.type		$str$27,@object
	.size		$str$27,($str$25 - $str$27)
$str$27:
        /*0016*/ 	.byte	0x2f, 0x74, 0x6d, 0x70, 0x2f, 0x63, 0x75, 0x74, 0x6c, 0x61, 0x73, 0x73, 0x5f, 0x73, 0x77, 0x65
        /*0026*/ 	.byte	0x65, 0x70, 0x5f, 0x73, 0x72, 0x63, 0x2f, 0x69, 0x6e, 0x63, 0x6c, 0x75, 0x64, 0x65, 0x2f, 0x63
        /*0036*/ 	.byte	0x75, 0x74, 0x65, 0x2f, 0x70, 0x6f, 0x69, 0x6e, 0x74, 0x65, 0x72, 0x5f, 0x66, 0x6c, 0x61, 0x67
        /*0046*/ 	.byte	0x67, 0x65, 0x64, 0x2e, 0x68, 0x70, 0x70, 0x00
	.type		$str$25,@object
	.size		$str$25,($str$24 - $str$25)
$str$25:
        /*004e*/ 	.byte	0x2f, 0x74, 0x6d, 0x70, 0x2f, 0x63, 0x75, 0x74, 0x6c, 0x61, 0x73, 0x73, 0x5f, 0x73, 0x77, 0x65
        /*005e*/ 	.byte	0x65, 0x70, 0x5f, 0x73, 0x72, 0x63, 0x2f, 0x69, 0x6e, 0x63, 0x6c, 0x75, 0x64, 0x65, 0x2f, 0x63
        /*006e*/ 	.byte	0x75, 0x74, 0x65, 0x2f, 0x61, 0x74, 0x6f, 0x6d, 0x2f, 0x63, 0x6f, 0x70, 0x79, 0x5f, 0x74, 0x72
        /*007e*/ 	.byte	0x61, 0x69, 0x74, 0x73, 0x5f, 0x73, 0x6d, 0x31, 0x30, 0x30, 0x2e, 0x68, 0x70, 0x70, 0x00
	.type		$str$24,@object
	.size		$str$24,(__unnamed_1 - $str$24)
$str$24:
        /*008d*/ 	.byte	0x28, 0x28, 0x75, 0x69, 0x6e, 0x74, 0x33, 0x32, 0x5f, 0x74, 0x28, 0x74, 0x68, 0x72, 0x65, 0x61
        /*009d*/ 	.byte	0x64, 0x49, 0x64, 0x78, 0x2e, 0x78, 0x29, 0x20, 0x2f, 0x20, 0x33, 0x32, 0x29, 0x20, 0x25, 0x20
        /*00ad*/ 	.byte	0x34, 0x29, 0x20, 0x3d, 0x3d, 0x20, 0x28, 0x28, 0x28, 0x74, 0x6d, 0x65, 0x6d, 0x5f, 0x61, 0x64
        /*00bd*/ 	.byte	0x64, 0x72, 0x20, 0x3e, 0x3e, 0x20, 0x31, 0x36, 0x29, 0x20, 0x2f, 0x20, 0x33, 0x32, 0x29, 0x20
        /*00cd*/ 	.byte	0x25, 0x20, 0x34, 0x29, 0x00
	.type		__unnamed_1,@object
	.size		__unnamed_1,(__unnamed_2 - __unnamed_1)
__unnamed_1:
        /*00d2*/ 	.byte	0x61, 0x75, 0x74, 0x6f, 0x20, 0x63, 0x75, 0x74, 0x65, 0x3a, 0x3a, 0x61, 0x73, 0x5f, 0x70, 0x6f
        /* <DEDUP_REMOVED lines=24> */
        /*0262*/ 	.byte	0x3e, 0x3e, 0x3e, 0x5d, 0x00
	.type		__unnamed_2,@object
	.size		__unnamed_2,(.L_2 - __unnamed_2)
__unnamed_2:
        /* <DEDUP_REMOVED lines=42> */
        /*0507*/ 	.byte	0x3e, 0x5d, 0x00
.L_2:


//--------------------- .nv.shared._ZN7cutlass13device_kernelINS_4gemm6kernel13GemmUniversalINS1_17GroupProblemShapeIN4cute5tupleIJiiiEEEEENS1_10collective13CollectiveMmaINS1_40MainloopSm100ArrayTmaUmmaWarpSpecializedILi12ELi8ELi4ENS6_IJNS5_1CILi2EEENSC_ILi1EEESE_EEEEENS6_IJNSC_ILi128EEESH_SH_EEENS_12float_e4m3_tEPNS6_IJlSE_NSC_ILi0EEEEEESJ_SM_NS5_8TiledMMAINS5_8MMA_AtomIJNS5_10MMA_TraitsINS5_25SM100_MMA_F8F6F4_2x1SM_SSEJSJ_SJ_fSH_SH_NS5_17integral_constantINS5_4UMMA5MajorELST_0EEESU_NSR_INSS_7ScaleInELSV_0EEESW_EEEEEENS5_6LayoutINS6_IJSE_SE_SE_EEENS6_IJSK_SK_SK_EEEEENS6_IJNS5_10UnderscoreES13_S13_EEEEENS5_18SM100_TMA_2SM_LOADENS5_14ComposedLayoutINS5_7SwizzleILi3ELi4ELi3EEENS5_18smem_ptr_flag_bitsILi8EEENSZ_INS6_IJNSC_ILi8EEESH_EEENS6_IJSH_SE_EEEEEEEvNS5_8identityES16_S1G_vS1H_EENS_8epilogue10collective18CollectiveEpilogueINS1J_31Sm100PtrArrayTmaWarpSpecializedILi4ELi2ELi16ELb1ELb0EEEJNS6_IJNSC_ILi64EEESH_SH_EEENS6_IJNSZ_IS1O_SE_EENSZ_INS6_IJNSC_ILi16EEESD_EEENS6_IJSE_S1O_EEEEEEEENS_6half_tEPNS6_IJSE_lSK_EEES1W_S1Y_NS1J_6fusion15FusionCallbacksIS1N_NS1Z_17LinearCombinationIS1W_fS1W_fLNS_15FloatRoundStyleE2EEES1P_S1V_JEEENS5_5SM1004TMEM4LOAD26SM100_TMEM_LOAD_16dp256b2xENS5_13SM90_TMA_LOADENS17_IS19_NS1A_ILi16EEENSZ_INS6_IJS1O_S1C_EEES1T_EEEENS5_17SM75_U16x8_LDSM_TENS5_14SM90_TMA_STOREES2D_NS5_17SM90_U16x8_STSM_TENS5_39AutoVectorizingCopyWithAssumedAlignmentILi128EEEEEEvvEEEEvNT_6ParamsE --------------------------
	.section	.nv.shared._ZN7cutlass13device_kernelINS_4gemm6kernel13GemmUniversalINS1_17GroupProblemShapeIN4cute5tupleIJiiiEEEEENS1_10collective13CollectiveMmaINS1_40MainloopSm100ArrayTmaUmmaWarpSpecializedILi12ELi8ELi4ENS6_IJNS5_1CILi2EEENSC_ILi1EEESE_EEEEENS6_IJNSC_ILi128EEESH_SH_EEENS_12float_e4m3_tEPNS6_IJlSE_NSC_ILi0EEEEEESJ_SM_NS5_8TiledMMAINS5_8MMA_AtomIJNS5_10MMA_TraitsINS5_25SM100_MMA_F8F6F4_2x1SM_SSEJSJ_SJ_fSH_SH_NS5_17integral_constantINS5_4UMMA5MajorELST_0EEESU_NSR_INSS_7ScaleInELSV_0EEESW_EEEEEENS5_6LayoutINS6_IJSE_SE_SE_EEENS6_IJSK_SK_SK_EEEEENS6_IJNS5_10UnderscoreES13_S13_EEEEENS5_18SM100_TMA_2SM_LOADENS5_14ComposedLayoutINS5_7SwizzleILi3ELi4ELi3EEENS5_18smem_ptr_flag_bitsILi8EEENSZ_INS6_IJNSC_ILi8EEESH_EEENS6_IJSH_SE_EEEEEEEvNS5_8identityES16_S1G_vS1H_EENS_8epilogue10collective18CollectiveEpilogueINS1J_31Sm100PtrArrayTmaWarpSpecializedILi4ELi2ELi16ELb1ELb0EEEJNS6_IJNSC_ILi64EEESH_SH_EEENS6_IJNSZ_IS1O_SE_EENSZ_INS6_IJNSC_ILi16EEESD_EEENS6_IJSE_S1O_EEEEEEEENS_6half_tEPNS6_IJSE_lSK_EEES1W_S1Y_NS1J_6fusion15FusionCallbacksIS1N_NS1Z_17LinearCombinationIS1W_fS1W_fLNS_15FloatRoundStyleE2EEES1P_S1V_JEEENS5_5SM1004TMEM4LOAD26SM100_TMEM_LOAD_16dp256b2xENS5_13SM90_TMA_LOADENS17_IS19_NS1A_ILi16EEENSZ_INS6_IJS1O_S1C_EEES1T_EEEENS5_17SM75_U16x8_LDSM_TENS5_14SM90_TMA_STOREES2D_NS5_17SM90_U16x8_STSM_TENS5_39AutoVectorizingCopyWithAssumedAlignmentILi128EEEEEEvvEEEEvNT_6ParamsE,"aw",@nobits
	.sectionflags	@""
	.align	16
	.zero		1024


//--------------------- .nv.shared.reserved.0     --------------------------
	.section	.nv.shared.reserved.0,"aw",@nobits
	.weak		__nv_reservedSMEM_offset_0_alias
	.size		__nv_reservedSMEM_offset_0_alias, 0, 64
	.other		__nv_reservedSMEM_offset_0_alias,@"STO_CUDA_RESERVED_SHARED STV_DEFAULT"
__nv_reservedSMEM_offset_0_alias:
	.zero		0
.nv.shared.reserved.0:
	.zero		64
	.weak		__nv_reservedSMEM_tcgen05_partition
	.type		__nv_reservedSMEM_tcgen05_partition,@object
	.size		__nv_reservedSMEM_tcgen05_partition,(.L_0 - __nv_reservedSMEM_tcgen05_partition)
__nv_reservedSMEM_tcgen05_partition:
	.zero		32
.L_0:


//--------------------- .nv.global                --------------------------
	.section	.nv.global,"aw",@nobits
.nv.global:
	.type		_ZN39_INTERNAL_80930a42_4_k_cu_91f19b5b_27624cute1_E,@object
	.size		_ZN39_INTERNAL_80930a42_4_k_cu_91f19b5b_27624cute1_E,(_ZN39_INTERNAL_80930a42_4_k_cu_91f19b5b_27624cuda3std3__45__cpo6cbeginE - _ZN39_INTERNAL_80930a42_4_k_cu_91f19b5b_27624cute1_E)
_ZN39_INTERNAL_80930a42_4_k_cu_91f19b5b_27624cute1_E:
	.zero		1
	.type		_ZN39_INTERNAL_80930a42_4_k_cu_91f19b5b_27624cuda3std3__45__cpo6cbeginE,@object
	.size		_ZN39_INTERNAL_80930a42_4_k_cu_91f19b5b_27624cuda3std3__45__cpo6cbeginE,(_ZN39_INTERNAL_80930a42_4_k_cu_91f19b5b_27624cuda3std3__48in_placeE - _ZN39_INTERNAL_80930a42_4_k_cu_91f19b5b_27624cuda3std3__45__cpo6cbeginE)
_ZN39_INTERNAL_80930a42_4_k_cu_91f19b5b_27624cuda3std3__45__cpo6cbeginE:
	.zero		1
	.type		_ZN39_INTERNAL_80930a42_4_k_cu_91f19b5b_27624cuda3std3__48in_placeE,@object
	.size		_ZN39_INTERNAL_80930a42_4_k_cu_91f19b5b_27624cuda3std3__48in_placeE,(_ZN39_INTERNAL_80930a42_4_k_cu_91f19b5b_27624cuda3std6ranges3__45__cpo9iter_moveE - _ZN39_INTERNAL_80930a42_4_k_cu_91f19b5b_27624cuda3std3__48in_placeE)
_ZN39_INTERNAL_80930a42_4_k_cu_91f19b5b_27624cuda3std3__48in_placeE:
	.zero		1
	.type		_ZN39_INTERNAL_80930a42_4_k_cu_91f19b5b_27624cuda3std6ranges3__45__cpo9iter_moveE,@object
	.size		_ZN39_INTERNAL_80930a42_4_k_cu_91f19b5b_27624cuda3std6ranges3__45__cpo9iter_moveE,(_ZN39_INTERNAL_80930a42_4_k_cu_91f19b5b_27624cuda3std3__45__cpo5beginE - _ZN39_INTERNAL_80930a42_4_k_cu_91f19b5b_27624cuda3std6ranges3__45__cpo9iter_moveE)
_ZN39_INTERNAL_80930a42_4_k_cu_91f19b5b_27624cuda3std6ranges3__45__cpo9iter_moveE:
	.zero		1
	.type		_ZN39_INTERNAL_80930a42_4_k_cu_91f19b5b_27624cuda3std3__45__cpo5beginE,@object
	.size		_ZN39_INTERNAL_80930a42_4_k_cu_91f19b5b_27624cuda3std3__45__cpo5beginE,(_ZN39_INTERNAL_80930a42_4_k_cu_91f19b5b_27624cuda3std3__441_GLOBAL__N__80930a42_4_k_cu_91f19b5b_27626ignoreE - _ZN39_INTERNAL_80930a42_4_k_cu_91f19b5b_27624cuda3std3__45__cpo5beginE)
_ZN39_INTERNAL_80930a42_4_k_cu_91f19b5b_27624cuda3std3__45__cpo5beginE:
	.zero		1
	.type		_ZN39_INTERNAL_80930a42_4_k_cu_91f19b5b_27624cuda3std3__441_GLOBAL__N__80930a42_4_k_cu_91f19b5b_27626ignoreE,@object
	.size		_ZN39_INTERNAL_80930a42_4_k_cu_91f19b5b_27624cuda3std3__441_GLOBAL__N__80930a42_4_k_cu_91f19b5b_27626ignoreE,(_ZN39_INTERNAL_80930a42_4_k_cu_91f19b5b_27624cute7productE - _ZN39_INTERNAL_80930a42_4_k_cu_91f19b5b_27624cuda3std3__441_GLOBAL__N__80930a42_4_k_cu_91f19b5b_27626ignoreE)
_ZN39_INTERNAL_80930a42_4_k_cu_91f19b5b_27624cuda3std3__441_GLOBAL__N__80930a42_4_k_cu_91f19b5b_27626ignoreE:
	.zero		1
	.type		_ZN39_INTERNAL_80930a42_4_k_cu_91f19b5b_27624cute7productE,@object
	.size		_ZN39_INTERNAL_80930a42_4_k_cu_91f19b5b_27624cute7productE,(_ZN39_INTERNAL_80930a42_4_k_cu_91f19b5b_27624cuda3std3__45__cpo3endE - _ZN39_INTERNAL_80930a42_4_k_cu_91f19b5b_27624cute7productE)
_ZN39_INTERNAL_80930a42_4_k_cu_91f19b5b_27624cute7productE:
	.zero		1
	.type		_ZN39_INTERNAL_80930a42_4_k_cu_91f19b5b_27624cuda3std3__45__cpo3endE,@object
	.size		_ZN39_INTERNAL_80930a42_4_k_cu_91f19b5b_27624cuda3std3__45__cpo3endE,(_ZN39_INTERNAL_80930a42_4_k_cu_91f19b5b_27624cuda3std3__419piecewise_constructE - _ZN39_INTERNAL_80930a42_4_k_cu_91f19b5b_27624cuda3std3__45__cpo3endE)
_ZN39_INTERNAL_80930a42_4_k_cu_91f19b5b_27624cuda3std3__45__cpo3endE:
	.zero		1
	.type		_ZN39_INTERNAL_80930a42_4_k_cu_91f19b5b_27624cuda3std3__419piecewise_constructE,@object
	.size		_ZN39_INTERNAL_80930a42_4_k_cu_91f19b5b_27624cuda3std3__419piecewise_constructE,(_ZN39_INTERNAL_80930a42_4_k_cu_91f19b5b_27624cuda3std3__45__cpo4cendE - _ZN39_INTERNAL_80930a42_4_k_cu_91f19b5b_27624cuda3std3__419piecewise_constructE)
_ZN39_INTERNAL_80930a42_4_k_cu_91f19b5b_27624cuda3std3__419piecewise_constructE:
	.zero		1
	.type		_ZN39_INTERNAL_80930a42_4_k_cu_91f19b5b_27624cuda3std3__45__cpo4cendE,@object
	.size		_ZN39_INTERNAL_80930a42_4_k_cu_91f19b5b_27624cuda3std3__45__cpo4cendE,(_ZN39_INTERNAL_80930a42_4_k_cu_91f19b5b_27624cuda3std6ranges3__45__cpo4swapE - _ZN39_INTERNAL_80930a42_4_k_cu_91f19b5b_27624cuda3std3__45__cpo4cendE)
_ZN39_INTERNAL_80930a42_4_k_cu_91f19b5b_27624cuda3std3__45__cpo4cendE:
	.zero		1
	.type		_ZN39_INTERNAL_80930a42_4_k_cu_91f19b5b_27624cuda3std6ranges3__45__cpo4swapE,@object
	.size		_ZN39_INTERNAL_80930a42_4_k_cu_91f19b5b_27624cuda3std6ranges3__45__cpo4swapE,(.L_10 - _ZN39_INTERNAL_80930a42_4_k_cu_91f19b5b_27624cuda3std6ranges3__45__cpo4swapE)
_ZN39_INTERNAL_80930a42_4_k_cu_91f19b5b_27624cuda3std6ranges3__45__cpo4swapE:
	.zero		1
.L_10:


//--------------------- .nv.constant0._ZN7cutlass13device_kernelINS_4gemm6kernel13GemmUniversalINS1_17GroupProblemShapeIN4cute5tupleIJiiiEEEEENS1_10collective13CollectiveMmaINS1_40MainloopSm100ArrayTmaUmmaWarpSpecializedILi12ELi8ELi4ENS6_IJNS5_1CILi2EEENSC_ILi1EEESE_EEEEENS6_IJNSC_ILi128EEESH_SH_EEENS_12float_e4m3_tEPNS6_IJlSE_NSC_ILi0EEEEEESJ_SM_NS5_8TiledMMAINS5_8MMA_AtomIJNS5_10MMA_TraitsINS5_25SM100_MMA_F8F6F4_2x1SM_SSEJSJ_SJ_fSH_SH_NS5_17integral_constantINS5_4UMMA5MajorELST_0EEESU_NSR_INSS_7ScaleInELSV_0EEESW_EEEEEENS5_6LayoutINS6_IJSE_SE_SE_EEENS6_IJSK_SK_SK_EEEEENS6_IJNS5_10UnderscoreES13_S13_EEEEENS5_18SM100_TMA_2SM_LOADENS5_14ComposedLayoutINS5_7SwizzleILi3ELi4ELi3EEENS5_18smem_ptr_flag_bitsILi8EEENSZ_INS6_IJNSC_ILi8EEESH_EEENS6_IJSH_SE_EEEEEEEvNS5_8identityES16_S1G_vS1H_EENS_8epilogue10collective18CollectiveEpilogueINS1J_31Sm100PtrArrayTmaWarpSpecializedILi4ELi2ELi16ELb1ELb0EEEJNS6_IJNSC_ILi64EEESH_SH_EEENS6_IJNSZ_IS1O_SE_EENSZ_INS6_IJNSC_ILi16EEESD_EEENS6_IJSE_S1O_EEEEEEEENS_6half_tEPNS6_IJSE_lSK_EEES1W_S1Y_NS1J_6fusion15FusionCallbacksIS1N_NS1Z_17LinearCombinationIS1W_fS1W_fLNS_15FloatRoundStyleE2EEES1P_S1V_JEEENS5_5SM1004TMEM4LOAD26SM100_TMEM_LOAD_16dp256b2xENS5_13SM90_TMA_LOADENS17_IS19_NS1A_ILi16EEENSZ_INS6_IJS1O_S1C_EEES1T_EEEENS5_17SM75_U16x8_LDSM_TENS5_14SM90_TMA_STOREES2D_NS5_17SM90_U16x8_STSM_TENS5_39AutoVectorizingCopyWithAssumedAlignmentILi128EEEEEEvvEEEEvNT_6ParamsE --------------------------
	.section	.nv.constant0._ZN7cutlass13device_kernelINS_4gemm6kernel13GemmUniversalINS1_17GroupProblemShapeIN4cute5tupleIJiiiEEEEENS1_10collective13CollectiveMmaINS1_40MainloopSm100ArrayTmaUmmaWarpSpecializedILi12ELi8ELi4ENS6_IJNS5_1CILi2EEENSC_ILi1EEESE_EEEEENS6_IJNSC_ILi128EEESH_SH_EEENS_12float_e4m3_tEPNS6_IJlSE_NSC_ILi0EEEEEESJ_SM_NS5_8TiledMMAINS5_8MMA_AtomIJNS5_10MMA_TraitsINS5_25SM100_MMA_F8F6F4_2x1SM_SSEJSJ_SJ_fSH_SH_NS5_17integral_constantINS5_4UMMA5MajorELST_0EEESU_NSR_INSS_7ScaleInELSV_0EEESW_EEEEEENS5_6LayoutINS6_IJSE_SE_SE_EEENS6_IJSK_SK_SK_EEEEENS6_IJNS5_10UnderscoreES13_S13_EEEEENS5_18SM100_TMA_2SM_LOADENS5_14ComposedLayoutINS5_7SwizzleILi3ELi4ELi3EEENS5_18smem_ptr_flag_bitsILi8EEENSZ_INS6_IJNSC_ILi8EEESH_EEENS6_IJSH_SE_EEEEEEEvNS5_8identityES16_S1G_vS1H_EENS_8epilogue10collective18CollectiveEpilogueINS1J_31Sm100PtrArrayTmaWarpSpecializedILi4ELi2ELi16ELb1ELb0EEEJNS6_IJNSC_ILi64EEESH_SH_EEENS6_IJNSZ_IS1O_SE_EENSZ_INS6_IJNSC_ILi16EEESD_EEENS6_IJSE_S1O_EEEEEEEENS_6half_tEPNS6_IJSE_lSK_EEES1W_S1Y_NS1J_6fusion15FusionCallbacksIS1N_NS1Z_17LinearCombinationIS1W_fS1W_fLNS_15FloatRoundStyleE2EEES1P_S1V_JEEENS5_5SM1004TMEM4LOAD26SM100_TMEM_LOAD_16dp256b2xENS5_13SM90_TMA_LOADENS17_IS19_NS1A_ILi16EEENSZ_INS6_IJS1O_S1C_EEES1T_EEEENS5_17SM75_U16x8_LDSM_TENS5_14SM90_TMA_STOREES2D_NS5_17SM90_U16x8_STSM_TENS5_39AutoVectorizingCopyWithAssumedAlignmentILi128EEEEEEvvEEEEvNT_6ParamsE,"a",@progbits
	.sectionflags	@""
	.align	4
.nv.constant0._ZN7cutlass13device_kernelINS_4gemm6kernel13GemmUniversalINS1_17GroupProblemShapeIN4cute5tupleIJiiiEEEEENS1_10collective13CollectiveMmaINS1_40MainloopSm100ArrayTmaUmmaWarpSpecializedILi12ELi8ELi4ENS6_IJNS5_1CILi2EEENSC_ILi1EEESE_EEEEENS6_IJNSC_ILi128EEESH_SH_EEENS_12float_e4m3_tEPNS6_IJlSE_NSC_ILi0EEEEEESJ_SM_NS5_8TiledMMAINS5_8MMA_AtomIJNS5_10MMA_TraitsINS5_25SM100_MMA_F8F6F4_2x1SM_SSEJSJ_SJ_fSH_SH_NS5_17integral_constantINS5_4UMMA5MajorELST_0EEESU_NSR_INSS_7ScaleInELSV_0EEESW_EEEEEENS5_6LayoutINS6_IJSE_SE_SE_EEENS6_IJSK_SK_SK_EEEEENS6_IJNS5_10UnderscoreES13_S13_EEEEENS5_18SM100_TMA_2SM_LOADENS5_14ComposedLayoutINS5_7SwizzleILi3ELi4ELi3EEENS5_18smem_ptr_flag_bitsILi8EEENSZ_INS6_IJNSC_ILi8EEESH_EEENS6_IJSH_SE_EEEEEEEvNS5_8identityES16_S1G_vS1H_EENS_8epilogue10collective18CollectiveEpilogueINS1J_31Sm100PtrArrayTmaWarpSpecializedILi4ELi2ELi16ELb1ELb0EEEJNS6_IJNSC_ILi64EEESH_SH_EEENS6_IJNSZ_IS1O_SE_EENSZ_INS6_IJNSC_ILi16EEESD_EEENS6_IJSE_S1O_EEEEEEEENS_6half_tEPNS6_IJSE_lSK_EEES1W_S1Y_NS1J_6fusion15FusionCallbacksIS1N_NS1Z_17LinearCombinationIS1W_fS1W_fLNS_15FloatRoundStyleE2EEES1P_S1V_JEEENS5_5SM1004TMEM4LOAD26SM100_TMEM_LOAD_16dp256b2xENS5_13SM90_TMA_LOADENS17_IS19_NS1A_ILi16EEENSZ_INS6_IJS1O_S1C_EEES1T_EEEENS5_17SM75_U16x8_LDSM_TENS5_14SM90_TMA_STOREES2D_NS5_17SM90_U16x8_STSM_TENS5_39AutoVectorizingCopyWithAssumedAlignmentILi128EEEEEEvvEEEEvNT_6ParamsE:
	.zero		3200


//--------------------- SYMBOLS --------------------------

	.type		.nv.reservedSmem.offset0,@object
	.size		.nv.reservedSmem.offset0,0x4
	.type		.nv.reservedSmem.cap,@object
	.size		.nv.reservedSmem.cap,0x4
	.type		__assertfail,@function
